// auto-generated by cutlass_sweep.gemm — config: {"arch": "sm_100", "cluster_m": 8, "cluster_n": 1, "dtype": "int8", "dtype_b": "int8", "layout": "nt", "stages": 0, "tile_k": 32, "tile_m": 128, "tile_n": 256}
#include "cutlass/cutlass.h"
#include "cutlass/gemm/collective/collective_builder.hpp"
#include "cutlass/gemm/device/gemm_universal_adapter.h"
#include "cutlass/gemm/kernel/gemm_universal.hpp"
#include "cutlass/epilogue/collective/collective_builder.hpp"

using ElemA = int8_t;
using ElemB = int8_t;
using ElemCD = int8_t;
using Acc  = int32_t;
using TileShape    = cute::Shape<cute::_128, cute::_256, cute::_32>;
using ClusterShape = cute::Shape<cute::_8, cute::_1, cute::_1>;

using CollectiveEpilogue = typename cutlass::epilogue::collective::CollectiveBuilder<
    cutlass::arch::Sm100, cutlass::arch::OpClassTensorOp,
    TileShape, ClusterShape,
    cutlass::epilogue::collective::EpilogueTileAuto,
    Acc, Acc,
    ElemCD, cutlass::layout::RowMajor, 128 / cutlass::sizeof_bits<ElemCD>::value,
    ElemCD, cutlass::layout::RowMajor, 128 / cutlass::sizeof_bits<ElemCD>::value,
    cutlass::epilogue::collective::EpilogueScheduleAuto
  >::CollectiveOp;

using CollectiveMainloop = typename cutlass::gemm::collective::CollectiveBuilder<
    cutlass::arch::Sm100, cutlass::arch::OpClassTensorOp,
    ElemA, cutlass::layout::RowMajor, 128 / cutlass::sizeof_bits<ElemA>::value,
    ElemB, cutlass::layout::ColumnMajor, 128 / cutlass::sizeof_bits<ElemB>::value,
    Acc,
    TileShape, ClusterShape,
    cutlass::gemm::collective::StageCountAutoCarveout<static_cast<int>(sizeof(typename CollectiveEpilogue::SharedStorage))>,
    cutlass::gemm::collective::KernelScheduleAuto
  >::CollectiveOp;

using GemmKernel = cutlass::gemm::kernel::GemmUniversal<
    cute::Shape<int,int,int,int>,
    CollectiveMainloop,
    CollectiveEpilogue
>;
using Gemm = cutlass::gemm::device::GemmUniversalAdapter<GemmKernel>;

// Force the device kernel symbol into the cubin without needing a host main.
auto* _anchor = &cutlass::device_kernel<GemmKernel>;


// ===== COMPILED SASS (sm_100a) =====

	.target	sm_100a

	.elftype	@"ET_EXEC"


//--------------------- .note.nv.tkinfo           --------------------------
	.section	.note.nv.tkinfo,"",@"SHT_NOTE"
	.sectionflags	@"SHF_NOTE_NV_TKINFO"
	.tkinfo
        /*0018*/ 	.word	0x00000002
        /*0030*/ 	.string	""
        /*0030*/ 	.string	"ptxas"
        /*0030*/ 	.string	"Cuda compilation tools, release 13.0, V13.0.88"
        /*0030*/ 	.string	"Build cuda_13.0.r13.0/compiler.36424714_0"
        /*0030*/ 	.string	"-arch sm_100a -m 64 "



//--------------------- .note.nv.cuinfo           --------------------------
	.section	.note.nv.cuinfo,"",@"SHT_NOTE"
	.sectionflags	@"SHF_NOTE_NV_CUINFO"
        /*0018*/ 	.short	0x0002
        /*001a*/ 	.short	0x0064
        /*001c*/ 	.short	0x0082
	.zero		2


//--------------------- .nv.info                  --------------------------
	.section	.nv.info,"",@"SHT_CUDA_INFO"
	.align	4


	//----- nvinfo : EIATTR_REGCOUNT
	.align		4
        /*0000*/ 	.byte	0x04, 0x2f
        /*0002*/ 	.short	(.L_20 - .L_19)
	.align		4
.L_19:
        /*0004*/ 	.word	index@(_ZN7cutlass13device_kernelINS_4gemm6kernel13GemmUniversalIN4cute5tupleIJiiiiEEENS1_10collective13CollectiveMmaINS1_35MainloopSm100TmaUmmaWarpSpecializedILi33ELi2ELi4ENS5_IJNS4_1CILi8EEENSA_ILi1EEESC_EEEEENS5_IJNSA_ILi128EEENSA_ILi256EEENSA_ILi32EEEEEEaNS5_IJlSC_lEEEaSJ_NS4_8TiledMMAINS4_8MMA_AtomIJNS4_21SM100_MMA_S8_2x1SM_SSIaaiLi128ELi256ELNS4_4UMMA5MajorE0ELSO_0ELNSN_8SaturateE0EEEEEENS4_6LayoutINS5_IJSC_SC_SC_EEENS5_IJNSA_ILi0EEESU_SU_EEEEENS5_IJNS4_10UnderscoreESX_SX_EEEEENS4_18SM100_TMA_2SM_LOADENS4_14ComposedLayoutINS4_7SwizzleILi1ELi4ELi3EEENS4_18smem_ptr_flag_bitsILi8EEENSS_INS5_IJSB_SH_EEENS5_IJSH_SC_EEEEEEEvNS4_8identityENS4_28SM100_TMA_2SM_LOAD_MULTICASTES19_vS1A_EENS_8epilogue10collective18CollectiveEpilogueINS1D_23Sm100TmaWarpSpecializedILi4ELi2ELi32ELb0ELb0EEEJNS5_IJNSA_ILi64EEESG_SH_EEENS5_IJNSS_IS1I_SC_EENSS_INS5_IJSH_NSA_ILi2EEEEEENS5_IJSC_SF_EEEEEEEEaSJ_aSJ_NS1D_6fusion15FusionCallbacksIS1H_NS1Q_17LinearCombinationIaiaiLNS_15FloatRoundStyleE2EEES1J_S1P_JEEENS4_5SM1004TMEM4LOAD26SM100_TMEM_LOAD_32dp32b32xENS4_13SM90_TMA_LOADES19_NS4_39AutoVectorizingCopyWithAssumedAlignmentILi128EEENS4_14SM90_TMA_STOREES19_S22_S22_EEEvvEEEEvNT_6ParamsE)
        /*0008*/ 	.word	0x0000005b


	//----- nvinfo : EIATTR_FRAME_SIZE
	.align		4
.L_20:
        /*000c*/ 	.byte	0x04, 0x11
        /*000e*/ 	.short	(.L_22 - .L_21)
	.align		4
.L_21:
        /*0010*/ 	.word	index@($__internal_2_$__cuda_sm10x_tcgen05_guardrail_trap_unallocated_columns_being_dealloced)
        /*0014*/ 	.word	0x00000000


	//----- nvinfo : EIATTR_FRAME_SIZE
	.align		4
.L_22:
        /*0018*/ 	.byte	0x04, 0x11
        /*001a*/ 	.short	(.L_24 - .L_23)
	.align		4
.L_23:
        /*001c*/ 	.word	index@($__internal_1_$__cuda_sm10x_tcgen05_guardrail_trap_phase_invalid_during_alloc)
        /*0020*/ 	.word	0x00000000


	//----- nvinfo : EIATTR_FRAME_SIZE
	.align		4
.L_24:
        /*0024*/ 	.byte	0x04, 0x11
        /*0026*/ 	.short	(.L_26 - .L_25)
	.align		4
.L_25:
        /*0028*/ 	.word	index@($__internal_0_$__cuda_sm10x_tcgen05_guardrail_trap_col_being_dealloced_not_returned_by_alloc)
        /*002c*/ 	.word	0x00000000


	//----- nvinfo : EIATTR_FRAME_SIZE
	.align		4
.L_26:
        /*0030*/ 	.byte	0x04, 0x11
        /*0032*/ 	.short	(.L_28 - .L_27)
	.align		4
.L_27:
        /*0034*/ 	.word	index@(_ZN7cutlass13device_kernelINS_4gemm6kernel13GemmUniversalIN4cute5tupleIJiiiiEEENS1_10collective13CollectiveMmaINS1_35MainloopSm100TmaUmmaWarpSpecializedILi33ELi2ELi4ENS5_IJNS4_1CILi8EEENSA_ILi1EEESC_EEEEENS5_IJNSA_ILi128EEENSA_ILi256EEENSA_ILi32EEEEEEaNS5_IJlSC_lEEEaSJ_NS4_8TiledMMAINS4_8MMA_AtomIJNS4_21SM100_MMA_S8_2x1SM_SSIaaiLi128ELi256ELNS4_4UMMA5MajorE0ELSO_0ELNSN_8SaturateE0EEEEEENS4_6LayoutINS5_IJSC_SC_SC_EEENS5_IJNSA_ILi0EEESU_SU_EEEEENS5_IJNS4_10UnderscoreESX_SX_EEEEENS4_18SM100_TMA_2SM_LOADENS4_14ComposedLayoutINS4_7SwizzleILi1ELi4ELi3EEENS4_18smem_ptr_flag_bitsILi8EEENSS_INS5_IJSB_SH_EEENS5_IJSH_SC_EEEEEEEvNS4_8identityENS4_28SM100_TMA_2SM_LOAD_MULTICASTES19_vS1A_EENS_8epilogue10collective18CollectiveEpilogueINS1D_23Sm100TmaWarpSpecializedILi4ELi2ELi32ELb0ELb0EEEJNS5_IJNSA_ILi64EEESG_SH_EEENS5_IJNSS_IS1I_SC_EENSS_INS5_IJSH_NSA_ILi2EEEEEENS5_IJSC_SF_EEEEEEEEaSJ_aSJ_NS1D_6fusion15FusionCallbacksIS1H_NS1Q_17LinearCombinationIaiaiLNS_15FloatRoundStyleE2EEES1J_S1P_JEEENS4_5SM1004TMEM4LOAD26SM100_TMEM_LOAD_32dp32b32xENS4_13SM90_TMA_LOADES19_NS4_39AutoVectorizingCopyWithAssumedAlignmentILi128EEENS4_14SM90_TMA_STOREES19_S22_S22_EEEvvEEEEvNT_6ParamsE)
        /*0038*/ 	.word	0x00000000


	//----- nvinfo : EIATTR_MIN_STACK_SIZE
	.align		4
.L_28:
        /*003c*/ 	.byte	0x04, 0x12
        /*003e*/ 	.short	(.L_30 - .L_29)
	.align		4
.L_29:
        /*0040*/ 	.word	index@(_ZN7cutlass13device_kernelINS_4gemm6kernel13GemmUniversalIN4cute5tupleIJiiiiEEENS1_10collective13CollectiveMmaINS1_35MainloopSm100TmaUmmaWarpSpecializedILi33ELi2ELi4ENS5_IJNS4_1CILi8EEENSA_ILi1EEESC_EEEEENS5_IJNSA_ILi128EEENSA_ILi256EEENSA_ILi32EEEEEEaNS5_IJlSC_lEEEaSJ_NS4_8TiledMMAINS4_8MMA_AtomIJNS4_21SM100_MMA_S8_2x1SM_SSIaaiLi128ELi256ELNS4_4UMMA5MajorE0ELSO_0ELNSN_8SaturateE0EEEEEENS4_6LayoutINS5_IJSC_SC_SC_EEENS5_IJNSA_ILi0EEESU_SU_EEEEENS5_IJNS4_10UnderscoreESX_SX_EEEEENS4_18SM100_TMA_2SM_LOADENS4_14ComposedLayoutINS4_7SwizzleILi1ELi4ELi3EEENS4_18smem_ptr_flag_bitsILi8EEENSS_INS5_IJSB_SH_EEENS5_IJSH_SC_EEEEEEEvNS4_8identityENS4_28SM100_TMA_2SM_LOAD_MULTICASTES19_vS1A_EENS_8epilogue10collective18CollectiveEpilogueINS1D_23Sm100TmaWarpSpecializedILi4ELi2ELi32ELb0ELb0EEEJNS5_IJNSA_ILi64EEESG_SH_EEENS5_IJNSS_IS1I_SC_EENSS_INS5_IJSH_NSA_ILi2EEEEEENS5_IJSC_SF_EEEEEEEEaSJ_aSJ_NS1D_6fusion15FusionCallbacksIS1H_NS1Q_17LinearCombinationIaiaiLNS_15FloatRoundStyleE2EEES1J_S1P_JEEENS4_5SM1004TMEM4LOAD26SM100_TMEM_LOAD_32dp32b32xENS4_13SM90_TMA_LOADES19_NS4_39AutoVectorizingCopyWithAssumedAlignmentILi128EEENS4_14SM90_TMA_STOREES19_S22_S22_EEEvvEEEEvNT_6ParamsE)
        /*0044*/ 	.word	0x00000000
.L_30:


//--------------------- .nv.compat                --------------------------
	.section	.nv.compat,"",@"SHT_CUDA_COMPAT_INFO"
	.align	4
        /*0000*/ 	.byte	0x02, 0x09, 0x01, 0x00, 0x02, 0x02, 0x03, 0x00, 0x02, 0x05, 0x06, 0x00, 0x03, 0x07, 0x01, 0x01
        /*0010*/ 	.byte	0x02, 0x03, 0x01, 0x00, 0x02, 0x06, 0x01, 0x00, 0x04, 0x0b, 0x08, 0x00, 0x01, 0x00, 0x00, 0x00
        /*0020*/ 	.byte	0x00, 0x00, 0x00, 0x00


//--------------------- .nv.info._ZN7cutlass13device_kernelINS_4gemm6kernel13GemmUniversalIN4cute5tupleIJiiiiEEENS1_10collective13CollectiveMmaINS1_35MainloopSm100TmaUmmaWarpSpecializedILi33ELi2ELi4ENS5_IJNS4_1CILi8EEENSA_ILi1EEESC_EEEEENS5_IJNSA_ILi128EEENSA_ILi256EEENSA_ILi32EEEEEEaNS5_IJlSC_lEEEaSJ_NS4_8TiledMMAINS4_8MMA_AtomIJNS4_21SM100_MMA_S8_2x1SM_SSIaaiLi128ELi256ELNS4_4UMMA5MajorE0ELSO_0ELNSN_8SaturateE0EEEEEENS4_6LayoutINS5_IJSC_SC_SC_EEENS5_IJNSA_ILi0EEESU_SU_EEEEENS5_IJNS4_10UnderscoreESX_SX_EEEEENS4_18SM100_TMA_2SM_LOADENS4_14ComposedLayoutINS4_7SwizzleILi1ELi4ELi3EEENS4_18smem_ptr_flag_bitsILi8EEENSS_INS5_IJSB_SH_EEENS5_IJSH_SC_EEEEEEEvNS4_8identityENS4_28SM100_TMA_2SM_LOAD_MULTICASTES19_vS1A_EENS_8epilogue10collective18CollectiveEpilogueINS1D_23Sm100TmaWarpSpecializedILi4ELi2ELi32ELb0ELb0EEEJNS5_IJNSA_ILi64EEESG_SH_EEENS5_IJNSS_IS1I_SC_EENSS_INS5_IJSH_NSA_ILi2EEEEEENS5_IJSC_SF_EEEEEEEEaSJ_aSJ_NS1D_6fusion15FusionCallbacksIS1H_NS1Q_17LinearCombinationIaiaiLNS_15FloatRoundStyleE2EEES1J_S1P_JEEENS4_5SM1004TMEM4LOAD26SM100_TMEM_LOAD_32dp32b32xENS4_13SM90_TMA_LOADES19_NS4_39AutoVectorizingCopyWithAssumedAlignmentILi128EEENS4_14SM90_TMA_STOREES19_S22_S22_EEEvvEEEEvNT_6ParamsE --------------------------
	.section	.nv.info._ZN7cutlass13device_kernelINS_4gemm6kernel13GemmUniversalIN4cute5tupleIJiiiiEEENS1_10collective13CollectiveMmaINS1_35MainloopSm100TmaUmmaWarpSpecializedILi33ELi2ELi4ENS5_IJNS4_1CILi8EEENSA_ILi1EEESC_EEEEENS5_IJNSA_ILi128EEENSA_ILi256EEENSA_ILi32EEEEEEaNS5_IJlSC_lEEEaSJ_NS4_8TiledMMAINS4_8MMA_AtomIJNS4_21SM100_MMA_S8_2x1SM_SSIaaiLi128ELi256ELNS4_4UMMA5MajorE0ELSO_0ELNSN_8SaturateE0EEEEEENS4_6LayoutINS5_IJSC_SC_SC_EEENS5_IJNSA_ILi0EEESU_SU_EEEEENS5_IJNS4_10UnderscoreESX_SX_EEEEENS4_18SM100_TMA_2SM_LOADENS4_14ComposedLayoutINS4_7SwizzleILi1ELi4ELi3EEENS4_18smem_ptr_flag_bitsILi8EEENSS_INS5_IJSB_SH_EEENS5_IJSH_SC_EEEEEEEvNS4_8identityENS4_28SM100_TMA_2SM_LOAD_MULTICASTES19_vS1A_EENS_8epilogue10collective18CollectiveEpilogueINS1D_23Sm100TmaWarpSpecializedILi4ELi2ELi32ELb0ELb0EEEJNS5_IJNSA_ILi64EEESG_SH_EEENS5_IJNSS_IS1I_SC_EENSS_INS5_IJSH_NSA_ILi2EEEEEENS5_IJSC_SF_EEEEEEEEaSJ_aSJ_NS1D_6fusion15FusionCallbacksIS1H_NS1Q_17LinearCombinationIaiaiLNS_15FloatRoundStyleE2EEES1J_S1P_JEEENS4_5SM1004TMEM4LOAD26SM100_TMEM_LOAD_32dp32b32xENS4_13SM90_TMA_LOADES19_NS4_39AutoVectorizingCopyWithAssumedAlignmentILi128EEENS4_14SM90_TMA_STOREES19_S22_S22_EEEvvEEEEvNT_6ParamsE,"",@"SHT_CUDA_INFO"
	.sectionflags	@""
	.align	4


	//----- nvinfo : EIATTR_CUDA_API_VERSION
	.align		4
        /*0000*/ 	.byte	0x04, 0x37
        /*0002*/ 	.short	(.L_32 - .L_31)
.L_31:
        /*0004*/ 	.word	0x00000082


	//----- nvinfo : EIATTR_KPARAM_INFO
	.align		4
.L_32:
        /*0008*/ 	.byte	0x04, 0x17
        /*000a*/ 	.short	(.L_34 - .L_33)
.L_33:
        /*000c*/ 	.word	0x00000000
        /*0010*/ 	.short	0x0000
        /*0012*/ 	.short	0x0000
        /*0014*/ 	.byte	0x00, 0xf0, 0x01, 0x20


	//----- nvinfo : EIATTR_AT_ENTRY_FRAGMENTS
	.align		4
.L_34:
        /*0018*/ 	.byte	0x04, 0x4f
        /*001a*/ 	.short	(.L_36 - .L_35)


	//   ....[0]....
.L_35:
        /*001c*/ 	.word	0x00000007


	//----- nvinfo : EIATTR_RESERVED_SMEM_USED
	.align		4
.L_36:
        /*0020*/ 	.byte	0x01, 0x41
	.zero		2


	//----- nvinfo : EIATTR_SPARSE_MMA_MASK
	.align		4
        /*0024*/ 	.byte	0x03, 0x50
        /*0026*/ 	.short	0x0000


	//----- nvinfo : EIATTR_TCGEN05_2CTA_USED
	.align		4
        /*0028*/ 	.byte	0x01, 0x52
	.zero		2


	//----- nvinfo : EIATTR_MAXREG_COUNT
	.align		4
        /*002c*/ 	.byte	0x03, 0x1b
        /*002e*/ 	.short	0x00ff


	//----- nvinfo : EIATTR_NUM_BARRIERS
	.align		4
        /*0030*/ 	.byte	0x02, 0x4c
        /*0032*/ 	.byte	0x07
	.zero		1


	//----- nvinfo : EIATTR_EXTERNS
	.align		4
        /*0034*/ 	.byte	0x04, 0x0f
        /*0036*/ 	.short	(.L_38 - .L_37)


	//   ....[0]....
	.align		4
.L_37:
        /*0038*/ 	.word	index@(__assertfail)


	//----- nvinfo : EIATTR_MERCURY_ISA_VERSION
	.align		4
.L_38:
        /*003c*/ 	.byte	0x03, 0x5f
        /*003e*/ 	.short	0x0101


	//----- nvinfo : EIATTR_INT_WARP_WIDE_INSTR_OFFSETS
	.align		4
        /*0040*/ 	.byte	0x04, 0x31
        /*0042*/ 	.short	(.L_40 - .L_39)


	//   ....[0]....
.L_39:
        /*0044*/ 	.word	0x00001140


	//   ....[1]....
        /*0048*/ 	.word	0x000011e0


	//   ....[2]....
        /*004c*/ 	.word	0x00005620


	//   ....[3]....
        /*0050*/ 	.word	0x00005650


	//   ....[4]....
        /*0054*/ 	.word	0x00005670


	//   ....[5]....
        /*0058*/ 	.word	0x00006230


	//   ....[6]....
        /*005c*/ 	.word	0x000062d0


	//   ....[7]....
        /*0060*/ 	.word	0x00006380


	//   ....[8]....
        /*0064*/ 	.word	0x00006400


	//   ....[9]....
        /*0068*/ 	.word	0x000064b0


	//   ....[10]....
        /*006c*/ 	.word	0x00006560


	//   ....[11]....
        /*0070*/ 	.word	0x000065e0


	//   ....[12]....
        /*0074*/ 	.word	0x000066a0


	//   ....[13]....
        /*0078*/ 	.word	0x00006760


	//   ....[14]....
        /*007c*/ 	.word	0x00006810


	//   ....[15]....
        /*0080*/ 	.word	0x00006900


	//   ....[16]....
        /*0084*/ 	.word	0x000069e0


	//----- nvinfo : EIATTR_COOP_GROUP_MASK_REGIDS
	.align		4
.L_40:
        /*0088*/ 	.byte	0x04, 0x29
        /*008a*/ 	.short	(.L_42 - .L_41)


	//   ....[0]....
.L_41:
        /*008c*/ 	.word	0xffffffff


	//   ....[1]....
        /*0090*/ 	.word	0xffffffff


	//   ....[2]....
        /*0094*/ 	.word	0xffffffff


	//   ....[3]....
        /*0098*/ 	.word	0xffffffff


	//   ....[4]....
        /*009c*/ 	.word	0xffffffff


	//   ....[5]....
        /*00a0*/ 	.word	0xffffffff


	//   ....[6]....
        /*00a4*/ 	.word	0xffffffff


	//   ....[7]....
        /*00a8*/ 	.word	0xffffffff


	//   ....[8]....
        /*00ac*/ 	.word	0xffffffff


	//   ....[9]....
        /*00b0*/ 	.word	0xffffffff


	//   ....[10]....
        /*00b4*/ 	.word	0xffffffff


	//   ....[11]....
        /*00b8*/ 	.word	0xffffffff


	//   ....[12]....
        /*00bc*/ 	.word	0xffffffff


	//   ....[13]....
        /*00c0*/ 	.word	0xffffffff


	//----- nvinfo : EIATTR_COOP_GROUP_INSTR_OFFSETS
	.align		4
.L_42:
        /*00c4*/ 	.byte	0x04, 0x28
        /*00c6*/ 	.short	(.L_44 - .L_43)


	//   ....[0]....
.L_43:
        /*00c8*/ 	.word	0x000000b0


	//   ....[1]....
        /*00cc*/ 	.word	0x00000520


	//   ....[2]....
        /*00d0*/ 	.word	0x00000ab0


	//   ....[3]....
        /*00d4*/ 	.word	0x00000c40


	//   ....[4]....
        /*00d8*/ 	.word	0x00000d30


	//   ....[5]....
        /*00dc*/ 	.word	0x00000e90


	//   ....[6]....
        /*00e0*/ 	.word	0x00001020


	//   ....[7]....
        /*00e4*/ 	.word	0x00001260


	//   ....[8]....
        /*00e8*/ 	.word	0x00002650


	//   ....[9]....
        /*00ec*/ 	.word	0x00004550


	//   ....[10]....
        /*00f0*/ 	.word	0x00004a20


	//   ....[11]....
        /*00f4*/ 	.word	0x00004a50


	//   ....[12]....
        /*00f8*/ 	.word	0x00005520


	//   ....[13]....
        /*00fc*/ 	.word	0x00005730


	//----- nvinfo : EIATTR_VRC_CTA_INIT_COUNT
	.align		4
.L_44:
        /*0100*/ 	.byte	0x02, 0x4a
        /*0102*/ 	.byte	0x80
	.zero		1


	//----- nvinfo : EIATTR_SYSCALL_OFFSETS
	.align		4
        /*0104*/ 	.byte	0x04, 0x46
        /*0106*/ 	.short	(.L_46 - .L_45)


	//   ....[0]....
.L_45:
        /*0108*/ 	.word	0x00007520


	//   ....[1]....
        /*010c*/ 	.word	0x00007660


	//   ....[2]....
        /*0110*/ 	.word	0x00007e70


	//   ....[3]....
        /*0114*/ 	.word	0x00008c70


	//   ....[4]....
        /*0118*/ 	.word	0x00009a10


	//   ....[5]....
        /*011c*/ 	.word	0x0000a7c0


	//----- nvinfo : EIATTR_MBARRIER_INSTR_OFFSETS
	.align		4
.L_46:
        /*0120*/ 	.byte	0x04, 0x39
        /*0122*/ 	.short	(.L_48 - .L_47)


	//   ....[0]....
.L_47:
        /*0124*/ 	.word	0x00000670
        /*0128*/ 	.word	0x000000ff
        /*012c*/ 	.word	0x00000000
        /*0130*/ 	.short	0x0100
        /*0132*/ 	.byte	0x04
	.zero		1


	//   ....[1]....
        /*0134*/ 	.word	0x00000680
        /*0138*/ 	.word	0x000000ff
        /*013c*/ 	.word	0x00000108
        /*0140*/ 	.short	0x0100
        /*0142*/ 	.byte	0x04
	.zero		1


	//   ....[2]....
        /*0144*/ 	.word	0x00000690
        /*0148*/ 	.word	0x000000ff
        /*014c*/ 	.word	0x00000008
        /*0150*/ 	.short	0x0100
        /*0152*/ 	.byte	0x04
	.zero		1


	//   ....[3]....
        /*0154*/ 	.word	0x000006a0
        /*0158*/ 	.word	0x000000ff
        /*015c*/ 	.word	0x00000110
        /*0160*/ 	.short	0x0100
        /*0162*/ 	.byte	0x04
	.zero		1


	//   ....[4]....
        /*0164*/ 	.word	0x000006b0
        /*0168*/ 	.word	0x000000ff
        /*016c*/ 	.word	0x00000010
        /*0170*/ 	.short	0x0100
        /*0172*/ 	.byte	0x04
	.zero		1


	//   ....[5]....
        /*0174*/ 	.word	0x000006c0
        /*0178*/ 	.word	0x000000ff
        /*017c*/ 	.word	0x00000118
        /*0180*/ 	.short	0x0100
        /*0182*/ 	.byte	0x04
	.zero		1


	//   ....[6]....
        /*0184*/ 	.word	0x000006d0
        /*0188*/ 	.word	0x000000ff
        /*018c*/ 	.word	0x00000018
        /*0190*/ 	.short	0x0100
        /*0192*/ 	.byte	0x04
	.zero		1


	//   ....[7]....
        /*0194*/ 	.word	0x000006e0
        /*0198*/ 	.word	0x000000ff
        /*019c*/ 	.word	0x00000120
        /*01a0*/ 	.short	0x0100
        /*01a2*/ 	.byte	0x04
	.zero		1


	//   ....[8]....
        /*01a4*/ 	.word	0x000006f0
        /*01a8*/ 	.word	0x000000ff
        /*01ac*/ 	.word	0x00000020
        /*01b0*/ 	.short	0x0100
        /*01b2*/ 	.byte	0x04
	.zero		1


	//   ....[9]....
        /*01b4*/ 	.word	0x00000700
        /*01b8*/ 	.word	0x000000ff
        /*01bc*/ 	.word	0x00000128
        /*01c0*/ 	.short	0x0100
        /*01c2*/ 	.byte	0x04
	.zero		1


	//   ....[10]....
        /*01c4*/ 	.word	0x00000710
        /*01c8*/ 	.word	0x000000ff
        /*01cc*/ 	.word	0x00000028
        /*01d0*/ 	.short	0x0100
        /*01d2*/ 	.byte	0x04
	.zero		1


	//   ....[11]....
        /*01d4*/ 	.word	0x00000720
        /*01d8*/ 	.word	0x000000ff
        /*01dc*/ 	.word	0x00000130
        /*01e0*/ 	.short	0x0100
        /*01e2*/ 	.byte	0x04
	.zero		1


	//   ....[12]....
        /*01e4*/ 	.word	0x00000730
        /*01e8*/ 	.word	0x000000ff
        /*01ec*/ 	.word	0x00000030
        /*01f0*/ 	.short	0x0100
        /*01f2*/ 	.byte	0x04
	.zero		1


	//   ....[13]....
        /*01f4*/ 	.word	0x00000740
        /*01f8*/ 	.word	0x000000ff
        /*01fc*/ 	.word	0x00000138
        /*0200*/ 	.short	0x0100
        /*0202*/ 	.byte	0x04
	.zero		1


	//   ....[14]....
        /*0204*/ 	.word	0x00000750
        /*0208*/ 	.word	0x000000ff
        /*020c*/ 	.word	0x00000038
        /*0210*/ 	.short	0x0100
        /*0212*/ 	.byte	0x04
	.zero		1


	//   ....[15]....
        /*0214*/ 	.word	0x00000760
        /*0218*/ 	.word	0x000000ff
        /*021c*/ 	.word	0x00000140
        /*0220*/ 	.short	0x0100
        /*0222*/ 	.byte	0x04
	.zero		1


	//   ....[16]....
        /*0224*/ 	.word	0x00000770
        /*0228*/ 	.word	0x000000ff
        /*022c*/ 	.word	0x00000040
        /*0230*/ 	.short	0x0100
        /*0232*/ 	.byte	0x04
	.zero		1


	//   ....[17]....
        /*0234*/ 	.word	0x00000780
        /*0238*/ 	.word	0x000000ff
        /*023c*/ 	.word	0x00000148
        /*0240*/ 	.short	0x0100
        /*0242*/ 	.byte	0x04
	.zero		1


	//   ....[18]....
        /*0244*/ 	.word	0x00000790
        /*0248*/ 	.word	0x000000ff
        /*024c*/ 	.word	0x00000048
        /*0250*/ 	.short	0x0100
        /*0252*/ 	.byte	0x04
	.zero		1


	//   ....[19]....
        /*0254*/ 	.word	0x000007a0
        /*0258*/ 	.word	0x000000ff
        /*025c*/ 	.word	0x00000150
        /*0260*/ 	.short	0x0100
        /*0262*/ 	.byte	0x04
	.zero		1


	//   ....[20]....
        /*0264*/ 	.word	0x000007b0
        /*0268*/ 	.word	0x000000ff
        /*026c*/ 	.word	0x00000050
        /*0270*/ 	.short	0x0100
        /*0272*/ 	.byte	0x04
	.zero		1


	//   ....[21]....
        /*0274*/ 	.word	0x000007c0
        /*0278*/ 	.word	0x000000ff
        /*027c*/ 	.word	0x00000158
        /*0280*/ 	.short	0x0100
        /*0282*/ 	.byte	0x04
	.zero		1


	//   ....[22]....
        /*0284*/ 	.word	0x000007d0
        /*0288*/ 	.word	0x000000ff
        /*028c*/ 	.word	0x00000058
        /*0290*/ 	.short	0x0100
        /*0292*/ 	.byte	0x04
	.zero		1


	//   ....[23]....
        /*0294*/ 	.word	0x000007e0
        /*0298*/ 	.word	0x000000ff
        /*029c*/ 	.word	0x00000160
        /*02a0*/ 	.short	0x0100
        /*02a2*/ 	.byte	0x04
	.zero		1


	//   ....[24]....
        /*02a4*/ 	.word	0x000007f0
        /*02a8*/ 	.word	0x000000ff
        /*02ac*/ 	.word	0x00000060
        /*02b0*/ 	.short	0x0100
        /*02b2*/ 	.byte	0x04
	.zero		1


	//   ....[25]....
        /*02b4*/ 	.word	0x00000800
        /*02b8*/ 	.word	0x000000ff
        /*02bc*/ 	.word	0x00000168
        /*02c0*/ 	.short	0x0100
        /*02c2*/ 	.byte	0x04
	.zero		1


	//   ....[26]....
        /*02c4*/ 	.word	0x00000810
        /*02c8*/ 	.word	0x000000ff
        /*02cc*/ 	.word	0x00000068
        /*02d0*/ 	.short	0x0100
        /*02d2*/ 	.byte	0x04
	.zero		1


	//   ....[27]....
        /*02d4*/ 	.word	0x00000820
        /*02d8*/ 	.word	0x000000ff
        /*02dc*/ 	.word	0x00000170
        /*02e0*/ 	.short	0x0100
        /*02e2*/ 	.byte	0x04
	.zero		1


	//   ....[28]....
        /*02e4*/ 	.word	0x00000830
        /*02e8*/ 	.word	0x000000ff
        /*02ec*/ 	.word	0x00000070
        /*02f0*/ 	.short	0x0100
        /*02f2*/ 	.byte	0x04
	.zero		1


	//   ....[29]....
        /*02f4*/ 	.word	0x00000840
        /*02f8*/ 	.word	0x000000ff
        /*02fc*/ 	.word	0x00000178
        /*0300*/ 	.short	0x0100
        /*0302*/ 	.byte	0x04
	.zero		1


	//   ....[30]....
        /*0304*/ 	.word	0x00000850
        /*0308*/ 	.word	0x000000ff
        /*030c*/ 	.word	0x00000078
        /*0310*/ 	.short	0x0100
        /*0312*/ 	.byte	0x04
	.zero		1


	//   ....[31]....
        /*0314*/ 	.word	0x00000860
        /*0318*/ 	.word	0x000000ff
        /*031c*/ 	.word	0x00000180
        /*0320*/ 	.short	0x0100
        /*0322*/ 	.byte	0x04
	.zero		1


	//   ....[32]....
        /*0324*/ 	.word	0x00000870
        /*0328*/ 	.word	0x000000ff
        /*032c*/ 	.word	0x00000080
        /*0330*/ 	.short	0x0100
        /*0332*/ 	.byte	0x04
	.zero		1


	//   ....[33]....
        /*0334*/ 	.word	0x00000880
        /*0338*/ 	.word	0x000000ff
        /*033c*/ 	.word	0x00000188
        /*0340*/ 	.short	0x0100
        /*0342*/ 	.byte	0x04
	.zero		1


	//   ....[34]....
        /*0344*/ 	.word	0x00000890
        /*0348*/ 	.word	0x000000ff
        /*034c*/ 	.word	0x00000088
        /*0350*/ 	.short	0x0100
        /*0352*/ 	.byte	0x04
	.zero		1


	//   ....[35]....
        /*0354*/ 	.word	0x000008a0
        /*0358*/ 	.word	0x000000ff
        /*035c*/ 	.word	0x00000190
        /*0360*/ 	.short	0x0100
        /*0362*/ 	.byte	0x04
	.zero		1


	//   ....[36]....
        /*0364*/ 	.word	0x000008b0
        /*0368*/ 	.word	0x000000ff
        /*036c*/ 	.word	0x00000090
        /*0370*/ 	.short	0x0100
        /*0372*/ 	.byte	0x04
	.zero		1


	//   ....[37]....
        /*0374*/ 	.word	0x000008c0
        /*0378*/ 	.word	0x000000ff
        /*037c*/ 	.word	0x00000198
        /*0380*/ 	.short	0x0100
        /*0382*/ 	.byte	0x04
	.zero		1


	//   ....[38]....
        /*0384*/ 	.word	0x000008d0
        /*0388*/ 	.word	0x000000ff
        /*038c*/ 	.word	0x00000098
        /*0390*/ 	.short	0x0100
        /*0392*/ 	.byte	0x04
	.zero		1


	//   ....[39]....
        /*0394*/ 	.word	0x000008e0
        /*0398*/ 	.word	0x000000ff
        /*039c*/ 	.word	0x000001a0
        /*03a0*/ 	.short	0x0100
        /*03a2*/ 	.byte	0x04
	.zero		1


	//   ....[40]....
        /*03a4*/ 	.word	0x000008f0
        /*03a8*/ 	.word	0x000000ff
        /*03ac*/ 	.word	0x000000a0
        /*03b0*/ 	.short	0x0100
        /*03b2*/ 	.byte	0x04
	.zero		1


	//   ....[41]....
        /*03b4*/ 	.word	0x00000900
        /*03b8*/ 	.word	0x000000ff
        /*03bc*/ 	.word	0x000001a8
        /*03c0*/ 	.short	0x0100
        /*03c2*/ 	.byte	0x04
	.zero		1


	//   ....[42]....
        /*03c4*/ 	.word	0x00000910
        /*03c8*/ 	.word	0x000000ff
        /*03cc*/ 	.word	0x000000a8
        /*03d0*/ 	.short	0x0100
        /*03d2*/ 	.byte	0x04
	.zero		1


	//   ....[43]....
        /*03d4*/ 	.word	0x00000920
        /*03d8*/ 	.word	0x000000ff
        /*03dc*/ 	.word	0x000001b0
        /*03e0*/ 	.short	0x0100
        /*03e2*/ 	.byte	0x04
	.zero		1


	//   ....[44]....
        /*03e4*/ 	.word	0x00000930
        /*03e8*/ 	.word	0x000000ff
        /*03ec*/ 	.word	0x000000b0
        /*03f0*/ 	.short	0x0100
        /*03f2*/ 	.byte	0x04
	.zero		1


	//   ....[45]....
        /*03f4*/ 	.word	0x00000940
        /*03f8*/ 	.word	0x000000ff
        /*03fc*/ 	.word	0x000001b8
        /*0400*/ 	.short	0x0100
        /*0402*/ 	.byte	0x04
	.zero		1


	//   ....[46]....
        /*0404*/ 	.word	0x00000950
        /*0408*/ 	.word	0x000000ff
        /*040c*/ 	.word	0x000000b8
        /*0410*/ 	.short	0x0100
        /*0412*/ 	.byte	0x04
	.zero		1


	//   ....[47]....
        /*0414*/ 	.word	0x00000960
        /*0418*/ 	.word	0x000000ff
        /*041c*/ 	.word	0x000001c0
        /*0420*/ 	.short	0x0100
        /*0422*/ 	.byte	0x04
	.zero		1


	//   ....[48]....
        /*0424*/ 	.word	0x00000970
        /*0428*/ 	.word	0x000000ff
        /*042c*/ 	.word	0x000000c0
        /*0430*/ 	.short	0x0100
        /*0432*/ 	.byte	0x04
	.zero		1


	//   ....[49]....
        /*0434*/ 	.word	0x00000980
        /*0438*/ 	.word	0x000000ff
        /*043c*/ 	.word	0x000001c8
        /*0440*/ 	.short	0x0100
        /*0442*/ 	.byte	0x04
	.zero		1


	//   ....[50]....
        /*0444*/ 	.word	0x00000990
        /*0448*/ 	.word	0x000000ff
        /*044c*/ 	.word	0x000000c8
        /*0450*/ 	.short	0x0100
        /*0452*/ 	.byte	0x04
	.zero		1


	//   ....[51]....
        /*0454*/ 	.word	0x000009a0
        /*0458*/ 	.word	0x000000ff
        /*045c*/ 	.word	0x000001d0
        /*0460*/ 	.short	0x0100
        /*0462*/ 	.byte	0x04
	.zero		1


	//   ....[52]....
        /*0464*/ 	.word	0x000009b0
        /*0468*/ 	.word	0x000000ff
        /*046c*/ 	.word	0x000000d0
        /*0470*/ 	.short	0x0100
        /*0472*/ 	.byte	0x04
	.zero		1


	//   ....[53]....
        /*0474*/ 	.word	0x000009c0
        /*0478*/ 	.word	0x000000ff
        /*047c*/ 	.word	0x000001d8
        /*0480*/ 	.short	0x0100
        /*0482*/ 	.byte	0x04
	.zero		1


	//   ....[54]....
        /*0484*/ 	.word	0x000009d0
        /*0488*/ 	.word	0x000000ff
        /*048c*/ 	.word	0x000000d8
        /*0490*/ 	.short	0x0100
        /*0492*/ 	.byte	0x04
	.zero		1


	//   ....[55]....
        /*0494*/ 	.word	0x000009e0
        /*0498*/ 	.word	0x000000ff
        /*049c*/ 	.word	0x000001e0
        /*04a0*/ 	.short	0x0100
        /*04a2*/ 	.byte	0x04
	.zero		1


	//   ....[56]....
        /*04a4*/ 	.word	0x000009f0
        /*04a8*/ 	.word	0x000000ff
        /*04ac*/ 	.word	0x000000e0
        /*04b0*/ 	.short	0x0100
        /*04b2*/ 	.byte	0x04
	.zero		1


	//   ....[57]....
        /*04b4*/ 	.word	0x00000a00
        /*04b8*/ 	.word	0x000000ff
        /*04bc*/ 	.word	0x000001e8
        /*04c0*/ 	.short	0x0100
        /*04c2*/ 	.byte	0x04
	.zero		1


	//   ....[58]....
        /*04c4*/ 	.word	0x00000a10
        /*04c8*/ 	.word	0x000000ff
        /*04cc*/ 	.word	0x000000e8
        /*04d0*/ 	.short	0x0100
        /*04d2*/ 	.byte	0x04
	.zero		1


	//   ....[59]....
        /*04d4*/ 	.word	0x00000a20
        /*04d8*/ 	.word	0x000000ff
        /*04dc*/ 	.word	0x000001f0
        /*04e0*/ 	.short	0x0100
        /*04e2*/ 	.byte	0x04
	.zero		1


	//   ....[60]....
        /*04e4*/ 	.word	0x00000a30
        /*04e8*/ 	.word	0x000000ff
        /*04ec*/ 	.word	0x000000f0
        /*04f0*/ 	.short	0x0100
        /*04f2*/ 	.byte	0x04
	.zero		1


	//   ....[61]....
        /*04f4*/ 	.word	0x00000a40
        /*04f8*/ 	.word	0x000000ff
        /*04fc*/ 	.word	0x000001f8
        /*0500*/ 	.short	0x0100
        /*0502*/ 	.byte	0x04
	.zero		1


	//   ....[62]....
        /*0504*/ 	.word	0x00000a50
        /*0508*/ 	.word	0x000000ff
        /*050c*/ 	.word	0x000000f8
        /*0510*/ 	.short	0x0100
        /*0512*/ 	.byte	0x04
	.zero		1


	//   ....[63]....
        /*0514*/ 	.word	0x00000a60
        /*0518*/ 	.word	0x000000ff
        /*051c*/ 	.word	0x00000200
        /*0520*/ 	.short	0x0100
        /*0522*/ 	.byte	0x04
	.zero		1


	//   ....[64]....
        /*0524*/ 	.word	0x00000a70
        /*0528*/ 	.word	0x000000ff
        /*052c*/ 	.word	0x00000100
        /*0530*/ 	.short	0x0100
        /*0532*/ 	.byte	0x04
	.zero		1


	//   ....[65]....
        /*0534*/ 	.word	0x00000a80
        /*0538*/ 	.word	0x000000ff
        /*053c*/ 	.word	0x00000208
        /*0540*/ 	.short	0x0100
        /*0542*/ 	.byte	0x04
	.zero		1


	//   ....[66]....
        /*0544*/ 	.word	0x00000bb0
        /*0548*/ 	.word	0x000000ff
        /*054c*/ 	.word	0x00000210
        /*0550*/ 	.short	0x0100
        /*0552*/ 	.byte	0x04
	.zero		1


	//   ....[67]....
        /*0554*/ 	.word	0x00000bc0
        /*0558*/ 	.word	0x000000ff
        /*055c*/ 	.word	0x00000230
        /*0560*/ 	.short	0x0100
        /*0562*/ 	.byte	0x04
	.zero		1


	//   ....[68]....
        /*0564*/ 	.word	0x00000bd0
        /*0568*/ 	.word	0x000000ff
        /*056c*/ 	.word	0x00000218
        /*0570*/ 	.short	0x0100
        /*0572*/ 	.byte	0x04
	.zero		1


	//   ....[69]....
        /*0574*/ 	.word	0x00000be0
        /*0578*/ 	.word	0x000000ff
        /*057c*/ 	.word	0x00000238
        /*0580*/ 	.short	0x0100
        /*0582*/ 	.byte	0x04
	.zero		1


	//   ....[70]....
        /*0584*/ 	.word	0x00000bf0
        /*0588*/ 	.word	0x000000ff
        /*058c*/ 	.word	0x00000220
        /*0590*/ 	.short	0x0100
        /*0592*/ 	.byte	0x04
	.zero		1


	//   ....[71]....
        /*0594*/ 	.word	0x00000c00
        /*0598*/ 	.word	0x000000ff
        /*059c*/ 	.word	0x00000240
        /*05a0*/ 	.short	0x0100
        /*05a2*/ 	.byte	0x04
	.zero		1


	//   ....[72]....
        /*05a4*/ 	.word	0x00000c10
        /*05a8*/ 	.word	0x000000ff
        /*05ac*/ 	.word	0x00000228
        /*05b0*/ 	.short	0x0100
        /*05b2*/ 	.byte	0x04
	.zero		1


	//   ....[73]....
        /*05b4*/ 	.word	0x00000c20
        /*05b8*/ 	.word	0x000000ff
        /*05bc*/ 	.word	0x00000248
        /*05c0*/ 	.short	0x0100
        /*05c2*/ 	.byte	0x04
	.zero		1


	//   ....[74]....
        /*05c4*/ 	.word	0x00000d00
        /*05c8*/ 	.word	0x000000ff
        /*05cc*/ 	.word	0x00000250
        /*05d0*/ 	.short	0x0100
        /*05d2*/ 	.byte	0x06
	.zero		1


	//   ....[75]....
        /*05d4*/ 	.word	0x00000d10
        /*05d8*/ 	.word	0x000000ff
        /*05dc*/ 	.word	0x00000258
        /*05e0*/ 	.short	0x0100
        /*05e2*/ 	.byte	0x06
	.zero		1


	//   ....[76]....
        /*05e4*/ 	.word	0x00000e40
        /*05e8*/ 	.word	0x000000ff
        /*05ec*/ 	.word	0x00000260
        /*05f0*/ 	.short	0x0100
        /*05f2*/ 	.byte	0x06
	.zero		1


	//   ....[77]....
        /*05f4*/ 	.word	0x00000e50
        /*05f8*/ 	.word	0x000000ff
        /*05fc*/ 	.word	0x00000270
        /*0600*/ 	.short	0x0100
        /*0602*/ 	.byte	0x06
	.zero		1


	//   ....[78]....
        /*0604*/ 	.word	0x00000e60
        /*0608*/ 	.word	0x000000ff
        /*060c*/ 	.word	0x00000268
        /*0610*/ 	.short	0x0100
        /*0612*/ 	.byte	0x06
	.zero		1


	//   ....[79]....
        /*0614*/ 	.word	0x00000e70
        /*0618*/ 	.word	0x000000ff
        /*061c*/ 	.word	0x00000278
        /*0620*/ 	.short	0x0100
        /*0622*/ 	.byte	0x06
	.zero		1


	//   ....[80]....
        /*0624*/ 	.word	0x00000f90
        /*0628*/ 	.word	0x000000ff
        /*062c*/ 	.word	0x00000280
        /*0630*/ 	.short	0x0100
        /*0632*/ 	.byte	0x04
	.zero		1


	//   ....[81]....
        /*0634*/ 	.word	0x00000fa0
        /*0638*/ 	.word	0x000000ff
        /*063c*/ 	.word	0x000002a0
        /*0640*/ 	.short	0x0100
        /*0642*/ 	.byte	0x04
	.zero		1


	//   ....[82]....
        /*0644*/ 	.word	0x00000fb0
        /*0648*/ 	.word	0x000000ff
        /*064c*/ 	.word	0x00000288
        /*0650*/ 	.short	0x0100
        /*0652*/ 	.byte	0x04
	.zero		1


	//   ....[83]....
        /*0654*/ 	.word	0x00000fc0
        /*0658*/ 	.word	0x000000ff
        /*065c*/ 	.word	0x000002a8
        /*0660*/ 	.short	0x0100
        /*0662*/ 	.byte	0x04
	.zero		1


	//   ....[84]....
        /*0664*/ 	.word	0x00000fd0
        /*0668*/ 	.word	0x000000ff
        /*066c*/ 	.word	0x00000290
        /*0670*/ 	.short	0x0100
        /*0672*/ 	.byte	0x04
	.zero		1


	//   ....[85]....
        /*0674*/ 	.word	0x00000fe0
        /*0678*/ 	.word	0x000000ff
        /*067c*/ 	.word	0x000002b0
        /*0680*/ 	.short	0x0100
        /*0682*/ 	.byte	0x04
	.zero		1


	//   ....[86]....
        /*0684*/ 	.word	0x00000ff0
        /*0688*/ 	.word	0x000000ff
        /*068c*/ 	.word	0x00000298
        /*0690*/ 	.short	0x0100
        /*0692*/ 	.byte	0x04
	.zero		1


	//   ....[87]....
        /*0694*/ 	.word	0x00001000
        /*0698*/ 	.word	0x000000ff
        /*069c*/ 	.word	0x000002b8
        /*06a0*/ 	.short	0x0100
        /*06a2*/ 	.byte	0x04
	.zero		1


	//   ....[88]....
        /*06a4*/ 	.word	0x000010f0
        /*06a8*/ 	.word	0x000000ff
        /*06ac*/ 	.word	0x000002c0
        /*06b0*/ 	.short	0x0100
        /*06b2*/ 	.byte	0x04
	.zero		1


	//   ....[89]....
        /*06b4*/ 	.word	0x00001100
        /*06b8*/ 	.word	0x000000ff
        /*06bc*/ 	.word	0x000002d0
        /*06c0*/ 	.short	0x0100
        /*06c2*/ 	.byte	0x04
	.zero		1


	//   ....[90]....
        /*06c4*/ 	.word	0x00001110
        /*06c8*/ 	.word	0x000000ff
        /*06cc*/ 	.word	0x000002c8
        /*06d0*/ 	.short	0x0100
        /*06d2*/ 	.byte	0x04
	.zero		1


	//   ....[91]....
        /*06d4*/ 	.word	0x00001120
        /*06d8*/ 	.word	0x000000ff
        /*06dc*/ 	.word	0x000002d8
        /*06e0*/ 	.short	0x0100
        /*06e2*/ 	.byte	0x04
	.zero		1


	//   ....[92]....
        /*06e4*/ 	.word	0x00001220
        /*06e8*/ 	.word	0x000000ff
        /*06ec*/ 	.word	0x000002e0
        /*06f0*/ 	.short	0x0100
        /*06f2*/ 	.byte	0x06
	.zero		1


	//   ....[93]....
        /*06f4*/ 	.word	0x00001e70
        /*06f8*/ 	.word	0x00000000
        /*06fc*/ 	.word	0x000002d0
        /*0700*/ 	.short	0x010a
        /*0702*/ 	.byte	0xff
	.zero		1


	//   ....[94]....
        /*0704*/ 	.word	0x00001ea0
        /*0708*/ 	.word	0x00000000
        /*070c*/ 	.word	0x000002c0
        /*0710*/ 	.short	0x0101
        /*0712*/ 	.byte	0xff
	.zero		1


	//   ....[95]....
        /*0714*/ 	.word	0x00001f60
        /*0718*/ 	.word	0x000000ff
        /*071c*/ 	.word	0x00000108
        /*0720*/ 	.short	0x010a
        /*0722*/ 	.byte	0x04
	.zero		1


	//   ....[96]....
        /*0724*/ 	.word	0x00002030
        /*0728*/ 	.word	0x000000ff
        /*072c*/ 	.word	0x00000108
        /*0730*/ 	.short	0x010a
        /*0732*/ 	.byte	0x21
	.zero		1


	//   ....[97]....
        /*0734*/ 	.word	0x000021f0
        /*0738*/ 	.word	0x000000ff
        /*073c*/ 	.word	0x00000108
        /*0740*/ 	.short	0x010a
        /*0742*/ 	.byte	0x07
	.zero		1


	//   ....[98]....
        /*0744*/ 	.word	0x000022f0
        /*0748*/ 	.word	0x000000ff
        /*074c*/ 	.word	0x00000258
        /*0750*/ 	.short	0x0101
        /*0752*/ 	.byte	0x06
	.zero		1


	//   ....[99]....
        /*0754*/ 	.word	0x00002310
        /*0758*/ 	.word	0x000000ff
        /*075c*/ 	.word	0x00000108
        /*0760*/ 	.short	0x010a
        /*0762*/ 	.byte	0x04
	.zero		1


	//   ....[100]....
        /*0764*/ 	.word	0x00002390
        /*0768*/ 	.word	0x000000ff
        /*076c*/ 	.word	0x00000108
        /*0770*/ 	.short	0x010a
        /*0772*/ 	.byte	0x11
	.zero		1


	//   ....[101]....
        /*0774*/ 	.word	0x00002520
        /*0778*/ 	.word	0x000000ff
        /*077c*/ 	.word	0x00000108
        /*0780*/ 	.short	0x010a
        /*0782*/ 	.byte	0x08
	.zero		1


	//   ....[102]....
        /*0784*/ 	.word	0x00002680
        /*0788*/ 	.word	0x00000003
        /*078c*/ 	.word	0x00000260
        /*0790*/ 	.short	0x010a
        /*0792*/ 	.byte	0xff
	.zero		1


	//   ....[103]....
        /*0794*/ 	.word	0x000027d0
        /*0798*/ 	.word	0x00000000
        /*079c*/ 	.word	0x00000000
        /*07a0*/ 	.short	0x0101
        /*07a2*/ 	.byte	0xff
	.zero		1


	//   ....[104]....
        /*07a4*/ 	.word	0x00002d80
        /*07a8*/ 	.word	0x000000ff
        /*07ac*/ 	.word	0x00000000
        /*07b0*/ 	.short	0x010a
        /*07b2*/ 	.byte	0x04
	.zero		1


	//   ....[105]....
        /*07b4*/ 	.word	0x00002e10
        /*07b8*/ 	.word	0x000000ff
        /*07bc*/ 	.word	0x00000000
        /*07c0*/ 	.short	0x010a
        /*07c2*/ 	.byte	0x05
	.zero		1


	//   ....[106]....
        /*07c4*/ 	.word	0x00002ea0
        /*07c8*/ 	.word	0x000000ff
        /*07cc*/ 	.word	0x00000000
        /*07d0*/ 	.short	0x010a
        /*07d2*/ 	.byte	0x05
	.zero		1


	//   ....[107]....
        /*07d4*/ 	.word	0x00002f30
        /*07d8*/ 	.word	0x000000ff
        /*07dc*/ 	.word	0x00000000
        /*07e0*/ 	.short	0x010a
        /*07e2*/ 	.byte	0x05
	.zero		1


	//   ....[108]....
        /*07e4*/ 	.word	0x00002fc0
        /*07e8*/ 	.word	0x000000ff
        /*07ec*/ 	.word	0x00000000
        /*07f0*/ 	.short	0x010a
        /*07f2*/ 	.byte	0x05
	.zero		1


	//   ....[109]....
        /*07f4*/ 	.word	0x00003050
        /*07f8*/ 	.word	0x000000ff
        /*07fc*/ 	.word	0x00000000
        /*0800*/ 	.short	0x010a
        /*0802*/ 	.byte	0x05
	.zero		1


	//   ....[110]....
        /*0804*/ 	.word	0x000030e0
        /*0808*/ 	.word	0x000000ff
        /*080c*/ 	.word	0x00000000
        /*0810*/ 	.short	0x010a
        /*0812*/ 	.byte	0x05
	.zero		1


	//   ....[111]....
        /*0814*/ 	.word	0x00003170
        /*0818*/ 	.word	0x000000ff
        /*081c*/ 	.word	0x00000000
        /*0820*/ 	.short	0x010a
        /*0822*/ 	.byte	0x05
	.zero		1


	//   ....[112]....
        /*0824*/ 	.word	0x00003200
        /*0828*/ 	.word	0x000000ff
        /*082c*/ 	.word	0x00000000
        /*0830*/ 	.short	0x010a
        /*0832*/ 	.byte	0x05
	.zero		1


	//   ....[113]....
        /*0834*/ 	.word	0x00003290
        /*0838*/ 	.word	0x000000ff
        /*083c*/ 	.word	0x00000000
        /*0840*/ 	.short	0x010a
        /*0842*/ 	.byte	0x05
	.zero		1


	//   ....[114]....
        /*0844*/ 	.word	0x00003320
        /*0848*/ 	.word	0x000000ff
        /*084c*/ 	.word	0x00000000
        /*0850*/ 	.short	0x010a
        /*0852*/ 	.byte	0x05
	.zero		1


	//   ....[115]....
        /*0854*/ 	.word	0x000033b0
        /*0858*/ 	.word	0x000000ff
        /*085c*/ 	.word	0x00000000
        /*0860*/ 	.short	0x010a
        /*0862*/ 	.byte	0x05
	.zero		1


	//   ....[116]....
        /*0864*/ 	.word	0x00003440
        /*0868*/ 	.word	0x000000ff
        /*086c*/ 	.word	0x00000000
        /*0870*/ 	.short	0x010a
        /*0872*/ 	.byte	0x05
	.zero		1


	//   ....[117]....
        /*0874*/ 	.word	0x000034d0
        /*0878*/ 	.word	0x000000ff
        /*087c*/ 	.word	0x00000000
        /*0880*/ 	.short	0x010a
        /*0882*/ 	.byte	0x05
	.zero		1


	//   ....[118]....
        /*0884*/ 	.word	0x00003560
        /*0888*/ 	.word	0x000000ff
        /*088c*/ 	.word	0x00000000
        /*0890*/ 	.short	0x010a
        /*0892*/ 	.byte	0x05
	.zero		1


	//   ....[119]....
        /*0894*/ 	.word	0x000035f0
        /*0898*/ 	.word	0x000000ff
        /*089c*/ 	.word	0x00000000
        /*08a0*/ 	.short	0x010a
        /*08a2*/ 	.byte	0x05
	.zero		1


	//   ....[120]....
        /*08a4*/ 	.word	0x00003680
        /*08a8*/ 	.word	0x000000ff
        /*08ac*/ 	.word	0x00000000
        /*08b0*/ 	.short	0x010a
        /*08b2*/ 	.byte	0x05
	.zero		1


	//   ....[121]....
        /*08b4*/ 	.word	0x00003710
        /*08b8*/ 	.word	0x000000ff
        /*08bc*/ 	.word	0x00000000
        /*08c0*/ 	.short	0x010a
        /*08c2*/ 	.byte	0x05
	.zero		1


	//   ....[122]....
        /*08c4*/ 	.word	0x000037a0
        /*08c8*/ 	.word	0x000000ff
        /*08cc*/ 	.word	0x00000000
        /*08d0*/ 	.short	0x010a
        /*08d2*/ 	.byte	0x05
	.zero		1


	//   ....[123]....
        /*08d4*/ 	.word	0x00003830
        /*08d8*/ 	.word	0x000000ff
        /*08dc*/ 	.word	0x00000000
        /*08e0*/ 	.short	0x010a
        /*08e2*/ 	.byte	0x05
	.zero		1


	//   ....[124]....
        /*08e4*/ 	.word	0x000038c0
        /*08e8*/ 	.word	0x000000ff
        /*08ec*/ 	.word	0x00000000
        /*08f0*/ 	.short	0x010a
        /*08f2*/ 	.byte	0x05
	.zero		1


	//   ....[125]....
        /*08f4*/ 	.word	0x00003950
        /*08f8*/ 	.word	0x000000ff
        /*08fc*/ 	.word	0x00000000
        /*0900*/ 	.short	0x010a
        /*0902*/ 	.byte	0x05
	.zero		1


	//   ....[126]....
        /*0904*/ 	.word	0x000039e0
        /*0908*/ 	.word	0x000000ff
        /*090c*/ 	.word	0x00000000
        /*0910*/ 	.short	0x010a
        /*0912*/ 	.byte	0x05
	.zero		1


	//   ....[127]....
        /*0914*/ 	.word	0x00003a70
        /*0918*/ 	.word	0x000000ff
        /*091c*/ 	.word	0x00000000
        /*0920*/ 	.short	0x010a
        /*0922*/ 	.byte	0x05
	.zero		1


	//   ....[128]....
        /*0924*/ 	.word	0x00003b00
        /*0928*/ 	.word	0x000000ff
        /*092c*/ 	.word	0x00000000
        /*0930*/ 	.short	0x010a
        /*0932*/ 	.byte	0x05
	.zero		1


	//   ....[129]....
        /*0934*/ 	.word	0x00003b90
        /*0938*/ 	.word	0x000000ff
        /*093c*/ 	.word	0x00000000
        /*0940*/ 	.short	0x010a
        /*0942*/ 	.byte	0x05
	.zero		1


	//   ....[130]....
        /*0944*/ 	.word	0x00003c20
        /*0948*/ 	.word	0x000000ff
        /*094c*/ 	.word	0x00000000
        /*0950*/ 	.short	0x010a
        /*0952*/ 	.byte	0x05
	.zero		1


	//   ....[131]....
        /*0954*/ 	.word	0x00003cb0
        /*0958*/ 	.word	0x000000ff
        /*095c*/ 	.word	0x00000000
        /*0960*/ 	.short	0x010a
        /*0962*/ 	.byte	0x05
	.zero		1


	//   ....[132]....
        /*0964*/ 	.word	0x00003d40
        /*0968*/ 	.word	0x000000ff
        /*096c*/ 	.word	0x00000000
        /*0970*/ 	.short	0x010a
        /*0972*/ 	.byte	0x05
	.zero		1


	//   ....[133]....
        /*0974*/ 	.word	0x00003dd0
        /*0978*/ 	.word	0x000000ff
        /*097c*/ 	.word	0x00000000
        /*0980*/ 	.short	0x010a
        /*0982*/ 	.byte	0x05
	.zero		1


	//   ....[134]....
        /*0984*/ 	.word	0x00003e60
        /*0988*/ 	.word	0x000000ff
        /*098c*/ 	.word	0x00000000
        /*0990*/ 	.short	0x010a
        /*0992*/ 	.byte	0x05
	.zero		1


	//   ....[135]....
        /*0994*/ 	.word	0x00003ef0
        /*0998*/ 	.word	0x000000ff
        /*099c*/ 	.word	0x00000000
        /*09a0*/ 	.short	0x010a
        /*09a2*/ 	.byte	0x05
	.zero		1


	//   ....[136]....
        /*09a4*/ 	.word	0x00003f90
        /*09a8*/ 	.word	0x00000000
        /*09ac*/ 	.word	0x00000000
        /*09b0*/ 	.short	0x010a
        /*09b2*/ 	.byte	0xff
	.zero		1


	//   ....[137]....
        /*09b4*/ 	.word	0x000040b0
        /*09b8*/ 	.word	0x00000002
        /*09bc*/ 	.word	0x000002c0
        /*09c0*/ 	.short	0x010a
        /*09c2*/ 	.byte	0xff
	.zero		1


	//   ....[138]....
        /*09c4*/ 	.word	0x00004120
        /*09c8*/ 	.word	0x00000002
        /*09cc*/ 	.word	0x00000000
        /*09d0*/ 	.short	0x0101
        /*09d2*/ 	.byte	0xff
	.zero		1


	//   ....[139]....
        /*09d4*/ 	.word	0x00004140
        /*09d8*/ 	.word	0x000000ff
        /*09dc*/ 	.word	0x00000270
        /*09e0*/ 	.short	0x010a
        /*09e2*/ 	.byte	0x04
	.zero		1


	//   ....[140]....
        /*09e4*/ 	.word	0x00004260
        /*09e8*/ 	.word	0x00000002
        /*09ec*/ 	.word	0x00000260
        /*09f0*/ 	.short	0x010a
        /*09f2*/ 	.byte	0xff
	.zero		1


	//   ....[141]....
        /*09f4*/ 	.word	0x00004360
        /*09f8*/ 	.word	0x00000002
        /*09fc*/ 	.word	0x00000000
        /*0a00*/ 	.short	0x0101
        /*0a02*/ 	.byte	0xff
	.zero		1


	//   ....[142]....
        /*0a04*/ 	.word	0x000043f0
        /*0a08*/ 	.word	0x000000ff
        /*0a0c*/ 	.word	0x00000270
        /*0a10*/ 	.short	0x0106
        /*0a12*/ 	.byte	0x04
	.zero		1


	//   ....[143]....
        /*0a14*/ 	.word	0x00004410
        /*0a18*/ 	.word	0x000000ff
        /*0a1c*/ 	.word	0x00000270
        /*0a20*/ 	.short	0x010a
        /*0a22*/ 	.byte	0x04
	.zero		1


	//   ....[144]....
        /*0a24*/ 	.word	0x000044a0
        /*0a28*/ 	.word	0x000000ff
        /*0a2c*/ 	.word	0x00000270
        /*0a30*/ 	.short	0x0106
        /*0a32*/ 	.byte	0x07
	.zero		1


	//   ....[145]....
        /*0a34*/ 	.word	0x000044e0
        /*0a38*/ 	.word	0x00000000
        /*0a3c*/ 	.word	0x00000270
        /*0a40*/ 	.short	0x010a
        /*0a42*/ 	.byte	0xff
	.zero		1


	//   ....[146]....
        /*0a44*/ 	.word	0x00004720
        /*0a48*/ 	.word	0x000000ff
        /*0a4c*/ 	.word	0x00000008
        /*0a50*/ 	.short	0x010a
        /*0a52*/ 	.byte	0x05
	.zero		1


	//   ....[147]....
        /*0a54*/ 	.word	0x00004740
        /*0a58*/ 	.word	0x000000ff
        /*0a5c*/ 	.word	0x00000008
        /*0a60*/ 	.short	0x010a
        /*0a62*/ 	.byte	0x05
	.zero		1


	//   ....[148]....
        /*0a64*/ 	.word	0x000048d0
        /*0a68*/ 	.word	0x000000ff
        /*0a6c*/ 	.word	0x00000008
        /*0a70*/ 	.short	0x010a
        /*0a72*/ 	.byte	0x05
	.zero		1


	//   ....[149]....
        /*0a74*/ 	.word	0x000048f0
        /*0a78*/ 	.word	0x000000ff
        /*0a7c*/ 	.word	0x00000008
        /*0a80*/ 	.short	0x010a
        /*0a82*/ 	.byte	0x05
	.zero		1


	//   ....[150]....
        /*0a84*/ 	.word	0x000049b0
        /*0a88*/ 	.word	0x000000ff
        /*0a8c*/ 	.word	0x00000000
        /*0a90*/ 	.short	0x0101
        /*0a92*/ 	.byte	0x04
	.zero		1


	//   ....[151]....
        /*0a94*/ 	.word	0x00004c90
        /*0a98*/ 	.word	0x00000000
        /*0a9c*/ 	.word	0x00000260
        /*0aa0*/ 	.short	0x010a
        /*0aa2*/ 	.byte	0xff
	.zero		1


	//   ....[152]....
        /*0aa4*/ 	.word	0x00004d50
        /*0aa8*/ 	.word	0x00000000
        /*0aac*/ 	.word	0x00000000
        /*0ab0*/ 	.short	0x0101
        /*0ab2*/ 	.byte	0xff
	.zero		1


	//   ....[153]....
        /*0ab4*/ 	.word	0x00004e00
        /*0ab8*/ 	.word	0x000000ff
        /*0abc*/ 	.word	0x00000000
        /*0ac0*/ 	.short	0x010a
        /*0ac2*/ 	.byte	0x04
	.zero		1


	//   ....[154]....
        /*0ac4*/ 	.word	0x00004e10
        /*0ac8*/ 	.word	0x000000ff
        /*0acc*/ 	.word	0x000002a0
        /*0ad0*/ 	.short	0x010a
        /*0ad2*/ 	.byte	0x13
	.zero		1


	//   ....[155]....
        /*0ad4*/ 	.word	0x00004ed0
        /*0ad8*/ 	.word	0x000000ff
        /*0adc*/ 	.word	0x00000000
        /*0ae0*/ 	.short	0x010a
        /*0ae2*/ 	.byte	0x06
	.zero		1


	//   ....[156]....
        /*0ae4*/ 	.word	0x00004ff0
        /*0ae8*/ 	.word	0x000000ff
        /*0aec*/ 	.word	0x00000000
        /*0af0*/ 	.short	0x010a
        /*0af2*/ 	.byte	0x04
	.zero		1


	//   ....[157]....
        /*0af4*/ 	.word	0x00005210
        /*0af8*/ 	.word	0x000000ff
        /*0afc*/ 	.word	0x00000000
        /*0b00*/ 	.short	0x010a
        /*0b02*/ 	.byte	0x04
	.zero		1


	//   ....[158]....
        /*0b04*/ 	.word	0x000052a0
        /*0b08*/ 	.word	0x000000ff
        /*0b0c*/ 	.word	0x00000000
        /*0b10*/ 	.short	0x010a
        /*0b12*/ 	.byte	0x05
	.zero		1


	//   ....[159]....
        /*0b14*/ 	.word	0x00005330
        /*0b18*/ 	.word	0x000000ff
        /*0b1c*/ 	.word	0x00000000
        /*0b20*/ 	.short	0x010a
        /*0b22*/ 	.byte	0x05
	.zero		1


	//   ....[160]....
        /*0b24*/ 	.word	0x000053d0
        /*0b28*/ 	.word	0x00000000
        /*0b2c*/ 	.word	0x00000000
        /*0b30*/ 	.short	0x010a
        /*0b32*/ 	.byte	0xff
	.zero		1


	//   ....[161]....
        /*0b34*/ 	.word	0x00005410
        /*0b38*/ 	.word	0x00000000
        /*0b3c*/ 	.word	0x00000000
        /*0b40*/ 	.short	0x010a
        /*0b42*/ 	.byte	0xff
	.zero		1


	//   ....[162]....
        /*0b44*/ 	.word	0x00005480
        /*0b48*/ 	.word	0x000000ff
        /*0b4c*/ 	.word	0x00000000
        /*0b50*/ 	.short	0x0101
        /*0b52*/ 	.byte	0x04
	.zero		1


	//   ....[163]....
        /*0b54*/ 	.word	0x000054c0
        /*0b58*/ 	.word	0x000000ff
        /*0b5c*/ 	.word	0x000002e0
        /*0b60*/ 	.short	0x010a
        /*0b62*/ 	.byte	0x0d
	.zero		1


	//   ....[164]....
        /*0b64*/ 	.word	0x00005510
        /*0b68*/ 	.word	0x000000ff
        /*0b6c*/ 	.word	0x00000000
        /*0b70*/ 	.short	0x0101
        /*0b72*/ 	.byte	0x04
	.zero		1


	//   ....[165]....
        /*0b74*/ 	.word	0x000059f0
        /*0b78*/ 	.word	0x00000008
        /*0b7c*/ 	.word	0x00000260
        /*0b80*/ 	.short	0x010a
        /*0b82*/ 	.byte	0xff
	.zero		1


	//   ....[166]....
        /*0b84*/ 	.word	0x00005b60
        /*0b88*/ 	.word	0x00000000
        /*0b8c*/ 	.word	0x00000000
        /*0b90*/ 	.short	0x0101
        /*0b92*/ 	.byte	0xff
	.zero		1


	//   ....[167]....
        /*0b94*/ 	.word	0x00006040
        /*0b98*/ 	.word	0x000000ff
        /*0b9c*/ 	.word	0x00000258
        /*0ba0*/ 	.short	0x010a
        /*0ba2*/ 	.byte	0x15
	.zero		1


	//   ....[168]....
        /*0ba4*/ 	.word	0x000061d0
        /*0ba8*/ 	.word	0x000000ff
        /*0bac*/ 	.word	0x00000230
        /*0bb0*/ 	.short	0x010a
        /*0bb2*/ 	.byte	0x15
	.zero		1


	//   ....[169]....
        /*0bb4*/ 	.word	0x000063a0
        /*0bb8*/ 	.word	0x000000ff
        /*0bbc*/ 	.word	0x00000210
        /*0bc0*/ 	.short	0x010b
        /*0bc2*/ 	.byte	0x15
	.zero		1


	//   ....[170]....
        /*0bc4*/ 	.word	0x000063c0
        /*0bc8*/ 	.word	0x000000ff
        /*0bcc*/ 	.word	0x00000000
        /*0bd0*/ 	.short	0x0101
        /*0bd2*/ 	.byte	0x04
	.zero		1


	//   ....[171]....
        /*0bd4*/ 	.word	0x000063d0
        /*0bd8*/ 	.word	0x000000ff
        /*0bdc*/ 	.word	0x00000238
        /*0be0*/ 	.short	0x010a
        /*0be2*/ 	.byte	0x15
	.zero		1


	//   ....[172]....
        /*0be4*/ 	.word	0x00006580
        /*0be8*/ 	.word	0x000000ff
        /*0bec*/ 	.word	0x00000218
        /*0bf0*/ 	.short	0x010b
        /*0bf2*/ 	.byte	0x15
	.zero		1


	//   ....[173]....
        /*0bf4*/ 	.word	0x000065a0
        /*0bf8*/ 	.word	0x000000ff
        /*0bfc*/ 	.word	0x00000000
        /*0c00*/ 	.short	0x0101
        /*0c02*/ 	.byte	0x04
	.zero		1


	//   ....[174]....
        /*0c04*/ 	.word	0x000065b0
        /*0c08*/ 	.word	0x000000ff
        /*0c0c*/ 	.word	0x00000240
        /*0c10*/ 	.short	0x010a
        /*0c12*/ 	.byte	0x15
	.zero		1


	//   ....[175]....
        /*0c14*/ 	.word	0x00006780
        /*0c18*/ 	.word	0x000000ff
        /*0c1c*/ 	.word	0x00000220
        /*0c20*/ 	.short	0x010b
        /*0c22*/ 	.byte	0x15
	.zero		1


	//   ....[176]....
        /*0c24*/ 	.word	0x000067a0
        /*0c28*/ 	.word	0x000000ff
        /*0c2c*/ 	.word	0x00000000
        /*0c30*/ 	.short	0x0101
        /*0c32*/ 	.byte	0x04
	.zero		1


	//   ....[177]....
        /*0c34*/ 	.word	0x000067b0
        /*0c38*/ 	.word	0x000000ff
        /*0c3c*/ 	.word	0x00000248
        /*0c40*/ 	.short	0x010a
        /*0c42*/ 	.byte	0x15
	.zero		1


	//   ....[178]....
        /*0c44*/ 	.word	0x00006a00
        /*0c48*/ 	.word	0x000000ff
        /*0c4c*/ 	.word	0x00000228
        /*0c50*/ 	.short	0x010b
        /*0c52*/ 	.byte	0x15
	.zero		1


	//   ....[179]....
        /*0c54*/ 	.word	0x00006a10
        /*0c58*/ 	.word	0x000000ff
        /*0c5c*/ 	.word	0x00000000
        /*0c60*/ 	.short	0x0101
        /*0c62*/ 	.byte	0x34
	.zero		1


	//   ....[180]....
        /*0c64*/ 	.word	0x00006a40
        /*0c68*/ 	.word	0x000000ff
        /*0c6c*/ 	.word	0x00000230
        /*0c70*/ 	.short	0x010a
        /*0c72*/ 	.byte	0x15
	.zero		1


	//   ....[181]....
        /*0c74*/ 	.word	0x00006a60
        /*0c78*/ 	.word	0x000000ff
        /*0c7c*/ 	.word	0x00000238
        /*0c80*/ 	.short	0x010a
        /*0c82*/ 	.byte	0x15
	.zero		1


	//   ....[182]....
        /*0c84*/ 	.word	0x00006a80
        /*0c88*/ 	.word	0x000000ff
        /*0c8c*/ 	.word	0x00000240
        /*0c90*/ 	.short	0x010a
        /*0c92*/ 	.byte	0x15
	.zero		1


	//   ....[183]....
        /*0c94*/ 	.word	0x00006ac0
        /*0c98*/ 	.word	0x00000000
        /*0c9c*/ 	.word	0x00000248
        /*0ca0*/ 	.short	0x010a
        /*0ca2*/ 	.byte	0xff
	.zero		1


	//   ....[184]....
        /*0ca4*/ 	.word	0x00006dc0
        /*0ca8*/ 	.word	0x00000003
        /*0cac*/ 	.word	0x00000260
        /*0cb0*/ 	.short	0x010a
        /*0cb2*/ 	.byte	0xff
	.zero		1


	//   ....[185]....
        /*0cb4*/ 	.word	0x00006f40
        /*0cb8*/ 	.word	0x00000000
        /*0cbc*/ 	.word	0x00000000
        /*0cc0*/ 	.short	0x0101
        /*0cc2*/ 	.byte	0xff
	.zero		1


	//   ....[186]....
        /*0cc4*/ 	.word	0x00007a30
        /*0cc8*/ 	.word	0x00000003
        /*0ccc*/ 	.word	0x00000210
        /*0cd0*/ 	.short	0x010a
        /*0cd2*/ 	.byte	0xff
	.zero		1


	//   ....[187]....
        /*0cd4*/ 	.word	0x00007a40
        /*0cd8*/ 	.word	0x00000050
        /*0cdc*/ 	.word	0x00000280
        /*0ce0*/ 	.short	0x010a
        /*0ce2*/ 	.byte	0xff
	.zero		1


	//   ....[188]....
        /*0ce4*/ 	.word	0x00007bb0
        /*0ce8*/ 	.word	0x00000003
        /*0cec*/ 	.word	0x00000210
        /*0cf0*/ 	.short	0x010a
        /*0cf2*/ 	.byte	0xff
	.zero		1


	//   ....[189]....
        /*0cf4*/ 	.word	0x00007cd0
        /*0cf8*/ 	.word	0x00000000
        /*0cfc*/ 	.word	0x00000000
        /*0d00*/ 	.short	0x0101
        /*0d02*/ 	.byte	0xff
	.zero		1


	//   ....[190]....
        /*0d04*/ 	.word	0x00007d50
        /*0d08*/ 	.word	0x00000050
        /*0d0c*/ 	.word	0x00000280
        /*0d10*/ 	.short	0x010a
        /*0d12*/ 	.byte	0xff
	.zero		1


	//   ....[191]....
        /*0d14*/ 	.word	0x00008920
        /*0d18*/ 	.word	0x00000000
        /*0d1c*/ 	.word	0x00000210
        /*0d20*/ 	.short	0x010a
        /*0d22*/ 	.byte	0xff
	.zero		1


	//   ....[192]....
        /*0d24*/ 	.word	0x000089d0
        /*0d28*/ 	.word	0x00000000
        /*0d2c*/ 	.word	0x00000210
        /*0d30*/ 	.short	0x010a
        /*0d32*/ 	.byte	0xff
	.zero		1


	//   ....[193]....
        /*0d34*/ 	.word	0x00008af0
        /*0d38*/ 	.word	0x00000000
        /*0d3c*/ 	.word	0x00000000
        /*0d40*/ 	.short	0x0101
        /*0d42*/ 	.byte	0xff
	.zero		1


	//   ....[194]....
        /*0d44*/ 	.word	0x000096b0
        /*0d48*/ 	.word	0x00000000
        /*0d4c*/ 	.word	0x00000210
        /*0d50*/ 	.short	0x010a
        /*0d52*/ 	.byte	0xff
	.zero		1


	//   ....[195]....
        /*0d54*/ 	.word	0x00009760
        /*0d58*/ 	.word	0x00000000
        /*0d5c*/ 	.word	0x00000210
        /*0d60*/ 	.short	0x010a
        /*0d62*/ 	.byte	0xff
	.zero		1


	//   ....[196]....
        /*0d64*/ 	.word	0x00009890
        /*0d68*/ 	.word	0x00000000
        /*0d6c*/ 	.word	0x00000000
        /*0d70*/ 	.short	0x0101
        /*0d72*/ 	.byte	0xff
	.zero		1


	//   ....[197]....
        /*0d74*/ 	.word	0x0000a470
        /*0d78*/ 	.word	0x00000000
        /*0d7c*/ 	.word	0x00000210
        /*0d80*/ 	.short	0x010a
        /*0d82*/ 	.byte	0xff
	.zero		1


	//   ....[198]....
        /*0d84*/ 	.word	0x0000a520
        /*0d88*/ 	.word	0x00000000
        /*0d8c*/ 	.word	0x00000210
        /*0d90*/ 	.short	0x010a
        /*0d92*/ 	.byte	0xff
	.zero		1


	//   ....[199]....
        /*0d94*/ 	.word	0x0000a640
        /*0d98*/ 	.word	0x00000000
        /*0d9c*/ 	.word	0x00000000
        /*0da0*/ 	.short	0x0101
        /*0da2*/ 	.byte	0xff
	.zero		1


	//   ....[200]....
        /*0da4*/ 	.word	0x0000a900
        /*0da8*/ 	.word	0x00000050
        /*0dac*/ 	.word	0x00000000
        /*0db0*/ 	.short	0x0101
        /*0db2*/ 	.byte	0xff
	.zero		1


	//   ....[201]....
        /*0db4*/ 	.word	0x0000b380
        /*0db8*/ 	.word	0x00000000
        /*0dbc*/ 	.word	0x000002d0
        /*0dc0*/ 	.short	0x010a
        /*0dc2*/ 	.byte	0xff
	.zero		1


	//   ....[202]....
        /*0dc4*/ 	.word	0x0000b3e0
        /*0dc8*/ 	.word	0x00000000
        /*0dcc*/ 	.word	0x00000108
        /*0dd0*/ 	.short	0x010a
        /*0dd2*/ 	.byte	0xff
	.zero		1


	//   ....[203]....
        /*0dd4*/ 	.word	0x0000b440
        /*0dd8*/ 	.word	0x00000000
        /*0ddc*/ 	.word	0x00000108
        /*0de0*/ 	.short	0x010a
        /*0de2*/ 	.byte	0xff
	.zero		1


	//   ....[204]....
        /*0de4*/ 	.word	0x0000b490
        /*0de8*/ 	.word	0x00000003
        /*0dec*/ 	.word	0x00000260
        /*0df0*/ 	.short	0x010a
        /*0df2*/ 	.byte	0xff
	.zero		1


	//   ....[205]....
        /*0df4*/ 	.word	0x0000b4f0
        /*0df8*/ 	.word	0x00000000
        /*0dfc*/ 	.word	0x00000000
        /*0e00*/ 	.short	0x010a
        /*0e02*/ 	.byte	0xff
	.zero		1


	//   ....[206]....
        /*0e04*/ 	.word	0x0000b550
        /*0e08*/ 	.word	0x00000000
        /*0e0c*/ 	.word	0x00000000
        /*0e10*/ 	.short	0x010a
        /*0e12*/ 	.byte	0xff
	.zero		1


	//   ....[207]....
        /*0e14*/ 	.word	0x0000b5b0
        /*0e18*/ 	.word	0x00000000
        /*0e1c*/ 	.word	0x00000000
        /*0e20*/ 	.short	0x010a
        /*0e22*/ 	.byte	0xff
	.zero		1


	//   ....[208]....
        /*0e24*/ 	.word	0x0000b610
        /*0e28*/ 	.word	0x00000000
        /*0e2c*/ 	.word	0x00000000
        /*0e30*/ 	.short	0x010a
        /*0e32*/ 	.byte	0xff
	.zero		1


	//   ....[209]....
        /*0e34*/ 	.word	0x0000b670
        /*0e38*/ 	.word	0x00000000
        /*0e3c*/ 	.word	0x00000000
        /*0e40*/ 	.short	0x010a
        /*0e42*/ 	.byte	0xff
	.zero		1


	//   ....[210]....
        /*0e44*/ 	.word	0x0000b6d0
        /*0e48*/ 	.word	0x00000000
        /*0e4c*/ 	.word	0x00000000
        /*0e50*/ 	.short	0x010a
        /*0e52*/ 	.byte	0xff
	.zero		1


	//   ....[211]....
        /*0e54*/ 	.word	0x0000b730
        /*0e58*/ 	.word	0x00000000
        /*0e5c*/ 	.word	0x00000000
        /*0e60*/ 	.short	0x010a
        /*0e62*/ 	.byte	0xff
	.zero		1


	//   ....[212]....
        /*0e64*/ 	.word	0x0000b790
        /*0e68*/ 	.word	0x00000000
        /*0e6c*/ 	.word	0x00000000
        /*0e70*/ 	.short	0x010a
        /*0e72*/ 	.byte	0xff
	.zero		1


	//   ....[213]....
        /*0e74*/ 	.word	0x0000b7f0
        /*0e78*/ 	.word	0x00000000
        /*0e7c*/ 	.word	0x00000000
        /*0e80*/ 	.short	0x010a
        /*0e82*/ 	.byte	0xff
	.zero		1


	//   ....[214]....
        /*0e84*/ 	.word	0x0000b850
        /*0e88*/ 	.word	0x00000000
        /*0e8c*/ 	.word	0x00000000
        /*0e90*/ 	.short	0x010a
        /*0e92*/ 	.byte	0xff
	.zero		1


	//   ....[215]....
        /*0e94*/ 	.word	0x0000b8b0
        /*0e98*/ 	.word	0x00000000
        /*0e9c*/ 	.word	0x00000000
        /*0ea0*/ 	.short	0x010a
        /*0ea2*/ 	.byte	0xff
	.zero		1


	//   ....[216]....
        /*0ea4*/ 	.word	0x0000b910
        /*0ea8*/ 	.word	0x00000000
        /*0eac*/ 	.word	0x00000000
        /*0eb0*/ 	.short	0x010a
        /*0eb2*/ 	.byte	0xff
	.zero		1


	//   ....[217]....
        /*0eb4*/ 	.word	0x0000b970
        /*0eb8*/ 	.word	0x00000000
        /*0ebc*/ 	.word	0x00000000
        /*0ec0*/ 	.short	0x010a
        /*0ec2*/ 	.byte	0xff
	.zero		1


	//   ....[218]....
        /*0ec4*/ 	.word	0x0000b9d0
        /*0ec8*/ 	.word	0x00000000
        /*0ecc*/ 	.word	0x00000000
        /*0ed0*/ 	.short	0x010a
        /*0ed2*/ 	.byte	0xff
	.zero		1


	//   ....[219]....
        /*0ed4*/ 	.word	0x0000ba30
        /*0ed8*/ 	.word	0x00000000
        /*0edc*/ 	.word	0x00000000
        /*0ee0*/ 	.short	0x010a
        /*0ee2*/ 	.byte	0xff
	.zero		1


	//   ....[220]....
        /*0ee4*/ 	.word	0x0000ba90
        /*0ee8*/ 	.word	0x00000000
        /*0eec*/ 	.word	0x00000000
        /*0ef0*/ 	.short	0x010a
        /*0ef2*/ 	.byte	0xff
	.zero		1


	//   ....[221]....
        /*0ef4*/ 	.word	0x0000baf0
        /*0ef8*/ 	.word	0x00000000
        /*0efc*/ 	.word	0x00000000
        /*0f00*/ 	.short	0x010a
        /*0f02*/ 	.byte	0xff
	.zero		1


	//   ....[222]....
        /*0f04*/ 	.word	0x0000bb50
        /*0f08*/ 	.word	0x00000000
        /*0f0c*/ 	.word	0x00000000
        /*0f10*/ 	.short	0x010a
        /*0f12*/ 	.byte	0xff
	.zero		1


	//   ....[223]....
        /*0f14*/ 	.word	0x0000bbb0
        /*0f18*/ 	.word	0x00000000
        /*0f1c*/ 	.word	0x00000000
        /*0f20*/ 	.short	0x010a
        /*0f22*/ 	.byte	0xff
	.zero		1


	//   ....[224]....
        /*0f24*/ 	.word	0x0000bc10
        /*0f28*/ 	.word	0x00000000
        /*0f2c*/ 	.word	0x00000000
        /*0f30*/ 	.short	0x010a
        /*0f32*/ 	.byte	0xff
	.zero		1


	//   ....[225]....
        /*0f34*/ 	.word	0x0000bc70
        /*0f38*/ 	.word	0x00000000
        /*0f3c*/ 	.word	0x00000000
        /*0f40*/ 	.short	0x010a
        /*0f42*/ 	.byte	0xff
	.zero		1


	//   ....[226]....
        /*0f44*/ 	.word	0x0000bcd0
        /*0f48*/ 	.word	0x00000000
        /*0f4c*/ 	.word	0x00000000
        /*0f50*/ 	.short	0x010a
        /*0f52*/ 	.byte	0xff
	.zero		1


	//   ....[227]....
        /*0f54*/ 	.word	0x0000bd30
        /*0f58*/ 	.word	0x00000000
        /*0f5c*/ 	.word	0x00000000
        /*0f60*/ 	.short	0x010a
        /*0f62*/ 	.byte	0xff
	.zero		1


	//   ....[228]....
        /*0f64*/ 	.word	0x0000bd90
        /*0f68*/ 	.word	0x00000000
        /*0f6c*/ 	.word	0x00000000
        /*0f70*/ 	.short	0x010a
        /*0f72*/ 	.byte	0xff
	.zero		1


	//   ....[229]....
        /*0f74*/ 	.word	0x0000bdf0
        /*0f78*/ 	.word	0x00000000
        /*0f7c*/ 	.word	0x00000000
        /*0f80*/ 	.short	0x010a
        /*0f82*/ 	.byte	0xff
	.zero		1


	//   ....[230]....
        /*0f84*/ 	.word	0x0000be50
        /*0f88*/ 	.word	0x00000000
        /*0f8c*/ 	.word	0x00000000
        /*0f90*/ 	.short	0x010a
        /*0f92*/ 	.byte	0xff
	.zero		1


	//   ....[231]....
        /*0f94*/ 	.word	0x0000beb0
        /*0f98*/ 	.word	0x00000000
        /*0f9c*/ 	.word	0x00000000
        /*0fa0*/ 	.short	0x010a
        /*0fa2*/ 	.byte	0xff
	.zero		1


	//   ....[232]....
        /*0fa4*/ 	.word	0x0000bf10
        /*0fa8*/ 	.word	0x00000000
        /*0fac*/ 	.word	0x00000000
        /*0fb0*/ 	.short	0x010a
        /*0fb2*/ 	.byte	0xff
	.zero		1


	//   ....[233]....
        /*0fb4*/ 	.word	0x0000bf70
        /*0fb8*/ 	.word	0x00000000
        /*0fbc*/ 	.word	0x00000000
        /*0fc0*/ 	.short	0x010a
        /*0fc2*/ 	.byte	0xff
	.zero		1


	//   ....[234]....
        /*0fc4*/ 	.word	0x0000bfd0
        /*0fc8*/ 	.word	0x00000000
        /*0fcc*/ 	.word	0x00000000
        /*0fd0*/ 	.short	0x010a
        /*0fd2*/ 	.byte	0xff
	.zero		1


	//   ....[235]....
        /*0fd4*/ 	.word	0x0000c030
        /*0fd8*/ 	.word	0x00000000
        /*0fdc*/ 	.word	0x00000000
        /*0fe0*/ 	.short	0x010a
        /*0fe2*/ 	.byte	0xff
	.zero		1


	//   ....[236]....
        /*0fe4*/ 	.word	0x0000c090
        /*0fe8*/ 	.word	0x00000000
        /*0fec*/ 	.word	0x00000000
        /*0ff0*/ 	.short	0x010a
        /*0ff2*/ 	.byte	0xff
	.zero		1


	//   ....[237]....
        /*0ff4*/ 	.word	0x0000c0e0
        /*0ff8*/ 	.word	0x00000002
        /*0ffc*/ 	.word	0x000002c0
        /*1000*/ 	.short	0x010a
        /*1002*/ 	.byte	0xff
	.zero		1


	//   ....[238]....
        /*1004*/ 	.word	0x0000c140
        /*1008*/ 	.word	0x00000002
        /*100c*/ 	.word	0x00000270
        /*1010*/ 	.short	0x010a
        /*1012*/ 	.byte	0xff
	.zero		1


	//   ....[239]....
        /*1014*/ 	.word	0x0000c190
        /*1018*/ 	.word	0x00000002
        /*101c*/ 	.word	0x00000260
        /*1020*/ 	.short	0x010a
        /*1022*/ 	.byte	0xff
	.zero		1


	//   ....[240]....
        /*1024*/ 	.word	0x0000c1f0
        /*1028*/ 	.word	0x00000000
        /*102c*/ 	.word	0x00000270
        /*1030*/ 	.short	0x010a
        /*1032*/ 	.byte	0xff
	.zero		1


	//   ....[241]....
        /*1034*/ 	.word	0x0000c250
        /*1038*/ 	.word	0x00000005
        /*103c*/ 	.word	0x00000008
        /*1040*/ 	.short	0x010a
        /*1042*/ 	.byte	0xff
	.zero		1


	//   ....[242]....
        /*1044*/ 	.word	0x0000c330
        /*1048*/ 	.word	0x00000000
        /*104c*/ 	.word	0x00000008
        /*1050*/ 	.short	0x010a
        /*1052*/ 	.byte	0xff
	.zero		1


	//   ....[243]....
        /*1054*/ 	.word	0x0000c380
        /*1058*/ 	.word	0x00000000
        /*105c*/ 	.word	0x00000260
        /*1060*/ 	.short	0x010a
        /*1062*/ 	.byte	0xff
	.zero		1


	//   ....[244]....
        /*1064*/ 	.word	0x0000c3e0
        /*1068*/ 	.word	0x00000000
        /*106c*/ 	.word	0x000002a0
        /*1070*/ 	.short	0x010a
        /*1072*/ 	.byte	0xff
	.zero		1


	//   ....[245]....
        /*1074*/ 	.word	0x0000c440
        /*1078*/ 	.word	0x00000000
        /*107c*/ 	.word	0x00000000
        /*1080*/ 	.short	0x010a
        /*1082*/ 	.byte	0xff
	.zero		1


	//   ....[246]....
        /*1084*/ 	.word	0x0000c4a0
        /*1088*/ 	.word	0x00000000
        /*108c*/ 	.word	0x00000000
        /*1090*/ 	.short	0x010a
        /*1092*/ 	.byte	0xff
	.zero		1


	//   ....[247]....
        /*1094*/ 	.word	0x0000c500
        /*1098*/ 	.word	0x00000000
        /*109c*/ 	.word	0x00000000
        /*10a0*/ 	.short	0x010a
        /*10a2*/ 	.byte	0xff
	.zero		1


	//   ....[248]....
        /*10a4*/ 	.word	0x0000c560
        /*10a8*/ 	.word	0x00000000
        /*10ac*/ 	.word	0x00000000
        /*10b0*/ 	.short	0x010a
        /*10b2*/ 	.byte	0xff
	.zero		1


	//   ....[249]....
        /*10b4*/ 	.word	0x0000c5c0
        /*10b8*/ 	.word	0x00000000
        /*10bc*/ 	.word	0x000002e0
        /*10c0*/ 	.short	0x010a
        /*10c2*/ 	.byte	0xff
	.zero		1


	//   ....[250]....
        /*10c4*/ 	.word	0x0000c610
        /*10c8*/ 	.word	0x00000008
        /*10cc*/ 	.word	0x00000260
        /*10d0*/ 	.short	0x010a
        /*10d2*/ 	.byte	0xff
	.zero		1


	//   ....[251]....
        /*10d4*/ 	.word	0x0000c670
        /*10d8*/ 	.word	0x00000000
        /*10dc*/ 	.word	0x00000258
        /*10e0*/ 	.short	0x010a
        /*10e2*/ 	.byte	0xff
	.zero		1


	//   ....[252]....
        /*10e4*/ 	.word	0x0000c6d0
        /*10e8*/ 	.word	0x00000000
        /*10ec*/ 	.word	0x00000230
        /*10f0*/ 	.short	0x010a
        /*10f2*/ 	.byte	0xff
	.zero		1


	//   ....[253]....
        /*10f4*/ 	.word	0x0000c730
        /*10f8*/ 	.word	0x00000000
        /*10fc*/ 	.word	0x00000238
        /*1100*/ 	.short	0x010a
        /*1102*/ 	.byte	0xff
	.zero		1


	//   ....[254]....
        /*1104*/ 	.word	0x0000c790
        /*1108*/ 	.word	0x00000000
        /*110c*/ 	.word	0x00000240
        /*1110*/ 	.short	0x010a
        /*1112*/ 	.byte	0xff
	.zero		1


	//   ....[255]....
        /*1114*/ 	.word	0x0000c7f0
        /*1118*/ 	.word	0x00000000
        /*111c*/ 	.word	0x00000248
        /*1120*/ 	.short	0x010a
        /*1122*/ 	.byte	0xff
	.zero		1


	//   ....[0]....
        /*1124*/ 	.word	0x0000c850
        /*1128*/ 	.word	0x00000000
        /*112c*/ 	.word	0x00000230
        /*1130*/ 	.short	0x010a
        /*1132*/ 	.byte	0xff
	.zero		1


	//   ....[1]....
        /*1134*/ 	.word	0x0000c8b0
        /*1138*/ 	.word	0x00000000
        /*113c*/ 	.word	0x00000238
        /*1140*/ 	.short	0x010a
        /*1142*/ 	.byte	0xff
	.zero		1


	//   ....[2]....
        /*1144*/ 	.word	0x0000c910
        /*1148*/ 	.word	0x00000000
        /*114c*/ 	.word	0x00000240
        /*1150*/ 	.short	0x010a
        /*1152*/ 	.byte	0xff
	.zero		1


	//   ....[3]....
        /*1154*/ 	.word	0x0000c960
        /*1158*/ 	.word	0x00000003
        /*115c*/ 	.word	0x00000260
        /*1160*/ 	.short	0x010a
        /*1162*/ 	.byte	0xff
	.zero		1


	//   ....[4]....
        /*1164*/ 	.word	0x0000c9b0
        /*1168*/ 	.word	0x00000003
        /*116c*/ 	.word	0x00000210
        /*1170*/ 	.short	0x010a
        /*1172*/ 	.byte	0xff
	.zero		1


	//   ....[5]....
        /*1174*/ 	.word	0x0000ca00
        /*1178*/ 	.word	0x00000050
        /*117c*/ 	.word	0x00000280
        /*1180*/ 	.short	0x010a
        /*1182*/ 	.byte	0xff
	.zero		1


	//   ....[6]....
        /*1184*/ 	.word	0x0000ca50
        /*1188*/ 	.word	0x00000000
        /*118c*/ 	.word	0x00000210
        /*1190*/ 	.short	0x010a
        /*1192*/ 	.byte	0xff
	.zero		1


	//   ....[7]....
        /*1194*/ 	.word	0x0000caa0
        /*1198*/ 	.word	0x00000000
        /*119c*/ 	.word	0x00000210
        /*11a0*/ 	.short	0x010a
        /*11a2*/ 	.byte	0xff
	.zero		1


	//   ....[8]....
        /*11a4*/ 	.word	0x0000caf0
        /*11a8*/ 	.word	0x00000000
        /*11ac*/ 	.word	0x00000210
        /*11b0*/ 	.short	0x010a
        /*11b2*/ 	.byte	0xff
	.zero		1


	//----- nvinfo : EIATTR_NUM_MBARRIERS
	.align		4
.L_48:
        /*11b4*/ 	.byte	0x03, 0x38
        /*11b6*/ 	.short	0x005d


	//----- nvinfo : EIATTR_EXIT_INSTR_OFFSETS
	.align		4
        /*11b8*/ 	.byte	0x04, 0x1c
        /*11ba*/ 	.short	(.L_50 - .L_49)


	//   ....[0]....
.L_49:
        /*11bc*/ 	.word	0x00003fc0


	//   ....[1]....
        /*11c0*/ 	.word	0x000044b0


	//   ....[2]....
        /*11c4*/ 	.word	0x00004510


	//   ....[3]....
        /*11c8*/ 	.word	0x00005740


	//   ....[4]....
        /*11cc*/ 	.word	0x00006af0


	//   ....[5]....
        /*11d0*/ 	.word	0x00006b30


	//   ....[6]....
        /*11d4*/ 	.word	0x0000b370


	//----- nvinfo : EIATTR_MAX_THREADS
	.align		4
.L_50:
        /*11d8*/ 	.byte	0x04, 0x05
        /*11da*/ 	.short	(.L_52 - .L_51)
.L_51:
        /*11dc*/ 	.word	0x00000100
        /*11e0*/ 	.word	0x00000001
        /*11e4*/ 	.word	0x00000001


	//----- nvinfo : EIATTR_CRS_STACK_SIZE
	.align		4
.L_52:
        /*11e8*/ 	.byte	0x04, 0x1e
        /*11ea*/ 	.short	(.L_54 - .L_53)
.L_53:
        /*11ec*/ 	.word	0x00000000


	//----- nvinfo : EIATTR_CBANK_PARAM_SIZE
	.align		4
.L_54:
        /*11f0*/ 	.byte	0x03, 0x19
        /*11f2*/ 	.short	0x0800


	//----- nvinfo : EIATTR_PARAM_CBANK
	.align		4
        /*11f4*/ 	.byte	0x04, 0x0a
        /*11f6*/ 	.short	(.L_56 - .L_55)
	.align		4
.L_55:
        /*11f8*/ 	.word	index@(.nv.constant0._ZN7cutlass13device_kernelINS_4gemm6kernel13GemmUniversalIN4cute5tupleIJiiiiEEENS1_10collective13CollectiveMmaINS1_35MainloopSm100TmaUmmaWarpSpecializedILi33ELi2ELi4ENS5_IJNS4_1CILi8EEENSA_ILi1EEESC_EEEEENS5_IJNSA_ILi128EEENSA_ILi256EEENSA_ILi32EEEEEEaNS5_IJlSC_lEEEaSJ_NS4_8TiledMMAINS4_8MMA_AtomIJNS4_21SM100_MMA_S8_2x1SM_SSIaaiLi128ELi256ELNS4_4UMMA5MajorE0ELSO_0ELNSN_8SaturateE0EEEEEENS4_6LayoutINS5_IJSC_SC_SC_EEENS5_IJNSA_ILi0EEESU_SU_EEEEENS5_IJNS4_10UnderscoreESX_SX_EEEEENS4_18SM100_TMA_2SM_LOADENS4_14ComposedLayoutINS4_7SwizzleILi1ELi4ELi3EEENS4_18smem_ptr_flag_bitsILi8EEENSS_INS5_IJSB_SH_EEENS5_IJSH_SC_EEEEEEEvNS4_8identityENS4_28SM100_TMA_2SM_LOAD_MULTICASTES19_vS1A_EENS_8epilogue10collective18CollectiveEpilogueINS1D_23Sm100TmaWarpSpecializedILi4ELi2ELi32ELb0ELb0EEEJNS5_IJNSA_ILi64EEESG_SH_EEENS5_IJNSS_IS1I_SC_EENSS_INS5_IJSH_NSA_ILi2EEEEEENS5_IJSC_SF_EEEEEEEEaSJ_aSJ_NS1D_6fusion15FusionCallbacksIS1H_NS1Q_17LinearCombinationIaiaiLNS_15FloatRoundStyleE2EEES1J_S1P_JEEENS4_5SM1004TMEM4LOAD26SM100_TMEM_LOAD_32dp32b32xENS4_13SM90_TMA_LOADES19_NS4_39AutoVectorizingCopyWithAssumedAlignmentILi128EEENS4_14SM90_TMA_STOREES19_S22_S22_EEEvvEEEEvNT_6ParamsE)
        /*11fc*/ 	.short	0x0380
        /*11fe*/ 	.short	0x0800


	//----- nvinfo : EIATTR_SW_WAR
	.align		4
.L_56:
        /*1200*/ 	.byte	0x04, 0x36
        /*1202*/ 	.short	(.L_58 - .L_57)
.L_57:
        /*1204*/ 	.word	0x00000008
.L_58:


//--------------------- .nv.callgraph             --------------------------
	.section	.nv.callgraph,"",@"SHT_CUDA_CALLGRAPH"
	.align	4
	.sectionentsize	8
	.align		4
        /*0000*/ 	.word	0x00000000
	.align		4
        /*0004*/ 	.word	0xffffffff
	.align		4
        /*0008*/ 	.word	index@(_ZN7cutlass13device_kernelINS_4gemm6kernel13GemmUniversalIN4cute5tupleIJiiiiEEENS1_10collective13CollectiveMmaINS1_35MainloopSm100TmaUmmaWarpSpecializedILi33ELi2ELi4ENS5_IJNS4_1CILi8EEENSA_ILi1EEESC_EEEEENS5_IJNSA_ILi128EEENSA_ILi256EEENSA_ILi32EEEEEEaNS5_IJlSC_lEEEaSJ_NS4_8TiledMMAINS4_8MMA_AtomIJNS4_21SM100_MMA_S8_2x1SM_SSIaaiLi128ELi256ELNS4_4UMMA5MajorE0ELSO_0ELNSN_8SaturateE0EEEEEENS4_6LayoutINS5_IJSC_SC_SC_EEENS5_IJNSA_ILi0EEESU_SU_EEEEENS5_IJNS4_10UnderscoreESX_SX_EEEEENS4_18SM100_TMA_2SM_LOADENS4_14ComposedLayoutINS4_7SwizzleILi1ELi4ELi3EEENS4_18smem_ptr_flag_bitsILi8EEENSS_INS5_IJSB_SH_EEENS5_IJSH_SC_EEEEEEEvNS4_8identityENS4_28SM100_TMA_2SM_LOAD_MULTICASTES19_vS1A_EENS_8epilogue10collective18CollectiveEpilogueINS1D_23Sm100TmaWarpSpecializedILi4ELi2ELi32ELb0ELb0EEEJNS5_IJNSA_ILi64EEESG_SH_EEENS5_IJNSS_IS1I_SC_EENSS_INS5_IJSH_NSA_ILi2EEEEEENS5_IJSC_SF_EEEEEEEEaSJ_aSJ_NS1D_6fusion15FusionCallbacksIS1H_NS1Q_17LinearCombinationIaiaiLNS_15FloatRoundStyleE2EEES1J_S1P_JEEENS4_5SM1004TMEM4LOAD26SM100_TMEM_LOAD_32dp32b32xENS4_13SM90_TMA_LOADES19_NS4_39AutoVectorizingCopyWithAssumedAlignmentILi128EEENS4_14SM90_TMA_STOREES19_S22_S22_EEEvvEEEEvNT_6ParamsE)
	.align		4
        /*000c*/ 	.word	index@(__assertfail)
	.align		4
        /*0010*/ 	.word	0x00000000
	.align		4
        /*0014*/ 	.word	0xfffffffe
	.align		4
        /*0018*/ 	.word	0x00000000
	.align		4
        /*001c*/ 	.word	0xfffffffd
	.align		4
        /*0020*/ 	.word	0x00000000
	.align		4
        /*0024*/ 	.word	0xfffffffc


//--------------------- .nv.constant4             --------------------------
	.section	.nv.constant4,"a",@progbits
	.align	8
	.align		8
.nv.constant4:
        /*0000*/ 	.dword	__assertfail
	.align		8
        /*0008*/ 	.dword	__unnamed_1
	.align		8
        /*0010*/ 	.dword	__unnamed_2
	.align		8
        /*0018*/ 	.dword	__unnamed_3
	.align		8
        /*0020*/ 	.dword	_ZN40_INTERNAL_8e37073e_4_k_cu_81f0b9af_267144cuda3std3__45__cpo5beginE
	.align		8
        /*0028*/ 	.dword	_ZN40_INTERNAL_8e37073e_4_k_cu_81f0b9af_267144cuda3std3__45__cpo3endE
	.align		8
        /*0030*/ 	.dword	_ZN40_INTERNAL_8e37073e_4_k_cu_81f0b9af_267144cuda3std3__45__cpo6cbeginE
	.align		8
        /*0038*/ 	.dword	_ZN40_INTERNAL_8e37073e_4_k_cu_81f0b9af_267144cuda3std3__45__cpo4cendE
	.align		8
        /*0040*/ 	.dword	_ZN40_INTERNAL_8e37073e_4_k_cu_81f0b9af_267144cuda3std3__442_GLOBAL__N__8e37073e_4_k_cu_81f0b9af_267146ignoreE
	.align		8
        /*0048*/ 	.dword	_ZN40_INTERNAL_8e37073e_4_k_cu_81f0b9af_267144cuda3std3__419piecewise_constructE
	.align		8
        /*0050*/ 	.dword	_ZN40_INTERNAL_8e37073e_4_k_cu_81f0b9af_267144cuda3std3__48in_placeE
	.align		8
        /*0058*/ 	.dword	_ZN40_INTERNAL_8e37073e_4_k_cu_81f0b9af_267144cuda3std6ranges3__45__cpo4swapE
	.align		8
        /*0060*/ 	.dword	_ZN40_INTERNAL_8e37073e_4_k_cu_81f0b9af_267144cuda3std6ranges3__45__cpo9iter_moveE
	.align		8
        /*0068*/ 	.dword	_ZN40_INTERNAL_8e37073e_4_k_cu_81f0b9af_267144cute7productE
	.align		8
        /*0070*/ 	.dword	_ZN40_INTERNAL_8e37073e_4_k_cu_81f0b9af_267144cute1_E
	.align		8
        /*0078*/ 	.dword	$str$25
	.align		8
        /*0080*/ 	.dword	$str$26
	.align		8
        /*0088*/ 	.dword	$str$27
	.align		8
        /*0090*/ 	.dword	$str$28


//--------------------- .text._ZN7cutlass13device_kernelINS_4gemm6kernel13GemmUniversalIN4cute5tupleIJiiiiEEENS1_10collective13CollectiveMmaINS1_35MainloopSm100TmaUmmaWarpSpecializedILi33ELi2ELi4ENS5_IJNS4_1CILi8EEENSA_ILi1EEESC_EEEEENS5_IJNSA_ILi128EEENSA_ILi256EEENSA_ILi32EEEEEEaNS5_IJlSC_lEEEaSJ_NS4_8TiledMMAINS4_8MMA_AtomIJNS4_21SM100_MMA_S8_2x1SM_SSIaaiLi128ELi256ELNS4_4UMMA5MajorE0ELSO_0ELNSN_8SaturateE0EEEEEENS4_6LayoutINS5_IJSC_SC_SC_EEENS5_IJNSA_ILi0EEESU_SU_EEEEENS5_IJNS4_10UnderscoreESX_SX_EEEEENS4_18SM100_TMA_2SM_LOADENS4_14ComposedLayoutINS4_7SwizzleILi1ELi4ELi3EEENS4_18smem_ptr_flag_bitsILi8EEENSS_INS5_IJSB_SH_EEENS5_IJSH_SC_EEEEEEEvNS4_8identityENS4_28SM100_TMA_2SM_LOAD_MULTICASTES19_vS1A_EENS_8epilogue10collective18CollectiveEpilogueINS1D_23Sm100TmaWarpSpecializedILi4ELi2ELi32ELb0ELb0EEEJNS5_IJNSA_ILi64EEESG_SH_EEENS5_IJNSS_IS1I_SC_EENSS_INS5_IJSH_NSA_ILi2EEEEEENS5_IJSC_SF_EEEEEEEEaSJ_aSJ_NS1D_6fusion15FusionCallbacksIS1H_NS1Q_17LinearCombinationIaiaiLNS_15FloatRoundStyleE2EEES1J_S1P_JEEENS4_5SM1004TMEM4LOAD26SM100_TMEM_LOAD_32dp32b32xENS4_13SM90_TMA_LOADES19_NS4_39AutoVectorizingCopyWithAssumedAlignmentILi128EEENS4_14SM90_TMA_STOREES19_S22_S22_EEEvvEEEEvNT_6ParamsE --------------------------
	.section	.text._ZN7cutlass13device_kernelINS_4gemm6kernel13GemmUniversalIN4cute5tupleIJiiiiEEENS1_10collective13CollectiveMmaINS1_35MainloopSm100TmaUmmaWarpSpecializedILi33ELi2ELi4ENS5_IJNS4_1CILi8EEENSA_ILi1EEESC_EEEEENS5_IJNSA_ILi128EEENSA_ILi256EEENSA_ILi32EEEEEEaNS5_IJlSC_lEEEaSJ_NS4_8TiledMMAINS4_8MMA_AtomIJNS4_21SM100_MMA_S8_2x1SM_SSIaaiLi128ELi256ELNS4_4UMMA5MajorE0ELSO_0ELNSN_8SaturateE0EEEEEENS4_6LayoutINS5_IJSC_SC_SC_EEENS5_IJNSA_ILi0EEESU_SU_EEEEENS5_IJNS4_10UnderscoreESX_SX_EEEEENS4_18SM100_TMA_2SM_LOADENS4_14ComposedLayoutINS4_7SwizzleILi1ELi4ELi3EEENS4_18smem_ptr_flag_bitsILi8EEENSS_INS5_IJSB_SH_EEENS5_IJSH_SC_EEEEEEEvNS4_8identityENS4_28SM100_TMA_2SM_LOAD_MULTICASTES19_vS1A_EENS_8epilogue10collective18CollectiveEpilogueINS1D_23Sm100TmaWarpSpecializedILi4ELi2ELi32ELb0ELb0EEEJNS5_IJNSA_ILi64EEESG_SH_EEENS5_IJNSS_IS1I_SC_EENSS_INS5_IJSH_NSA_ILi2EEEEEENS5_IJSC_SF_EEEEEEEEaSJ_aSJ_NS1D_6fusion15FusionCallbacksIS1H_NS1Q_17LinearCombinationIaiaiLNS_15FloatRoundStyleE2EEES1J_S1P_JEEENS4_5SM1004TMEM4LOAD26SM100_TMEM_LOAD_32dp32b32xENS4_13SM90_TMA_LOADES19_NS4_39AutoVectorizingCopyWithAssumedAlignmentILi128EEENS4_14SM90_TMA_STOREES19_S22_S22_EEEvvEEEEvNT_6ParamsE,"ax",@progbits
	.align	128
.text._ZN7cutlass13device_kernelINS_4gemm6kernel13GemmUniversalIN4cute5tupleIJiiiiEEENS1_10collective13CollectiveMmaINS1_35MainloopSm100TmaUmmaWarpSpecializedILi33ELi2ELi4ENS5_IJNS4_1CILi8EEENSA_ILi1EEESC_EEEEENS5_IJNSA_ILi128EEENSA_ILi256EEENSA_ILi32EEEEEEaNS5_IJlSC_lEEEaSJ_NS4_8TiledMMAINS4_8MMA_AtomIJNS4_21SM100_MMA_S8_2x1SM_SSIaaiLi128ELi256ELNS4_4UMMA5MajorE0ELSO_0ELNSN_8SaturateE0EEEEEENS4_6LayoutINS5_IJSC_SC_SC_EEENS5_IJNSA_ILi0EEESU_SU_EEEEENS5_IJNS4_10UnderscoreESX_SX_EEEEENS4_18SM100_TMA_2SM_LOADENS4_14ComposedLayoutINS4_7SwizzleILi1ELi4ELi3EEENS4_18smem_ptr_flag_bitsILi8EEENSS_INS5_IJSB_SH_EEENS5_IJSH_SC_EEEEEEEvNS4_8identityENS4_28SM100_TMA_2SM_LOAD_MULTICASTES19_vS1A_EENS_8epilogue10collective18CollectiveEpilogueINS1D_23Sm100TmaWarpSpecializedILi4ELi2ELi32ELb0ELb0EEEJNS5_IJNSA_ILi64EEESG_SH_EEENS5_IJNSS_IS1I_SC_EENSS_INS5_IJSH_NSA_ILi2EEEEEENS5_IJSC_SF_EEEEEEEEaSJ_aSJ_NS1D_6fusion15FusionCallbacksIS1H_NS1Q_17LinearCombinationIaiaiLNS_15FloatRoundStyleE2EEES1J_S1P_JEEENS4_5SM1004TMEM4LOAD26SM100_TMEM_LOAD_32dp32b32xENS4_13SM90_TMA_LOADES19_NS4_39AutoVectorizingCopyWithAssumedAlignmentILi128EEENS4_14SM90_TMA_STOREES19_S22_S22_EEEvvEEEEvNT_6ParamsE:
        .type           _ZN7cutlass13device_kernelINS_4gemm6kernel13GemmUniversalIN4cute5tupleIJiiiiEEENS1_10collective13CollectiveMmaINS1_35MainloopSm100TmaUmmaWarpSpecializedILi33ELi2ELi4ENS5_IJNS4_1CILi8EEENSA_ILi1EEESC_EEEEENS5_IJNSA_ILi128EEENSA_ILi256EEENSA_ILi32EEEEEEaNS5_IJlSC_lEEEaSJ_NS4_8TiledMMAINS4_8MMA_AtomIJNS4_21SM100_MMA_S8_2x1SM_SSIaaiLi128ELi256ELNS4_4UMMA5MajorE0ELSO_0ELNSN_8SaturateE0EEEEEENS4_6LayoutINS5_IJSC_SC_SC_EEENS5_IJNSA_ILi0EEESU_SU_EEEEENS5_IJNS4_10UnderscoreESX_SX_EEEEENS4_18SM100_TMA_2SM_LOADENS4_14ComposedLayoutINS4_7SwizzleILi1ELi4ELi3EEENS4_18smem_ptr_flag_bitsILi8EEENSS_INS5_IJSB_SH_EEENS5_IJSH_SC_EEEEEEEvNS4_8identityENS4_28SM100_TMA_2SM_LOAD_MULTICASTES19_vS1A_EENS_8epilogue10collective18CollectiveEpilogueINS1D_23Sm100TmaWarpSpecializedILi4ELi2ELi32ELb0ELb0EEEJNS5_IJNSA_ILi64EEESG_SH_EEENS5_IJNSS_IS1I_SC_EENSS_INS5_IJSH_NSA_ILi2EEEEEENS5_IJSC_SF_EEEEEEEEaSJ_aSJ_NS1D_6fusion15FusionCallbacksIS1H_NS1Q_17LinearCombinationIaiaiLNS_15FloatRoundStyleE2EEES1J_S1P_JEEENS4_5SM1004TMEM4LOAD26SM100_TMEM_LOAD_32dp32b32xENS4_13SM90_TMA_LOADES19_NS4_39AutoVectorizingCopyWithAssumedAlignmentILi128EEENS4_14SM90_TMA_STOREES19_S22_S22_EEEvvEEEEvNT_6ParamsE,@function
        .size           _ZN7cutlass13device_kernelINS_4gemm6kernel13GemmUniversalIN4cute5tupleIJiiiiEEENS1_10collective13CollectiveMmaINS1_35MainloopSm100TmaUmmaWarpSpecializedILi33ELi2ELi4ENS5_IJNS4_1CILi8EEENSA_ILi1EEESC_EEEEENS5_IJNSA_ILi128EEENSA_ILi256EEENSA_ILi32EEEEEEaNS5_IJlSC_lEEEaSJ_NS4_8TiledMMAINS4_8MMA_AtomIJNS4_21SM100_MMA_S8_2x1SM_SSIaaiLi128ELi256ELNS4_4UMMA5MajorE0ELSO_0ELNSN_8SaturateE0EEEEEENS4_6LayoutINS5_IJSC_SC_SC_EEENS5_IJNSA_ILi0EEESU_SU_EEEEENS5_IJNS4_10UnderscoreESX_SX_EEEEENS4_18SM100_TMA_2SM_LOADENS4_14ComposedLayoutINS4_7SwizzleILi1ELi4ELi3EEENS4_18smem_ptr_flag_bitsILi8EEENSS_INS5_IJSB_SH_EEENS5_IJSH_SC_EEEEEEEvNS4_8identityENS4_28SM100_TMA_2SM_LOAD_MULTICASTES19_vS1A_EENS_8epilogue10collective18CollectiveEpilogueINS1D_23Sm100TmaWarpSpecializedILi4ELi2ELi32ELb0ELb0EEEJNS5_IJNSA_ILi64EEESG_SH_EEENS5_IJNSS_IS1I_SC_EENSS_INS5_IJSH_NSA_ILi2EEEEEENS5_IJSC_SF_EEEEEEEEaSJ_aSJ_NS1D_6fusion15FusionCallbacksIS1H_NS1Q_17LinearCombinationIaiaiLNS_15FloatRoundStyleE2EEES1J_S1P_JEEENS4_5SM1004TMEM4LOAD26SM100_TMEM_LOAD_32dp32b32xENS4_13SM90_TMA_LOADES19_NS4_39AutoVectorizingCopyWithAssumedAlignmentILi128EEENS4_14SM90_TMA_STOREES19_S22_S22_EEEvvEEEEvNT_6ParamsE,(.L_x_279 - _ZN7cutlass13device_kernelINS_4gemm6kernel13GemmUniversalIN4cute5tupleIJiiiiEEENS1_10collective13CollectiveMmaINS1_35MainloopSm100TmaUmmaWarpSpecializedILi33ELi2ELi4ENS5_IJNS4_1CILi8EEENSA_ILi1EEESC_EEEEENS5_IJNSA_ILi128EEENSA_ILi256EEENSA_ILi32EEEEEEaNS5_IJlSC_lEEEaSJ_NS4_8TiledMMAINS4_8MMA_AtomIJNS4_21SM100_MMA_S8_2x1SM_SSIaaiLi128ELi256ELNS4_4UMMA5MajorE0ELSO_0ELNSN_8SaturateE0EEEEEENS4_6LayoutINS5_IJSC_SC_SC_EEENS5_IJNSA_ILi0EEESU_SU_EEEEENS5_IJNS4_10UnderscoreESX_SX_EEEEENS4_18SM100_TMA_2SM_LOADENS4_14ComposedLayoutINS4_7SwizzleILi1ELi4ELi3EEENS4_18smem_ptr_flag_bitsILi8EEENSS_INS5_IJSB_SH_EEENS5_IJSH_SC_EEEEEEEvNS4_8identityENS4_28SM100_TMA_2SM_LOAD_MULTICASTES19_vS1A_EENS_8epilogue10collective18CollectiveEpilogueINS1D_23Sm100TmaWarpSpecializedILi4ELi2ELi32ELb0ELb0EEEJNS5_IJNSA_ILi64EEESG_SH_EEENS5_IJNSS_IS1I_SC_EENSS_INS5_IJSH_NSA_ILi2EEEEEENS5_IJSC_SF_EEEEEEEEaSJ_aSJ_NS1D_6fusion15FusionCallbacksIS1H_NS1Q_17LinearCombinationIaiaiLNS_15FloatRoundStyleE2EEES1J_S1P_JEEENS4_5SM1004TMEM4LOAD26SM100_TMEM_LOAD_32dp32b32xENS4_13SM90_TMA_LOADES19_NS4_39AutoVectorizingCopyWithAssumedAlignmentILi128EEENS4_14SM90_TMA_STOREES19_S22_S22_EEEvvEEEEvNT_6ParamsE)
        .other          _ZN7cutlass13device_kernelINS_4gemm6kernel13GemmUniversalIN4cute5tupleIJiiiiEEENS1_10collective13CollectiveMmaINS1_35MainloopSm100TmaUmmaWarpSpecializedILi33ELi2ELi4ENS5_IJNS4_1CILi8EEENSA_ILi1EEESC_EEEEENS5_IJNSA_ILi128EEENSA_ILi256EEENSA_ILi32EEEEEEaNS5_IJlSC_lEEEaSJ_NS4_8TiledMMAINS4_8MMA_AtomIJNS4_21SM100_MMA_S8_2x1SM_SSIaaiLi128ELi256ELNS4_4UMMA5MajorE0ELSO_0ELNSN_8SaturateE0EEEEEENS4_6LayoutINS5_IJSC_SC_SC_EEENS5_IJNSA_ILi0EEESU_SU_EEEEENS5_IJNS4_10UnderscoreESX_SX_EEEEENS4_18SM100_TMA_2SM_LOADENS4_14ComposedLayoutINS4_7SwizzleILi1ELi4ELi3EEENS4_18smem_ptr_flag_bitsILi8EEENSS_INS5_IJSB_SH_EEENS5_IJSH_SC_EEEEEEEvNS4_8identityENS4_28SM100_TMA_2SM_LOAD_MULTICASTES19_vS1A_EENS_8epilogue10collective18CollectiveEpilogueINS1D_23Sm100TmaWarpSpecializedILi4ELi2ELi32ELb0ELb0EEEJNS5_IJNSA_ILi64EEESG_SH_EEENS5_IJNSS_IS1I_SC_EENSS_INS5_IJSH_NSA_ILi2EEEEEENS5_IJSC_SF_EEEEEEEEaSJ_aSJ_NS1D_6fusion15FusionCallbacksIS1H_NS1Q_17LinearCombinationIaiaiLNS_15FloatRoundStyleE2EEES1J_S1P_JEEENS4_5SM1004TMEM4LOAD26SM100_TMEM_LOAD_32dp32b32xENS4_13SM90_TMA_LOADES19_NS4_39AutoVectorizingCopyWithAssumedAlignmentILi128EEENS4_14SM90_TMA_STOREES19_S22_S22_EEEvvEEEEvNT_6ParamsE,@"STO_CUDA_ENTRY STV_DEFAULT"
_ZN7cutlass13device_kernelINS_4gemm6kernel13GemmUniversalIN4cute5tupleIJiiiiEEENS1_10collective13CollectiveMmaINS1_35MainloopSm100TmaUmmaWarpSpecializedILi33ELi2ELi4ENS5_IJNS4_1CILi8EEENSA_ILi1EEESC_EEEEENS5_IJNSA_ILi128EEENSA_ILi256EEENSA_ILi32EEEEEEaNS5_IJlSC_lEEEaSJ_NS4_8TiledMMAINS4_8MMA_AtomIJNS4_21SM100_MMA_S8_2x1SM_SSIaaiLi128ELi256ELNS4_4UMMA5MajorE0ELSO_0ELNSN_8SaturateE0EEEEEENS4_6LayoutINS5_IJSC_SC_SC_EEENS5_IJNSA_ILi0EEESU_SU_EEEEENS5_IJNS4_10UnderscoreESX_SX_EEEEENS4_18SM100_TMA_2SM_LOADENS4_14ComposedLayoutINS4_7SwizzleILi1ELi4ELi3EEENS4_18smem_ptr_flag_bitsILi8EEENSS_INS5_IJSB_SH_EEENS5_IJSH_SC_EEEEEEEvNS4_8identityENS4_28SM100_TMA_2SM_LOAD_MULTICASTES19_vS1A_EENS_8epilogue10collective18CollectiveEpilogueINS1D_23Sm100TmaWarpSpecializedILi4ELi2ELi32ELb0ELb0EEEJNS5_IJNSA_ILi64EEESG_SH_EEENS5_IJNSS_IS1I_SC_EENSS_INS5_IJSH_NSA_ILi2EEEEEENS5_IJSC_SF_EEEEEEEEaSJ_aSJ_NS1D_6fusion15FusionCallbacksIS1H_NS1Q_17LinearCombinationIaiaiLNS_15FloatRoundStyleE2EEES1J_S1P_JEEENS4_5SM1004TMEM4LOAD26SM100_TMEM_LOAD_32dp32b32xENS4_13SM90_TMA_LOADES19_NS4_39AutoVectorizingCopyWithAssumedAlignmentILi128EEENS4_14SM90_TMA_STOREES19_S22_S22_EEEvvEEEEvNT_6ParamsE:
[----:B------:R-:W1:Y:S01]  /*0000*/  LDC R1, c[0x0][0x37c] ;  /* 0x0000df00ff017b82 */ /* 0x000e620000000800 */
[----:B------:R-:W2:Y:S01]  /*0010*/  S2R R87, SR_TID.X ;  /* 0x0000000000577919 */ /* 0x000ea20000002100 */
[----:B------:R-:W3:Y:S06]  /*0020*/  LDCU.64 UR8, c[0x0][0x890] ;  /* 0x00011200ff0877ac */ /* 0x000eec0008000a00 */
[----:B------:R-:W4:Y:S01]  /*0030*/  S2UR UR46, SR_CgaCtaId ;  /* 0x00000000002e79c3 */ /* 0x000f220000008800 */
[----:B------:R-:W-:Y:S02]  /*0040*/  PRMT R76, RZ, 0x7610, R76 ;  /* 0x00007610ff4c7816 */ /* 0x000fe4000000004c */
[----:B------:R-:W-:Y:S01]  /*0050*/  ELECT P1, URZ, PT ;  /* 0x0000000000ff782f */ /* 0x000fe20003820000 */
[----:B---3--:R-:W-:-:S04]  /*0060*/  UISETP.NE.U32.AND UP0, UPT, UR8, URZ, UPT ;  /* 0x000000ff0800728c */ /* 0x008fc8000bf05070 */
[----:B------:R-:W-:Y:S02]  /*0070*/  UISETP.NE.AND.EX UP0, UPT, UR9, URZ, UPT, UP0 ;  /* 0x000000ff0900728c */ /* 0x000fe4000bf05300 */
[----:B----4-:R-:W-:Y:S02]  /*0080*/  ULOP3.LUT UR27, UR46, 0x1, URZ, 0xc0, !UPT ;  /* 0x000000012e1b7892 */ /* 0x010fe4000f8ec0ff */
[----:B------:R-:W-:Y:S01]  /*0090*/  ULOP3.LUT UR28, UR46, 0x1, URZ, 0x3c, !UPT ;  /* 0x000000012e1c7892 */ /* 0x000fe2000f8e3cff */
[----:B--2---:R-:W-:-:S05]  /*00a0*/  SHF.R.U32.HI R77, RZ, 0x5, R87 ;  /* 0x00000005ff4d7819 */ /* 0x004fca0000011657 */
[----:B------:R-:W2:Y:S02]  /*00b0*/  SHFL.IDX PT, R0, R77, RZ, 0x1f ;  /* 0x00001fff4d007589 */ /* 0x000ea400000e0000 */
[----:B--2---:R-:W-:Y:S01]  /*00c0*/  R2UR UR20, R0 ;  /* 0x00000000001472ca */ /* 0x004fe200000e0000 */
[----:B-1----:R-:W-:-:S14]  /*00d0*/  BRA.U UP0, `(.L_x_0) ;  /* 0x0000000100307547 */ /* 0x002fdc000b800000 */
[----:B------:R-:W1:Y:S02]  /*00e0*/  LDCU.64 UR4, c[0x0][0x888] ;  /* 0x00011100ff0477ac */ /* 0x000e640008000a00 */
[----:B-1----:R-:W-:-:S04]  /*00f0*/  UISETP.NE.U32.AND UP0, UPT, UR4, URZ, UPT ;  /* 0x000000ff0400728c */ /* 0x002fc8000bf05070 */
[----:B------:R-:W-:-:S09]  /*0100*/  UISETP.NE.AND.EX UP0, UPT, UR5, URZ, UPT, UP0 ;  /* 0x000000ff0500728c */ /* 0x000fd2000bf05300 */
[----:B------:R-:W-:Y:S05]  /*0110*/  BRA.U !UP0, `(.L_x_1) ;  /* 0x0000000108147547 */ /* 0x000fea000b800000 */
[----:B------:R-:W1:Y:S01]  /*0120*/  LDC.64 R40, c[0x0][0x888] ;  /* 0x00022200ff287b82 */ /* 0x000e620000000a00 */
[----:B------:R-:W1:Y:S02]  /*0130*/  LDCU.64 UR4, c[0x0][0x358] ;  /* 0x00006b00ff0477ac */ /* 0x000e640008000a00 */
[----:B-1----:R1:W5:Y:S01]  /*0140*/  LDG.E R40, desc[UR4][R40.64] ;  /* 0x0000000428287981 */ /* 0x002362000c1e1900 */
[----:B------:R-:W-:Y:S01]  /*0150*/  HFMA2 R76, -RZ, RZ, 0, 5.9604644775390625e-08 ;  /* 0x00000001ff4c7431 */ /* 0x000fe200000001ff */
[----:B------:R-:W-:Y:S05]  /*0160*/  BRA `(.L_x_0) ;  /* 0x00000000000c7947 */ /* 0x000fea0003800000 */
.L_x_1:
[----:B------:R-:W1:Y:S01]  /*0170*/  LDCU UR4, c[0x0][0x880] ;  /* 0x00011000ff0477ac */ /* 0x000e620008000800 */
[----:B------:R-:W-:Y:S01]  /*0180*/  HFMA2 R76, -RZ, RZ, 0, 5.9604644775390625e-08 ;  /* 0x00000001ff4c7431 */ /* 0x000fe200000001ff */
[----:B-1----:R-:W-:-:S07]  /*0190*/  MOV R40, UR4 ;  /* 0x0000000400287c02 */ /* 0x002fce0008000f00 */
.L_x_0:
[----:B------:R-:W2:Y:S02]  /*01a0*/  LDCU.64 UR4, c[0x0][0x8b0] ;  /* 0x00011600ff0477ac */ /* 0x000ea40008000a00 */
[----:B--2---:R-:W-:-:S04]  /*01b0*/  UISETP.NE.U32.AND UP0, UPT, UR4, URZ, UPT ;  /* 0x000000ff0400728c */ /* 0x004fc8000bf05070 */
[----:B------:R-:W-:-:S09]  /*01c0*/  UISETP.NE.AND.EX UP0, UPT, UR5, URZ, UPT, UP0 ;  /* 0x000000ff0500728c */ /* 0x000fd2000bf05300 */
[----:B------:R-:W-:Y:S05]  /*01d0*/  BRA.U UP0, `(.L_x_2) ;  /* 0x0000000100287547 */ /* 0x000fea000b800000 */
[----:B------:R-:W2:Y:S02]  /*01e0*/  LDCU.64 UR4, c[0x0][0x8a8] ;  /* 0x00011500ff0477ac */ /* 0x000ea40008000a00 */
[----:B--2---:R-:W-:-:S04]  /*01f0*/  UISETP.NE.U32.AND UP0, UPT, UR4, URZ, UPT ;  /* 0x000000ff0400728c */ /* 0x004fc8000bf05070 */
[----:B------:R-:W-:-:S09]  /*0200*/  UISETP.NE.AND.EX UP0, UPT, UR5, URZ, UPT, UP0 ;  /* 0x000000ff0500728c */ /* 0x000fd2000bf05300 */
[----:B------:R-:W-:Y:S05]  /*0210*/  BRA.U !UP0, `(.L_x_3) ;  /* 0x0000000108107547 */ /* 0x000fea000b800000 */
[----:B------:R-:W2:Y:S01]  /*0220*/  LDC.64 R38, c[0x0][0x8a8] ;  /* 0x00022a00ff267b82 */ /* 0x000ea20000000a00 */
[----:B------:R-:W2:Y:S02]  /*0230*/  LDCU.64 UR4, c[0x0][0x358] ;  /* 0x00006b00ff0477ac */ /* 0x000ea40008000a00 */
[----:B--2---:R2:W5:Y:S01]  /*0240*/  LDG.E R38, desc[UR4][R38.64] ;  /* 0x0000000426267981 */ /* 0x004562000c1e1900 */
[----:B------:R-:W-:Y:S05]  /*0250*/  BRA `(.L_x_2) ;  /* 0x0000000000087947 */ /* 0x000fea0003800000 */
.L_x_3:
[----:B------:R-:W2:Y:S02]  /*0260*/  LDCU UR4, c[0x0][0x8a0] ;  /* 0x00011400ff0477ac */ /* 0x000ea40008000800 */
[----:B--2---:R-:W-:Y:S02]  /*0270*/  MOV R38, UR4 ;  /* 0x0000000400267c02 */ /* 0x004fe40008000f00 */
.L_x_2:
[----:B------:R-:W-:Y:S01]  /*0280*/  IMAD.U32 R0, RZ, RZ, UR20 ;  /* 0x00000014ff007e24 */ /* 0x000fe2000f8e00ff */
[----:B------:R-:W-:Y:S04]  /*0290*/  BSSY.RECONVERGENT B0, `(.L_x_4) ;  /* 0x000000c000007945 */ /* 0x000fe80003800200 */
[C---:B------:R-:W-:Y:S02]  /*02a0*/  ISETP.NE.OR P2, PT, R0.reuse, 0x1, !P1 ;  /* 0x000000010000780c */ /* 0x040fe40004f45670 */
[----:B------:R-:W-:-:S11]  /*02b0*/  ISETP.NE.OR P0, PT, R0, 0x3, !P1 ;  /* 0x000000030000780c */ /* 0x000fd60004f05670 */
[----:B------:R-:W-:Y:S05]  /*02c0*/  @P2 BRA `(.L_x_5) ;  /* 0x0000000000202947 */ /* 0x000fea0003800000 */
[----:B------:R-:W3:Y:S02]  /*02d0*/  LDCU.64 UR4, c[0x0][0x348] ;  /* 0x00006900ff0477ac */ /* 0x000ee40008000a00 */
[----:B---3--:R-:W-:Y:S02]  /*02e0*/  UIADD3 UR6, UP1, UPT, UR4, 0x80, URZ ;  /* 0x0000008004067890 */ /* 0x008fe4000ff3e0ff */
[----:B------:R-:W-:Y:S02]  /*02f0*/  UIADD3 UR4, UP0, UPT, UR4, 0x180, URZ ;  /* 0x0000018004047890 */ /* 0x000fe4000ff1e0ff */
[----:B------:R-:W-:Y:S02]  /*0300*/  UIADD3.X UR7, UPT, UPT, URZ, UR5, URZ, UP1, !UPT ;  /* 0x00000005ff077290 */ /* 0x000fe40008ffe4ff */
[----:B------:R-:W-:-:S07]  /*0310*/  UIADD3.X UR5, UPT, UPT, URZ, UR5, URZ, UP0, !UPT ;  /* 0x00000005ff057290 */ /* 0x000fce00087fe4ff */
[----:B------:R3:W-:Y:S02]  /*0320*/  UTMACCTL.PF [UR6] ;  /* 0x00000000060079b9 */ /* 0x0007e40008040000 */
[----:B------:R3:W-:Y:S02]  /*0330*/  UTMACCTL.PF [UR4] ;  /* 0x00000000040079b9 */ /* 0x0007e40008040000 */
[----:B---3--:R-:W-:Y:S01]  /*0340*/  NOP ;  /* 0x0000000000007918 */ /* 0x008fe20000000000 */
.L_x_5:
[----:B------:R-:W-:Y:S05]  /*0350*/  BSYNC.RECONVERGENT B0 ;  /* 0x0000000000007941 */ /* 0x000fea0003800200 */
.L_x_4:
[----:B------:R-:W-:Y:S04]  /*0360*/  BSSY.RECONVERGENT B0, `(.L_x_6) ;  /* 0x000000a000007945 */ /* 0x000fe80003800200 */
        /* <DEDUP_REMOVED lines=9> */
.L_x_7:
[----:B------:R-:W-:Y:S05]  /*0400*/  BSYNC.RECONVERGENT B0 ;  /* 0x0000000000007941 */ /* 0x000fea0003800200 */
.L_x_6:
[----:B------:R-:W3:Y:S01]  /*0410*/  LDCU.64 UR4, c[0x0][0x888] ;  /* 0x00011100ff0477ac */ /* 0x000ee20008000a00 */
[----:B------:R-:W-:Y:S02]  /*0420*/  UISETP.EQ.U32.AND UP2, UPT, UR8, URZ, UPT ;  /* 0x000000ff0800728c */ /* 0x000fe4000bf42070 */
[----:B------:R-:W-:Y:S02]  /*0430*/  UPLOP3.LUT UP4, UPT, UPT, UPT, UPT, 0x80, 0x8 ;  /* 0x000000000008789c */ /* 0x000fe40003f8f070 */
[----:B---3--:R-:W-:-:S04]  /*0440*/  UISETP.NE.U32.AND UP0, UPT, UR4, URZ, UPT ;  /* 0x000000ff0400728c */ /* 0x008fc8000bf05070 */
[----:B------:R-:W-:-:S04]  /*0450*/  UISETP.NE.AND.EX UP1, UPT, UR5, URZ, UPT, UP0 ;  /* 0x000000ff0500728c */ /* 0x000fc8000bf25300 */
[----:B------:R-:W-:-:S04]  /*0460*/  UISETP.EQ.OR.EX UP3, UPT, UR9, URZ, !UP1, UP2 ;  /* 0x000000ff0900728c */ /* 0x000fc8000cf62720 */
[----:B------:R-:W-:-:S06]  /*0470*/  UP2UR UR4, UPR, URZ, 0x8 ;  /* 0x00000008ff047883 */ /* 0x000fcc0008000000 */
[----:B------:R-:W-:Y:S01]  /*0480*/  MOV R79, UR4 ;  /* 0x00000004004f7c02 */ /* 0x000fe20008000f00 */
[----:B------:R-:W-:Y:S06]  /*0490*/  BRA.U !UP3, `(.L_x_8) ;  /* 0x000000010b207547 */ /* 0x000fec000b800000 */
[----:B-----5:R-:W-:Y:S01]  /*04a0*/  R2UR UR5, R40 ;  /* 0x00000000280572ca */ /* 0x020fe200000e0000 */
[----:B------:R-:W-:Y:S02]  /*04b0*/  UISETP.NE.U32.AND UP2, UPT, UR8, URZ, UPT ;  /* 0x000000ff0800728c */ /* 0x000fe4000bf45070 */
[----:B------:R-:W-:Y:S02]  /*04c0*/  USEL UR4, URZ, 0xffffffff, UP1 ;  /* 0xffffffffff047887 */ /* 0x000fe40008800000 */
[----:B------:R-:W-:-:S08]  /*04d0*/  UISETP.NE.AND.EX UP2, UPT, UR9, URZ, UPT, UP2 ;  /* 0x000000ff0900728c */ /* 0x000fd0000bf45320 */
[----:B------:R-:W-:-:S04]  /*04e0*/  UISETP.NE.AND UP0, UPT, UR5, URZ, UPT ;  /* 0x000000ff0500728c */ /* 0x000fc8000bf05270 */
[----:B------:R-:W-:-:S04]  /*04f0*/  @!UP2 USEL UR4, URZ, 0xffffffff, UP0 ;  /* 0xffffffffff04a887 */ /* 0x000fc80008000000 */
[----:B------:R-:W-:-:S04]  /*0500*/  ULOP3.LUT UR4, UR4, 0x1, URZ, 0xc0, !UPT ;  /* 0x0000000104047892 */ /* 0x000fc8000f8ec0ff */
[----:B------:R-:W-:-:S11]  /*0510*/  UISETP.NE.U32.AND UP4, UPT, UR4, 0x1, UPT ;  /* 0x000000010400788c */ /* 0x000fd6000bf85070 */
.L_x_8:
[----:B------:R-:W3:Y:S01]  /*0520*/  SHFL.IDX PT, R0, R77, RZ, 0x1f ;  /* 0x00001fff4d007589 */ /* 0x000ee200000e0000 */
[----:B------:R-:W-:-:S04]  /*0530*/  UISETP.NE.AND UP0, UPT, UR20, 0x2, UPT ;  /* 0x000000021400788c */ /* 0x000fc8000bf05270 */
[----:B------:R-:W-:Y:S02]  /*0540*/  UISETP.EQ.AND UP2, UPT, UR27, URZ, !UP0 ;  /* 0x000000ff1b00728c */ /* 0x000fe4000c742270 */
[----:B------:R-:W-:-:S04]  /*0550*/  USEL UR55, URZ, 0x1, UP0 ;  /* 0x00000001ff377887 */ /* 0x000fc80008000000 */
[----:B------:R-:W-:Y:S02]  /*0560*/  PLOP3.LUT P3, PT, P1, PT, UP2, 0x80, 0x8 ;  /* 0x000000000008781c */ /* 0x000fe40000f6f028 */
[----:B---3--:R-:W-:-:S13]  /*0570*/  ISETP.NE.AND P0, PT, R0, RZ, PT ;  /* 0x000000ff0000720c */ /* 0x008fda0003f05270 */
[----:B------:R-:W-:Y:S05]  /*0580*/  @P0 BRA `(.L_x_9) ;  /* 0x0000000400480947 */ /* 0x000fea0003800000 */
[----:B------:R-:W-:Y:S01]  /*0590*/  ELECT P0, URZ, PT ;  /* 0x0000000000ff782f */ /* 0x000fe20003800000 */
[----:B------:R-:W-:-:S12]  /*05a0*/  BSSY.RECONVERGENT B0, `(.L_x_9) ;  /* 0x0000050000007945 */ /* 0x000fd80003800200 */
[----:B------:R-:W-:Y:S05]  /*05b0*/  @!P0 BRA `(.L_x_10) ;  /* 0x0000000400388947 */ /* 0x000fea0003800000 */
[----:B------:R-:W-:Y:S01]  /*05c0*/  UMOV UR4, 0x400 ;  /* 0x0000040000047882 */ /* 0x000fe20000000000 */
[----:B------:R-:W-:Y:S01]  /*05d0*/  UMOV UR8, 0x1 ;  /* 0x0000000100087882 */ /* 0x000fe20000000000 */
[----:B------:R-:W-:Y:S01]  /*05e0*/  UMOV UR6, 0x4 ;  /* 0x0000000400067882 */ /* 0x000fe20000000000 */
[----:B------:R-:W-:Y:S02]  /*05f0*/  ULEA UR4, UR46, UR4, 0x18 ;  /* 0x000000042e047291 */ /* 0x000fe4000f8ec0ff */
[----:B------:R-:W-:-:S04]  /*0600*/  UIADD3 UR8, UPT, UPT, -UR8, 0x100000, URZ ;  /* 0x0010000008087890 */ /* 0x000fc8000fffe1ff */
[----:B------:R-:W-:Y:S02]  /*0610*/  USHF.L.U32 UR9, UR8, 0xb, URZ ;  /* 0x0000000b08097899 */ /* 0x000fe400080006ff */
[----:B------:R-:W-:Y:S02]  /*0620*/  USHF.L.U32 UR8, UR8, 0x1, URZ ;  /* 0x0000000108087899 */ /* 0x000fe400080006ff */
[----:B------:R-:W-:-:S04]  /*0630*/  UIADD3 UR6, UPT, UPT, -UR6, 0x100000, URZ ;  /* 0x0010000006067890 */ /* 0x000fc8000fffe1ff */
[----:B------:R-:W-:Y:S02]  /*0640*/  USHF.L.U32 UR7, UR6, 0xb, URZ ;  /* 0x0000000b06077899 */ /* 0x000fe400080006ff */
[----:B------:R-:W-:Y:S01]  /*0650*/  USHF.L.U32 UR6, UR6, 0x1, URZ ;  /* 0x0000000106067899 */ /* 0x000fe200080006ff */
[----:B------:R-:W3:Y:S03]  /*0660*/  FENCE.VIEW.ASYNC.S ;  /* 0x00000000000073c6 */ /* 0x000ee60000000000 */
[----:B---3--:R3:W4:Y:S08]  /*0670*/  SYNCS.EXCH.64 URZ, [UR4], UR8 ;  /* 0x0000000804ff75b2 */ /* 0x0087300008000100 */
[----:B------:R3:W1:Y:S01]  /*0680*/  SYNCS.EXCH.64 URZ, [UR4+0x108], UR6 ;  /* 0x0001080604ff75b2 */ /* 0x0006620008000100 */
        /* <DEDUP_REMOVED lines=63> */
[----:B------:R3:W1:Y:S02]  /*0a80*/  SYNCS.EXCH.64 URZ, [UR4+0x208], UR6 ;  /* 0x0002080604ff75b2 */ /* 0x0006640008000100 */
[----:B---34-:R-:W-:Y:S01]  /*0a90*/  NOP ;  /* 0x0000000000007918 */ /* 0x018fe20000000000 */
.L_x_10:
[----:B------:R-:W-:Y:S05]  /*0aa0*/  BSYNC.RECONVERGENT B0 ;  /* 0x0000000000007941 */ /* 0x000fea0003800200 */
.L_x_9:
[----:B------:R-:W3:Y:S01]  /*0ab0*/  SHFL.IDX PT, R0, R77, RZ, 0x1f ;  /* 0x00001fff4d007589 */ /* 0x000ee200000e0000 */
[----:B------:R-:W-:Y:S01]  /*0ac0*/  NOP ;  /* 0x0000000000007918 */ /* 0x000fe20000000000 */
[----:B---3--:R-:W-:-:S13]  /*0ad0*/  ISETP.NE.AND P0, PT, R0, 0x1, PT ;  /* 0x000000010000780c */ /* 0x008fda0003f05270 */
[----:B------:R-:W-:Y:S05]  /*0ae0*/  @P0 BRA `(.L_x_11) ;  /* 0x0000000000540947 */ /* 0x000fea0003800000 */
        /* <DEDUP_REMOVED lines=10> */
[----:B------:R-:W-:Y:S01]  /*0b90*/  ELECT P0, URZ, PT ;  /* 0x0000000000ff782f */ /* 0x000fe20003800000 */
[----:B------:R-:W3:Y:S02]  /*0ba0*/  FENCE.VIEW.ASYNC.S ;  /* 0x00000000000073c6 */ /* 0x000ee40000000000 */
[----:B---3--:R3:W4:Y:S08]  /*0bb0*/  SYNCS.EXCH.64 URZ, [UR4+0x210], UR8 ;  /* 0x0002100804ff75b2 */ /* 0x0087300008000100 */
[----:B------:R3:W1:Y:S01]  /*0bc0*/  SYNCS.EXCH.64 URZ, [UR4+0x230], UR6 ;  /* 0x0002300604ff75b2 */ /* 0x0006620008000100 */
[----:B------:R3:W1:Y:S01]  /*0bd0*/  SYNCS.EXCH.64 URZ, [UR4+0x218], UR8 ;  /* 0x0002180804ff75b2 */ /* 0x0006620008000100 */
[----:B------:R3:W1:Y:S01]  /*0be0*/  SYNCS.EXCH.64 URZ, [UR4+0x238], UR6 ;  /* 0x0002380604ff75b2 */ /* 0x0006620008000100 */
[----:B------:R3:W1:Y:S01]  /*0bf0*/  SYNCS.EXCH.64 URZ, [UR4+0x220], UR8 ;  /* 0x0002200804ff75b2 */ /* 0x0006620008000100 */
[----:B------:R3:W1:Y:S01]  /*0c00*/  SYNCS.EXCH.64 URZ, [UR4+0x240], UR6 ;  /* 0x0002400604ff75b2 */ /* 0x0006620008000100 */
[----:B------:R3:W1:Y:S01]  /*0c10*/  SYNCS.EXCH.64 URZ, [UR4+0x228], UR8 ;  /* 0x0002280804ff75b2 */ /* 0x0006620008000100 */
[----:B------:R3:W1:Y:S01]  /*0c20*/  SYNCS.EXCH.64 URZ, [UR4+0x248], UR6 ;  /* 0x0002480604ff75b2 */ /* 0x0006620008000100 */
[----:B------:R-:W-:Y:S01]  /*0c30*/  NOP ;  /* 0x0000000000007918 */ /* 0x000fe20000000000 */
.L_x_11:
[----:B------:R-:W2:Y:S01]  /*0c40*/  SHFL.IDX PT, R0, R77, RZ, 0x1f ;  /* 0x00001fff4d007589 */ /* 0x000ea200000e0000 */
[----:B------:R-:W-:Y:S01]  /*0c50*/  NOP ;  /* 0x0000000000007918 */ /* 0x000fe20000000000 */
[----:B--2---:R-:W-:-:S13]  /*0c60*/  ISETP.NE.AND P0, PT, R0, 0x3, PT ;  /* 0x000000030000780c */ /* 0x004fda0003f05270 */
[----:B------:R-:W-:Y:S05]  /*0c70*/  @P0 BRA `(.L_x_12) ;  /* 0x00000000002c0947 */ /* 0x000fea0003800000 */
[----:B---3--:R-:W-:Y:S01]  /*0c80*/  UMOV UR6, 0x400 ;  /* 0x0000040000067882 */ /* 0x008fe20000000000 */
[----:B------:R-:W-:Y:S01]  /*0c90*/  UMOV UR4, 0x20 ;  /* 0x0000002000047882 */ /* 0x000fe20000000000 */
[----:B------:R-:W-:Y:S02]  /*0ca0*/  ULEA UR6, UR46, UR6, 0x18 ;  /* 0x000000062e067291 */ /* 0x000fe4000f8ec0ff */
[----:B------:R-:W-:-:S04]  /*0cb0*/  UIADD3 UR4, UPT, UPT, -UR4, 0x100000, URZ ;  /* 0x0010000004047890 */ /* 0x000fc8000fffe1ff */
[----:B------:R-:W-:Y:S02]  /*0cc0*/  USHF.L.U32 UR5, UR4, 0xb, URZ ;  /* 0x0000000b04057899 */ /* 0x000fe400080006ff */
[----:B------:R-:W-:Y:S01]  /*0cd0*/  USHF.L.U32 UR4, UR4, 0x1, URZ ;  /* 0x0000000104047899 */ /* 0x000fe200080006ff */
[----:B------:R-:W-:Y:S01]  /*0ce0*/  ELECT P0, URZ, PT ;  /* 0x0000000000ff782f */ /* 0x000fe20003800000 */
[----:B------:R-:W2:Y:S10]  /*0cf0*/  FENCE.VIEW.ASYNC.S ;  /* 0x00000000000073c6 */ /* 0x000eb40000000000 */
[----:B--2---:R2:W3:Y:S01]  /*0d00*/  SYNCS.EXCH.64 URZ, [UR6+0x250], UR4 ;  /* 0x0002500406ff75b2 */ /* 0x0044e20008000100 */
[----:B------:R2:W1:Y:S01]  /*0d10*/  SYNCS.EXCH.64 URZ, [UR6+0x258], UR4 ;  /* 0x0002580406ff75b2 */ /* 0x0004620008000100 */
[----:B------:R-:W-:Y:S01]  /*0d20*/  NOP ;  /* 0x0000000000007918 */ /* 0x000fe20000000000 */
.L_x_12:
[----:B------:R-:W4:Y:S01]  /*0d30*/  SHFL.IDX PT, R0, R77, RZ, 0x1f ;  /* 0x00001fff4d007589 */ /* 0x000f2200000e0000 */
[----:B------:R-:W-:Y:S01]  /*0d40*/  NOP ;  /* 0x0000000000007918 */ /* 0x000fe20000000000 */
[----:B----4-:R-:W-:-:S13]  /*0d50*/  ISETP.NE.AND P0, PT, R0, 0x4, PT ;  /* 0x000000040000780c */ /* 0x010fda0003f05270 */
[----:B------:R-:W-:Y:S05]  /*0d60*/  @P0 BRA `(.L_x_13) ;  /* 0x0000000000480947 */ /* 0x000fea0003800000 */
[----:B--23--:R-:W-:Y:S01]  /*0d70*/  UMOV UR4, 0x720 ;  /* 0x0000072000047882 */ /* 0x00cfe20000000000 */
[----:B------:R-:W-:Y:S01]  /*0d80*/  UMOV UR6, 0x400 ;  /* 0x0000040000067882 */ /* 0x000fe20000000000 */
[----:B------:R-:W-:Y:S01]  /*0d90*/  USEL UR4, UR4, 0x620, UP4 ;  /* 0x0000062004047887 */ /* 0x000fe2000a000000 */
        /* <DEDUP_REMOVED lines=9> */
[----:B------:R-:W2:Y:S02]  /*0e30*/  FENCE.VIEW.ASYNC.S ;  /* 0x00000000000073c6 */ /* 0x000ea40000000000 */
[----:B--2---:R4:W2:Y:S08]  /*0e40*/  SYNCS.EXCH.64 URZ, [UR6+0x260], UR8 ;  /* 0x0002600806ff75b2 */ /* 0x0048b00008000100 */
[----:B------:R4:W3:Y:S01]  /*0e50*/  SYNCS.EXCH.64 URZ, [UR6+0x270], UR4 ;  /* 0x0002700406ff75b2 */ /* 0x0008e20008000100 */
[----:B------:R4:W1:Y:S01]  /*0e60*/  SYNCS.EXCH.64 URZ, [UR6+0x268], UR8 ;  /* 0x0002680806ff75b2 */ /* 0x0008620008000100 */
[----:B------:R4:W1:Y:S02]  /*0e70*/  SYNCS.EXCH.64 URZ, [UR6+0x278], UR4 ;  /* 0x0002780406ff75b2 */ /* 0x0008640008000100 */
[----:B----4-:R-:W-:Y:S01]  /*0e80*/  NOP ;  /* 0x0000000000007918 */ /* 0x010fe20000000000 */
.L_x_13:
[----:B------:R-:W4:Y:S01]  /*0e90*/  SHFL.IDX PT, R0, R77, RZ, 0x1f ;  /* 0x00001fff4d007589 */ /* 0x000f2200000e0000 */
[----:B------:R-:W-:Y:S01]  /*0ea0*/  NOP ;  /* 0x0000000000007918 */ /* 0x000fe20000000000 */
[----:B----4-:R-:W-:-:S13]  /*0eb0*/  ISETP.NE.AND P0, PT, R0, 0x5, PT ;  /* 0x000000050000780c */ /* 0x010fda0003f05270 */
[----:B------:R-:W-:Y:S05]  /*0ec0*/  @P0 BRA `(.L_x_14) ;  /* 0x0000000000540947 */ /* 0x000fea0003800000 */
[----:B--23--:R-:W-:Y:S01]  /*0ed0*/  UMOV UR4, 0x400 ;  /* 0x0000040000047882 */ /* 0x00cfe20000000000 */
        /* <DEDUP_REMOVED lines=14> */
[----:B------:R4:W1:Y:S01]  /*0fc0*/  SYNCS.EXCH.64 URZ, [UR4+0x2a8], UR8 ;  /* 0x0002a80804ff75b2 */ /* 0x0008620008000100 */
[----:B------:R4:W1:Y:S01]  /*0fd0*/  SYNCS.EXCH.64 URZ, [UR4+0x290], UR6 ;  /* 0x0002900604ff75b2 */ /* 0x0008620008000100 */
[----:B------:R4:W1:Y:S01]  /*0fe0*/  SYNCS.EXCH.64 URZ, [UR4+0x2b0], UR8 ;  /* 0x0002b00804ff75b2 */ /* 0x0008620008000100 */
[----:B------:R4:W1:Y:S01]  /*0ff0*/  SYNCS.EXCH.64 URZ, [UR4+0x298], UR6 ;  /* 0x0002980604ff75b2 */ /* 0x0008620008000100 */
[----:B------:R4:W1:Y:S02]  /*1000*/  SYNCS.EXCH.64 URZ, [UR4+0x2b8], UR8 ;  /* 0x0002b80804ff75b2 */ /* 0x0008640008000100 */
[----:B----4-:R-:W-:Y:S01]  /*1010*/  NOP ;  /* 0x0000000000007918 */ /* 0x010fe20000000000 */
.L_x_14:
[----:B------:R-:W4:Y:S01]  /*1020*/  SHFL.IDX PT, R0, R77, RZ, 0x1f ;  /* 0x00001fff4d007589 */ /* 0x000f2200000e0000 */
[----:B------:R-:W-:Y:S01]  /*1030*/  ISETP.NE.OR P1, PT, RZ, UR20, !P1 ;  /* 0x00000014ff007c0c */ /* 0x000fe2000cf25670 */
[----:B------:R-:W-:Y:S01]  /*1040*/  NOP ;  /* 0x0000000000007918 */ /* 0x000fe20000000000 */
[----:B----4-:R-:W-:-:S13]  /*1050*/  ISETP.NE.AND P0, PT, R0, 0x3, PT ;  /* 0x000000030000780c */ /* 0x010fda0003f05270 */
[----:B------:R-:W-:Y:S05]  /*1060*/  @P0 BRA `(.L_x_15) ;  /* 0x0000000000340947 */ /* 0x000fea0003800000 */
[----:B--23--:R-:W-:Y:S01]  /*1070*/  UMOV UR4, 0x400 ;  /* 0x0000040000047882 */ /* 0x00cfe20000000000 */
[----:B------:R-:W-:Y:S01]  /*1080*/  UMOV UR6, 0x20 ;  /* 0x0000002000067882 */ /* 0x000fe20000000000 */
[----:B------:R-:W-:Y:S02]  /*1090*/  ULEA UR4, UR46, UR4, 0x18 ;  /* 0x000000042e047291 */ /* 0x000fe4000f8ec0ff */
[----:B------:R-:W-:-:S04]  /*10a0*/  UIADD3 UR6, UPT, UPT, -UR6, 0x100000, URZ ;  /* 0x0010000006067890 */ /* 0x000fc8000fffe1ff */
[----:B------:R-:W-:Y:S02]  /*10b0*/  USHF.L.U32 UR7, UR6, 0xb, URZ ;  /* 0x0000000b06077899 */ /* 0x000fe400080006ff */
[----:B------:R-:W-:Y:S01]  /*10c0*/  USHF.L.U32 UR6, UR6, 0x1, URZ ;  /* 0x0000000106067899 */ /* 0x000fe200080006ff */
[----:B------:R-:W-:Y:S01]  /*10d0*/  ELECT P0, URZ, PT ;  /* 0x0000000000ff782f */ /* 0x000fe20003800000 */
[----:B------:R-:W2:Y:S10]  /*10e0*/  FENCE.VIEW.ASYNC.S ;  /* 0x00000000000073c6 */ /* 0x000eb40000000000 */
[----:B--2---:R4:W2:Y:S01]  /*10f0*/  SYNCS.EXCH.64 URZ, [UR4+0x2c0], UR6 ;  /* 0x0002c00604ff75b2 */ /* 0x0048a20008000100 */
[----:B------:R4:W3:Y:S01]  /*1100*/  SYNCS.EXCH.64 URZ, [UR4+0x2d0], UR6 ;  /* 0x0002d00604ff75b2 */ /* 0x0008e20008000100 */
[----:B------:R4:W1:Y:S01]  /*1110*/  SYNCS.EXCH.64 URZ, [UR4+0x2c8], UR6 ;  /* 0x0002c80604ff75b2 */ /* 0x0008620008000100 */
[----:B------:R4:W1:Y:S02]  /*1120*/  SYNCS.EXCH.64 URZ, [UR4+0x2d8], UR6 ;  /* 0x0002d80604ff75b2 */ /* 0x0008640008000100 */
[----:B----4-:R-:W-:Y:S01]  /*1130*/  NOP ;  /* 0x0000000000007918 */ /* 0x010fe20000000000 */
.L_x_15:
[----:B------:R-:W-:Y:S01]  /*1140*/  VOTEU.ALL UP0, P1 ;  /* 0x0000000000ff7886 */ /* 0x000fe20000800000 */
[----:B--23--:R-:W-:Y:S01]  /*1150*/  UMOV UR4, 0x20 ;  /* 0x0000002000047882 */ /* 0x00cfe20000000000 */
[----:B------:R-:W2:Y:S01]  /*1160*/  LDCU UR7, c[0x0][0x36c] ;  /* 0x00006d80ff0777ac */ /* 0x000ea20008000800 */
[----:B------:R-:W-:Y:S01]  /*1170*/  NOP ;  /* 0x0000000000007918 */ /* 0x000fe20000000000 */
[----:B------:R-:W-:Y:S01]  /*1180*/  LOP3.LUT R0, R87, 0x1f, RZ, 0xc0, !PT ;  /* 0x0000001f57007812 */ /* 0x000fe200078ec0ff */
[----:B------:R-:W-:Y:S01]  /*1190*/  @!UP0 UMOV UR6, 0x400 ;  /* 0x0000040000068882 */ /* 0x000fe20000000000 */
[----:B------:R-:W-:-:S04]  /*11a0*/  @!UP0 UIADD3 UR4, UPT, UPT, -UR4, 0x100000, URZ ;  /* 0x0010000004048890 */ /* 0x000fc8000fffe1ff */
[----:B------:R-:W-:Y:S02]  /*11b0*/  @!UP0 USHF.L.U32 UR5, UR4, 0xb, URZ ;  /* 0x0000000b04058899 */ /* 0x000fe400080006ff */
[----:B------:R-:W-:Y:S02]  /*11c0*/  @!UP0 USHF.L.U32 UR4, UR4, 0x1, URZ ;  /* 0x0000000104048899 */ /* 0x000fe400080006ff */
[----:B------:R-:W-:Y:S01]  /*11d0*/  @!UP0 ULEA UR6, UR46, UR6, 0x18 ;  /* 0x000000062e068291 */ /* 0x000fe2000f8ec0ff */
[----:B------:R-:W-:Y:S01]  /*11e0*/  VOTEU.ALL UP0, P1 ;  /* 0x0000000000ff7886 */ /* 0x000fe20000800000 */
[----:B------:R-:W-:Y:S02]  /*11f0*/  UISETP.NE.AND UP5, UPT, UR20, URZ, UPT ;  /* 0x000000ff1400728c */ /* 0x000fe4000bfa5270 */
[----:B--2---:R-:W-:Y:S01]  /*1200*/  UISETP.EQ.U32.AND UP6, UPT, UR7, 0x1, UPT ;  /* 0x000000010700788c */ /* 0x004fe2000bfc2070 */
[----:B------:R-:W2:Y:S07]  /*1210*/  FENCE.VIEW.ASYNC.S ;  /* 0x00000000000073c6 */ /* 0x000eae0000000000 */
[----:B--2---:R2:W3:Y:S01]  /*1220*/  @!UP0 SYNCS.EXCH.64 URZ, [UR6+0x2e0], UR4 ;  /* 0x0002e00406ff85b2 */ /* 0x0044e20008000100 */
[----:B------:R-:W-:Y:S05]  /*1230*/  BRA.U !UP6, `(.L_x_16) ;  /* 0x000000010e087547 */ /* 0x000fea000b800000 */
[----:B-1-3--:R-:W-:Y:S01]  /*1240*/  UCGABAR_ARV ;  /* 0x00000000000079c7 */ /* 0x00afe20008000000 */
[----:B------:R-:W-:Y:S05]  /*1250*/  BRA `(.L_x_17) ;  /* 0x0000000000047947 */ /* 0x000fea0003800000 */
.L_x_16:
[----:B-1-3--:R-:W-:Y:S01]  /*1260*/  NOP ;  /* 0x0000000000007918 */ /* 0x00afe20000000000 */
.L_x_17:
[----:B------:R-:W1:Y:S01]  /*1270*/  S2UR UR25, SR_CTAID.X ;  /* 0x00000000001979c3 */ /* 0x000e620000002500 */
[----:B------:R-:W-:-:S05]  /*1280*/  CS2R.32 R78, SR_CgaSize ;  /* 0x00000000004e7805 */ /* 0x000fca0000008a00 */
[----:B------:R-:W-:-:S05]  /*1290*/  IMAD R78, R78, -0xa0, RZ ;  /* 0xffffff604e4e7824 */ /* 0x000fca00078e02ff */
[----:B--2---:R-:W-:-:S14]  /*12a0*/  R2UR UR5, R78 ;  /* 0x000000004e0572ca */ /* 0x004fdc00000e0000 */
[----:B------:R-:W2:Y:S01]  /*12b0*/  LDCU UR5, c[0x0][UR5+0x2b0] ;  /* 0x00005600050577ac */ /* 0x000ea20008000800 */
[----:B------:R-:W-:-:S05]  /*12c0*/  CS2R.32 R78, SR_CgaSize ;  /* 0x00000000004e7805 */ /* 0x000fca0000008a00 */
[----:B------:R-:W-:-:S05]  /*12d0*/  IMAD R78, R78, -0xa0, RZ ;  /* 0xffffff604e4e7824 */ /* 0x000fca00078e02ff */
[----:B------:R-:W-:-:S14]  /*12e0*/  R2UR UR4, R78 ;  /* 0x000000004e0472ca */ /* 0x000fdc00000e0000 */
[----:B------:R-:W3:Y:S01]  /*12f0*/  LDCU UR4, c[0x0][UR4+0x2b4] ;  /* 0x00005680040477ac */ /* 0x000ee20008000800 */
[----:B------:R-:W4:Y:S01]  /*1300*/  S2UR UR31, SR_CTAID.Y ;  /* 0x00000000001f79c3 */ /* 0x000f220000002600 */
[----:B------:R-:W-:-:S05]  /*1310*/  CS2R.32 R78, SR_CgaSize ;  /* 0x00000000004e7805 */ /* 0x000fca0000008a00 */
[----:B------:R-:W-:-:S05]  /*1320*/  IMAD R78, R78, -0xa0, RZ ;  /* 0xffffff604e4e7824 */ /* 0x000fca00078e02ff */
[----:B------:R-:W-:-:S14]  /*1330*/  R2UR UR7, R78 ;  /* 0x000000004e0772ca */ /* 0x000fdc00000e0000 */
[----:B------:R-:W3:Y:S01]  /*1340*/  LDCU UR7, c[0x0][UR7+0x2a4] ;  /* 0x00005480070777ac */ /* 0x000ee20008000800 */
[----:B------:R-:W-:Y:S01]  /*1350*/  UISETP.GT.U32.AND UP0, UPT, UR27, 0xffff, UPT ;  /* 0x0000ffff1b00788c */ /* 0x000fe2000bf04070 */
[----:B------:R-:W-:-:S05]  /*1360*/  CS2R.32 R78, SR_CgaSize ;  /* 0x00000000004e7805 */ /* 0x000fca0000008a00 */
[----:B------:R-:W-:-:S05]  /*1370*/  IMAD R78, R78, -0xa0, RZ ;  /* 0xffffff604e4e7824 */ /* 0x000fca00078e02ff */
[----:B------:R-:W-:-:S14]  /*1380*/  R2UR UR63, R78 ;  /* 0x000000004e3f72ca */ /* 0x000fdc00000e0000 */
[----:B------:R-:W3:Y:S01]  /*1390*/  LDCU UR63, c[0x0][UR63+0x2a0] ;  /* 0x000054003f3f77ac */ /* 0x000ee20008000800 */
[----:B------:R-:W3:Y:S01]  /*13a0*/  LDCU UR21, c[0x0][0xb24] ;  /* 0x00016480ff1577ac */ /* 0x000ee20008000800 */
[----:B------:R-:W3:Y:S01]  /*13b0*/  LDCU UR45, c[0x0][0xb24] ;  /* 0x00016480ff2d77ac */ /* 0x000ee20008000800 */
[----:B-1----:R-:W-:Y:S01]  /*13c0*/  I2FP.F32.U32 R3, UR25 ;  /* 0x0000001900037c45 */ /* 0x002fe20008201000 */
[----:B------:R-:W1:Y:S04]  /*13d0*/  LDCU UR29, c[0x0][0xb30] ;  /* 0x00016600ff1d77ac */ /* 0x000e680008000800 */
[----:B--2---:R-:W-:Y:S01]  /*13e0*/  FMUL R3, R3, UR5 ;  /* 0x0000000503037c20 */ /* 0x004fe20008400000 */
[----:B------:R-:W-:Y:S01]  /*13f0*/  USEL UR5, UR27, 0xffff, !UP0 ;  /* 0x0000ffff1b057887 */ /* 0x000fe2000c000000 */
[----:B----4-:R-:W-:Y:S01]  /*1400*/  I2FP.F32.U32 R2, UR31 ;  /* 0x0000001f00027c45 */ /* 0x010fe20008201000 */
[----:B------:R-:W-:-:S03]  /*1410*/  USHF.L.U32 UR24, UR46, 0x9, URZ ;  /* 0x000000092e187899 */ /* 0x000fc600080006ff */
[----:B------:R-:W2:Y:S01]  /*1420*/  F2I.U32.TRUNC.NTZ R3, R3 ;  /* 0x0000000300037305 */ /* 0x000ea2000020f000 */
[----:B------:R-:W-:Y:S01]  /*1430*/  ULOP3.LUT UR22, UR5, 0xffff, URZ, 0xc0, !UPT ;  /* 0x0000ffff05167892 */ /* 0x000fe2000f8ec0ff */
[----:B---3--:R-:W-:-:S06]  /*1440*/  FMUL R2, R2, UR4 ;  /* 0x0000000402027c20 */ /* 0x008fcc0008400000 */
[----:B------:R-:W3:Y:S01]  /*1450*/  F2I.U32.TRUNC.NTZ R2, R2 ;  /* 0x0000000200027305 */ /* 0x000ee2000020f000 */
[----:B--2---:R-:W-:Y:S02]  /*1460*/  R2UR UR4, R3 ;  /* 0x00000000030472ca */ /* 0x004fe400000e0000 */
[----:B------:R-:W-:Y:S02]  /*1470*/  PRMT R3, RZ, 0x7610, R3 ;  /* 0x00007610ff037816 */ /* 0x000fe40000000003 */
[----:B---3--:R-:W-:Y:S02]  /*1480*/  R2UR UR6, R2 ;  /* 0x00000000020672ca */ /* 0x008fe400000e0000 */
[----:B------:R-:W-:-:S07]  /*1490*/  PRMT R2, RZ, 0x7610, R2 ;  /* 0x00007610ff027816 */ /* 0x000fce0000000002 */
[----:B------:R-:W-:-:S04]  /*14a0*/  UIADD3 UR5, UPT, UPT, -UR4, URZ, URZ ;  /* 0x000000ff04057290 */ /* 0x000fc8000fffe1ff */
[----:B------:R-:W-:Y:S02]  /*14b0*/  UIMAD UR63, UR63, UR5, UR25 ;  /* 0x000000053f3f72a4 */ /* 0x000fe4000f8e0219 */
[----:B------:R-:W-:-:S04]  /*14c0*/  UIADD3 UR4, UPT, UPT, -UR6, URZ, URZ ;  /* 0x000000ff06047290 */ /* 0x000fc8000fffe1ff */
[----:B------:R-:W-:-:S06]  /*14d0*/  UIMAD UR4, UR7, UR4, UR31 ;  /* 0x00000004070472a4 */ /* 0x000fcc000f8e021f */
[----:B------:R-:W-:Y:S01]  /*14e0*/  IMAD.U32 R78, RZ, RZ, UR4 ;  /* 0x00000004ff4e7e24 */ /* 0x000fe2000f8e00ff */
[----:B-1----:R-:W-:Y:S06]  /*14f0*/  BRA.U UP5, `(.L_x_18) ;  /* 0x0000000105687547 */ /* 0x002fec000b800000 */
[----:B------:R-:W-:Y:S01]  /*1500*/  R2UR UR4, R78 ;  /* 0x000000004e0472ca */ /* 0x000fe200000e0000 */
[----:B------:R-:W-:-:S12]  /*1510*/  ULOP3.LUT UR5, UR63, 0x4, URZ, 0x3c, !UPT ;  /* 0x000000043f057892 */ /* 0x000fd8000f8e3cff */
[----:B------:R-:W-:Y:S02]  /*1520*/  UISETP.NE.AND UP0, UPT, UR4, URZ, UPT ;  /* 0x000000ff0400728c */ /* 0x000fe4000bf05270 */
[----:B------:R-:W-:Y:S02]  /*1530*/  ULOP3.LUT UR4, UR63, 0x2, URZ, 0x3c, !UPT ;  /* 0x000000023f047892 */ /* 0x000fe4000f8e3cff */
[----:B------:R-:W-:-:S04]  /*1540*/  UISETP.GT.U32.AND UP2, UPT, UR63, 0x1, UP0 ;  /* 0x000000013f00788c */ /* 0x000fc80008744070 */
[----:B------:R-:W-:Y:S02]  /*1550*/  USEL UR8, URZ, 0x1, UP2 ;  /* 0x00000001ff087887 */ /* 0x000fe40009000000 */
[----:B------:R-:W-:Y:S02]  /*1560*/  USEL UR7, URZ, 0x2, UP2 ;  /* 0x00000002ff077887 */ /* 0x000fe40009000000 */
[----:B------:R-:W-:Y:S02]  /*1570*/  UISETP.GT.U32.AND UP2, UPT, UR4, 0x1, UP0 ;  /* 0x000000010400788c */ /* 0x000fe40008744070 */
[----:B------:R-:W-:Y:S02]  /*1580*/  ULOP3.LUT UR4, UR63, 0x6, URZ, 0x3c, !UPT ;  /* 0x000000063f047892 */ /* 0x000fe4000f8e3cff */
[----:B------:R-:W-:Y:S02]  /*1590*/  USEL UR6, URZ, 0x4, UP2 ;  /* 0x00000004ff067887 */ /* 0x000fe40009000000 */
[----:B------:R-:W-:-:S02]  /*15a0*/  USEL UR9, URZ, 0x8, UP2 ;  /* 0x00000008ff097887 */ /* 0x000fc40009000000 */
[----:B------:R-:W-:Y:S02]  /*15b0*/  UISETP.GT.U32.AND UP2, UPT, UR5, 0x1, UP0 ;  /* 0x000000010500788c */ /* 0x000fe40008744070 */
[----:B------:R-:W-:Y:S02]  /*15c0*/  UISETP.GT.U32.AND UP0, UPT, UR4, 0x1, UP0 ;  /* 0x000000010400788c */ /* 0x000fe40008704070 */
[----:B------:R-:W-:Y:S02]  /*15d0*/  USEL UR4, URZ, 0x10, UP2 ;  /* 0x00000010ff047887 */ /* 0x000fe40009000000 */
[----:B------:R-:W-:Y:S02]  /*15e0*/  UIADD3 UR5, UPT, UPT, UR6, UR7, UR8 ;  /* 0x0000000706057290 */ /* 0x000fe4000fffe008 */
[----:B------:R-:W-:Y:S02]  /*15f0*/  USEL UR7, URZ, 0x40, UP0 ;  /* 0x00000040ff077887 */ /* 0x000fe40008000000 */
[----:B------:R-:W-:-:S02]  /*1600*/  USEL UR8, URZ, 0x20, UP2 ;  /* 0x00000020ff087887 */ /* 0x000fc40009000000 */
[----:B------:R-:W-:Y:S02]  /*1610*/  UIADD3 UR5, UPT, UPT, UR4, UR5, UR9 ;  /* 0x0000000504057290 */ /* 0x000fe4000fffe009 */
[----:B------:R-:W-:Y:S02]  /*1620*/  ULOP3.LUT UR4, UR63, 0xfffffffe, URZ, 0xc0, !UPT ;  /* 0xfffffffe3f047892 */ /* 0x000fe4000f8ec0ff */
[----:B------:R-:W-:Y:S02]  /*1630*/  USEL UR6, URZ, 0x80, UP0 ;  /* 0x00000080ff067887 */ /* 0x000fe40008000000 */
[----:B------:R-:W-:-:S03]  /*1640*/  UIADD3 UR5, UPT, UPT, UR7, UR5, UR8 ;  /* 0x0000000507057290 */ /* 0x000fc6000fffe008 */
[----:B------:R-:W-:Y:S01]  /*1650*/  UMOV UR7, 0x3 ;  /* 0x0000000300077882 */ /* 0x000fe20000000000 */
[----:B------:R-:W-:Y:S02]  /*1660*/  UIADD3 UR5, UPT, UPT, UR5, UR6, URZ ;  /* 0x0000000605057290 */ /* 0x000fe4000fffe0ff */
[----:B------:R-:W-:-:S04]  /*1670*/  USHF.L.U32 UR4, UR7, UR4, URZ ;  /* 0x0000000407047299 */ /* 0x000fc800080006ff */
[----:B------:R-:W-:Y:S02]  /*1680*/  MOV R3, UR5 ;  /* 0x0000000500037c02 */ /* 0x000fe40008000f00 */
[----:B------:R-:W-:-:S07]  /*1690*/  IMAD.U32 R2, RZ, RZ, UR4 ;  /* 0x00000004ff027e24 */ /* 0x000fce000f8e00ff */
.L_x_18:
[----:B------:R-:W1:Y:S01]  /*16a0*/  S2UR UR36, SR_CTAID.Z ;  /* 0x00000000002479c3 */ /* 0x000e620000002700 */
[----:B------:R-:W-:Y:S01]  /*16b0*/  UISETP.GE.AND UP0, UPT, UR21, 0x1, UPT ;  /* 0x000000011500788c */ /* 0x000fe2000bf06270 */
[----:B------:R-:W-:Y:S01]  /*16c0*/  UMOV UR32, 0x55 ;  /* 0x0000005500207882 */ /* 0x000fe20000000000 */
[----:B------:R-:W-:-:S07]  /*16d0*/  UMOV UR30, UR25 ;  /* 0x00000019001e7c82 */ /* 0x000fce0008000000 */
[----:B------:R-:W-:Y:S05]  /*16e0*/  BRA.U !UP0, `(.L_x_19) ;  /* 0x0000000108d47547 */ /* 0x000fea000b800000 */
[----:B------:R-:W2:Y:S01]  /*16f0*/  LDCU.128 UR16, c[0x0][0xb10] ;  /* 0x00016200ff1077ac */ /* 0x000ea20008000c00 */
[----:B------:R-:W3:Y:S01]  /*1700*/  LDCU UR6, c[0x0][0x370] ;  /* 0x00006e00ff0677ac */ /* 0x000ee20008000800 */
[----:B------:R-:W4:Y:S01]  /*1710*/  LDCU UR7, c[0x0][0x374] ;  /* 0x00006e80ff0777ac */ /* 0x000f220008000800 */
[----:B------:R-:W1:Y:S01]  /*1720*/  LDCU UR23, c[0x0][0xb0c] ;  /* 0x00016180ff1777ac */ /* 0x000e620008000800 */
[----:B------:R-:W1:Y:S01]  /*1730*/  LDCU UR26, c[0x0][0xb20] ;  /* 0x00016400ff1a77ac */ /* 0x000e620008000800 */
[----:B------:R-:W1:Y:S01]  /*1740*/  LDCU.64 UR8, c[0x0][0xb28] ;  /* 0x00016500ff0877ac */ /* 0x000e620008000a00 */
[----:B--2---:R-:W-:Y:S02]  /*1750*/  UISETP.NE.AND UP3, UPT, UR18, 0x1, UPT ;  /* 0x000000011200788c */ /* 0x004fe4000bf65270 */
[----:B----4-:R-:W-:Y:S02]  /*1760*/  UIMAD.WIDE.U32 UR10, UR7, UR19, URZ ;  /* 0x00000013070a72a5 */ /* 0x010fe4000f8e00ff */
[----:B---3--:R-:W-:-:S02]  /*1770*/  UIMAD.WIDE.U32 UR12, UR6, UR16, URZ ;  /* 0x00000010060c72a5 */ /* 0x008fc4000f8e00ff */
[----:B-1----:R-:W-:Y:S02]  /*1780*/  UISETP.NE.AND UP0, UPT, UR23, 0x1, UPT ;  /* 0x000000011700788c */ /* 0x002fe4000bf05270 */
[----:B------:R-:W-:Y:S01]  /*1790*/  UIMAD.WIDE.U32 UR4, UR25, UR16, URZ ;  /* 0x00000010190472a5 */ /* 0x000fe2000f8e00ff */
[----:B------:R-:W-:Y:S02]  /*17a0*/  UMOV UR10, UR11 ;  /* 0x0000000b000a7c82 */ /* 0x000fe40008000000 */
[----:B------:R-:W-:Y:S01]  /*17b0*/  UMOV UR12, UR13 ;  /* 0x0000000d000c7c82 */ /* 0x000fe20008000000 */
[----:B------:R-:W-:Y:S02]  /*17c0*/  @UP3 USHF.R.U32.HI UR7, URZ, UR26, UR10 ;  /* 0x0000001aff073299 */ /* 0x000fe4000801160a */
[----:B------:R-:W-:Y:S01]  /*17d0*/  UISETP.NE.AND UP2, UPT, UR21, 0x1, UPT ;  /* 0x000000011500788c */ /* 0x000fe2000bf45270 */
[----:B------:R-:W-:Y:S02]  /*17e0*/  UMOV UR4, UR5 ;  /* 0x0000000500047c82 */ /* 0x000fe40008000000 */
[----:B------:R-:W-:-:S02]  /*17f0*/  @UP0 USHF.R.U32.HI UR6, URZ, UR17, UR12 ;  /* 0x00000011ff060299 */ /* 0x000fc4000801160c */
[----:B------:R-:W-:Y:S02]  /*1800*/  USHF.R.U32.HI UR4, URZ, UR17, UR4 ;  /* 0x00000011ff047299 */ /* 0x000fe40008011604 */
[----:B------:R-:W-:Y:S02]  /*1810*/  UIMAD.WIDE.U32 UR12, UR31, UR19, URZ ;  /* 0x000000131f0c72a5 */ /* 0x000fe4000f8e00ff */
[----:B------:R-:W-:Y:S02]  /*1820*/  UIMAD.WIDE.U32 UR10, UR7, UR8, URZ ;  /* 0x00000008070a72a5 */ /* 0x000fe4000f8e00ff */
[----:B------:R-:W-:Y:S02]  /*1830*/  UIMAD.WIDE.U32 UR14, UR6, UR8, URZ ;  /* 0x00000008060e72a5 */ /* 0x000fe4000f8e00ff */
[----:B------:R-:W-:-:S03]  /*1840*/  USEL UR5, UR25, UR4, !UP0 ;  /* 0x0000000419057287 */ /* 0x000fc6000c000000 */
[----:B------:R-:W-:Y:S01]  /*1850*/  UMOV UR4, UR13 ;  /* 0x0000000d00047c82 */ /* 0x000fe20008000000 */
[----:B------:R-:W-:Y:S01]  /*1860*/  UMOV UR10, UR11 ;  /* 0x0000000b000a7c82 */ /* 0x000fe20008000000 */
[----:B------:R-:W-:Y:S02]  /*1870*/  USHF.R.U32.HI UR4, URZ, UR26, UR4 ;  /* 0x0000001aff047299 */ /* 0x000fe40008011604 */
[----:B------:R-:W-:Y:S01]  /*1880*/  @UP2 USHF.R.U32.HI UR7, URZ, UR9, UR10 ;  /* 0x00000009ff072299 */ /* 0x000fe2000801160a */
[----:B------:R-:W-:Y:S01]  /*1890*/  UMOV UR14, UR15 ;  /* 0x0000000f000e7c82 */ /* 0x000fe20008000000 */
[----:B------:R-:W-:Y:S02]  /*18a0*/  USEL UR4, UR31, UR4, !UP3 ;  /* 0x000000041f047287 */ /* 0x000fe4000d800000 */
[----:B------:R-:W-:Y:S02]  /*18b0*/  @UP2 USHF.R.U32.HI UR6, URZ, UR9, UR14 ;  /* 0x00000009ff062299 */ /* 0x000fe4000801160e */
[----:B------:R-:W-:-:S02]  /*18c0*/  UIMAD UR7, UR7, UR21, URZ ;  /* 0x00000015070772a4 */ /* 0x000fc4000f8e02ff */
[----:B------:R-:W-:Y:S02]  /*18d0*/  UIMAD UR12, UR6, UR21, URZ ;  /* 0x00000015060c72a4 */ /* 0x000fe4000f8e02ff */
[----:B------:R-:W-:Y:S02]  /*18e0*/  UISETP.GE.AND UP0, UPT, UR4, UR7, UPT ;  /* 0x000000070400728c */ /* 0x000fe4000bf06270 */
[----:B------:R-:W-:Y:S02]  /*18f0*/  UIMAD.WIDE.U32 UR10, UR4, UR8, URZ ;  /* 0x00000008040a72a5 */ /* 0x000fe4000f8e00ff */
[----:B------:R-:W-:Y:S02]  /*1900*/  UISETP.GE.OR UP0, UPT, UR5, UR12, UP0 ;  /* 0x0000000c0500728c */ /* 0x000fe40008706670 */
[----:B------:R-:W-:Y:S02]  /*1910*/  UIMAD.WIDE.U32 UR12, UR5, UR8, URZ ;  /* 0x00000008050c72a5 */ /* 0x000fe4000f8e00ff */
[----:B------:R-:W-:Y:S01]  /*1920*/  UIADD3 UR10, UPT, UPT, -UR4, URZ, URZ ;  /* 0x000000ff040a7290 */ /* 0x000fe2000fffe1ff */
[----:B------:R-:W-:Y:S01]  /*1930*/  UMOV UR8, UR11 ;  /* 0x0000000b00087c82 */ /* 0x000fe20008000000 */
[----:B------:R-:W-:-:S02]  /*1940*/  UIADD3 UR30, UPT, UPT, -UR5, URZ, URZ ;  /* 0x000000ff051e7290 */ /* 0x000fc4000fffe1ff */
[----:B------:R-:W-:-:S03]  /*1950*/  USHF.R.U32.HI UR8, URZ, UR9, UR8 ;  /* 0x00000009ff087299 */ /* 0x000fc60008011608 */
[----:B------:R-:W-:Y:S01]  /*1960*/  @!UP0 UMOV UR7, UR13 ;  /* 0x0000000d00078c82 */ /* 0x000fe20008000000 */
[----:B------:R-:W-:Y:S02]  /*1970*/  UIMAD UR31, UR18, UR10, UR31 ;  /* 0x0000000a121f72a4 */ /* 0x000fe4000f8e021f */
[----:B------:R-:W-:Y:S02]  /*1980*/  USEL UR8, UR4, UR8, !UP2 ;  /* 0x0000000804087287 */ /* 0x000fe4000d000000 */
[----:B------:R-:W-:Y:S02]  /*1990*/  @!UP0 USHF.R.U32.HI UR7, URZ, UR9, UR7 ;  /* 0x00000009ff078299 */ /* 0x000fe40008011607 */
[----:B------:R-:W-:Y:S02]  /*19a0*/  UIADD3 UR9, UPT, UPT, -UR8, URZ, URZ ;  /* 0x000000ff08097290 */ /* 0x000fe4000fffe1ff */
[----:B------:R-:W-:Y:S02]  /*19b0*/  @!UP0 USEL UR7, UR5, UR7, !UP2 ;  /* 0x0000000705078287 */ /* 0x000fe4000d000000 */
[----:B------:R-:W-:-:S02]  /*19c0*/  UIMAD UR9, UR21, UR9, UR4 ;  /* 0x00000009150972a4 */ /* 0x000fc4000f8e0204 */
[----:B------:R-:W-:Y:S02]  /*19d0*/  @!UP0 UIADD3 UR8, UPT, UPT, UR8, -UR7, URZ ;  /* 0x8000000708088290 */ /* 0x000fe4000fffe0ff */
[----:B------:R-:W-:Y:S02]  /*19e0*/  @!UP0 UIMAD UR6, UR9, UR6, UR7 ;  /* 0x00000006090682a4 */ /* 0x000fe4000f8e0207 */
[----:B------:R-:W-:Y:S02]  /*19f0*/  @!UP0 UIMAD UR4, UR8, UR21, UR5 ;  /* 0x00000015080482a4 */ /* 0x000fe4000f8e0205 */
[----:B------:R-:W-:Y:S02]  /*1a00*/  UIMAD UR30, UR23, UR30, UR25 ;  /* 0x0000001e171e72a4 */ /* 0x000fe4000f8e0219 */
[----:B------:R-:W-:Y:S01]  /*1a10*/  UIMAD UR31, UR4, UR18, UR31 ;  /* 0x00000012041f72a4 */ /* 0x000fe2000f8e021f */
[----:B------:R-:W-:Y:S02]  /*1a20*/  @!UP0 UMOV UR5, UR6 ;  /* 0x0000000600058c82 */ /* 0x000fe40008000000 */
[----:B------:R-:W-:-:S12]  /*1a30*/  UIMAD UR30, UR5, UR23, UR30 ;  /* 0x00000017051e72a4 */ /* 0x000fd8000f8e021e */
.L_x_19:
[----:B------:R-:W-:Y:S02]  /*1a40*/  UISETP.NE.AND UP2, UPT, UR29, 0x1, UPT ;  /* 0x000000011d00788c */ /* 0x000fe4000bf45270 */
[----:B------:R-:W-:Y:S02]  /*1a50*/  UISETP.NE.AND UP0, UPT, UR20, 0x2, UPT ;  /* 0x000000021400788c */ /* 0x000fe4000bf05270 */
[----:B------:R-:W-:Y:S02]  /*1a60*/  ULOP3.LUT UR24, UR24, 0xc00, URZ, 0xc0, !UPT ;  /* 0x00000c0018187892 */ /* 0x000fe4000f8ec0ff */
[----:B------:R-:W-:-:S03]  /*1a70*/  USHF.L.U32 UR21, UR32, UR22, URZ ;  /* 0x0000001620157299 */ /* 0x000fc600080006ff */
[----:B------:R-:W-:Y:S09]  /*1a80*/  BRA.U UP2, `(.L_x_20) ;  /* 0x0000000102407547 */ /* 0x000ff2000b800000 */
[----:B------:R-:W2:Y:S01]  /*1a90*/  LDCU.128 UR8, c[0x0][0xb10] ;  /* 0x00016200ff0877ac */ /* 0x000ea20008000c00 */
[----:B------:R-:W3:Y:S01]  /*1aa0*/  LDCU UR12, c[0x0][0xb0c] ;  /* 0x00016180ff0c77ac */ /* 0x000ee20008000800 */
[----:B------:R-:W4:Y:S01]  /*1ab0*/  LDCU UR13, c[0x0][0xb20] ;  /* 0x00016400ff0d77ac */ /* 0x000f220008000800 */
[----:B--2---:R-:W-:Y:S02]  /*1ac0*/  UIMAD.WIDE.U32 UR4, UR30, UR8, URZ ;  /* 0x000000081e0472a5 */ /* 0x004fe4000f8e00ff */
[----:B------:R-:W-:Y:S02]  /*1ad0*/  UIMAD.WIDE.U32 UR6, UR31, UR11, URZ ;  /* 0x0000000b1f0672a5 */ /* 0x000fe4000f8e00ff */
[----:B---3--:R-:W-:Y:S02]  /*1ae0*/  UISETP.NE.AND UP2, UPT, UR12, 0x1, UPT ;  /* 0x000000010c00788c */ /* 0x008fe4000bf45270 */
[----:B------:R-:W-:-:S03]  /*1af0*/  USHF.R.U32.HI UR5, URZ, UR9, UR5 ;  /* 0x00000009ff057299 */ /* 0x000fc60008011605 */
[----:B------:R-:W-:Y:S01]  /*1b00*/  UMOV UR4, UR7 ;  /* 0x0000000700047c82 */ /* 0x000fe20008000000 */
[----:B------:R-:W-:Y:S02]  /*1b10*/  USEL UR5, UR30, UR5, !UP2 ;  /* 0x000000051e057287 */ /* 0x000fe4000d000000 */
[----:B------:R-:W-:Y:S02]  /*1b20*/  UISETP.NE.AND UP2, UPT, UR10, 0x1, UPT ;  /* 0x000000010a00788c */ /* 0x000fe4000bf45270 */
[----:B----4-:R-:W-:-:S04]  /*1b30*/  USHF.R.U32.HI UR4, URZ, UR13, UR4 ;  /* 0x0000000dff047299 */ /* 0x010fc80008011604 */
[----:B------:R-:W-:-:S04]  /*1b40*/  USEL UR4, UR31, UR4, !UP2 ;  /* 0x000000041f047287 */ /* 0x000fc8000d000000 */
[----:B------:R-:W-:Y:S02]  /*1b50*/  UIADD3 UR6, UPT, UPT, -UR4, UR5, URZ ;  /* 0x0000000504067290 */ /* 0x000fe4000fffe1ff */
[----:B------:R-:W-:Y:S02]  /*1b60*/  UIADD3 UR4, UPT, UPT, UR4, -UR5, URZ ;  /* 0x8000000504047290 */ /* 0x000fe4000fffe0ff */
[----:B------:R-:W-:Y:S02]  /*1b70*/  UIMAD UR31, UR6, UR10, UR31 ;  /* 0x0000000a061f72a4 */ /* 0x000fe4000f8e021f */
[----:B------:R-:W-:-:S12]  /*1b80*/  UIMAD UR30, UR4, UR12, UR30 ;  /* 0x0000000c041e72a4 */ /* 0x000fd8000f8e021e */
.L_x_20:
[----:B------:R-:W-:Y:S05]  /*1b90*/  BRA.U !UP6, `(.L_x_21) ;  /* 0x000000010e0c7547 */ /* 0x000fea000b800000 */
[----:B------:R-:W-:Y:S01]  /*1ba0*/  UCGABAR_WAIT ;  /* 0x0000000000007dc7 */ /* 0x000fe20008000000 */
[----:B------:R-:W-:Y:S01]  /*1bb0*/  CCTL.IVALL ;  /* 0x00000000ff00798f */ /* 0x000fe20002000000 */
[----:B------:R-:W-:Y:S05]  /*1bc0*/  BRA `(.L_x_22) ;  /* 0x0000000000047947 */ /* 0x000fea0003800000 */
.L_x_21:
[----:B------:R-:W-:Y:S06]  /*1bd0*/  BAR.SYNC.DEFER_BLOCKING 0x0 ;  /* 0x0000000000007b1d */ /* 0x000fec0000010000 */
.L_x_22:
[----:B------:R-:W-:Y:S05]  /*1be0*/  BRA.U UP0, `(.L_x_23) ;  /* 0x0000002100fc7547 */ /* 0x000fea000b800000 */
[----:B------:R-:W2:Y:S01]  /*1bf0*/  LDCU UR6, c[0x0][0x38c] ;  /* 0x00007180ff0677ac */ /* 0x000ea20008000800 */
[----:B------:R-:W-:Y:S01]  /*1c00*/  PLOP3.LUT P1, PT, PT, PT, UP4, 0x80, 0x8 ;  /* 0x000000000008781c */ /* 0x000fe20003f2f048 */
[----:B------:R-:W-:Y:S01]  /*1c10*/  IMAD.MOV.U32 R12, RZ, RZ, 0x1 ;  /* 0x00000001ff0c7424 */ /* 0x000fe200078e00ff */
[----:B------:R-:W-:Y:S01]  /*1c20*/  ISETP.NE.AND P2, PT, R0, RZ, P3 ;  /* 0x000000ff0000720c */ /* 0x000fe20001f45270 */
[----:B------:R-:W-:Y:S01]  /*1c30*/  UISETP.NE.AND UP1, UPT, UR20, URZ, UPT ;  /* 0x000000ff1400728c */ /* 0x000fe2000bf25270 */
[----:B------:R-:W-:Y:S02]  /*1c40*/  PLOP3.LUT P1, PT, P1, PT, PT, 0x8, 0x80 ;  /* 0x000000000080781c */ /* 0x000fe40000f2e170 */
[----:B------:R-:W-:Y:S01]  /*1c50*/  CS2R R10, SRZ ;  /* 0x00000000000a7805 */ /* 0x000fe2000001ff00 */
[----:B------:R-:W-:Y:S01]  /*1c60*/  IMAD.MOV.U32 R9, RZ, RZ, RZ ;  /* 0x000000ffff097224 */ /* 0x000fe200078e00ff */
[----:B------:R-:W3:Y:S01]  /*1c70*/  LDCU UR39, c[0x0][0x370] ;  /* 0x00006e00ff2777ac */ /* 0x000ee20008000800 */
[----:B------:R-:W-:Y:S01]  /*1c80*/  IMAD.MOV.U32 R8, RZ, RZ, 0x1 ;  /* 0x00000001ff087424 */ /* 0x000fe200078e00ff */
[----:B------:R-:W-:Y:S01]  /*1c90*/  USHF.L.U32 UR48, UR25, 0x6, URZ ;  /* 0x0000000619307899 */ /* 0x000fe200080006ff */
[----:B------:R-:W4:Y:S01]  /*1ca0*/  LDCU.64 UR26, c[0x0][0x348] ;  /* 0x00006900ff1a77ac */ /* 0x000f220008000a00 */
[----:B--2---:R-:W-:-:S02]  /*1cb0*/  UIADD3 UR5, UPT, UPT, UR6, 0x1f, URZ ;  /* 0x0000001f06057890 */ /* 0x004fc4000fffe0ff */
[----:B------:R-:W-:Y:S02]  /*1cc0*/  UIADD3 UR47, UPT, UPT, UR6, 0x3e, URZ ;  /* 0x0000003e062f7890 */ /* 0x000fe4000fffe0ff */
[----:B------:R-:W-:Y:S01]  /*1cd0*/  USHF.R.S32.HI UR4, URZ, 0x1f, UR5 ;  /* 0x0000001fff047899 */ /* 0x000fe20008011405 */
[----:B------:R-:W2:Y:S03]  /*1ce0*/  LDCU UR38, c[0x0][0x374] ;  /* 0x00006e80ff2677ac */ /* 0x000ea60008000800 */
[----:B------:R-:W-:Y:S02]  /*1cf0*/  ULEA.HI UR4, UR4, UR5, URZ, 0x5 ;  /* 0x0000000504047291 */ /* 0x000fe4000f8f28ff */
[----:B------:R-:W-:Y:S02]  /*1d00*/  USHF.L.U32 UR5, UR25, 0x7, URZ ;  /* 0x0000000719057899 */ /* 0x000fe400080006ff */
[----:B------:R-:W-:-:S02]  /*1d10*/  USHF.R.S32.HI UR41, URZ, 0x5, UR4 ;  /* 0x00000005ff297899 */ /* 0x000fc40008011404 */
[----:B------:R-:W-:Y:S02]  /*1d20*/  UIADD3 UR4, UPT, UPT, UR6, -0x1, URZ ;  /* 0xffffffff06047890 */ /* 0x000fe4000fffe0ff */
[----:B------:R-:W-:Y:S02]  /*1d30*/  UISETP.LT.U32.AND UP0, UPT, UR41, 0x21, UPT ;  /* 0x000000212900788c */ /* 0x000fe4000bf01070 */
[----:B------:R-:W-:Y:S02]  /*1d40*/  UISETP.GE.U32.AND UP2, UPT, UR4, -0x3f, UPT ;  /* 0xffffffc10400788c */ /* 0x000fe4000bf46070 */
[----:B------:R-:W-:Y:S02]  /*1d50*/  USEL UR40, UR41, 0x21, UP0 ;  /* 0x0000002129287887 */ /* 0x000fe40008000000 */
[----:B------:R-:W-:Y:S02]  /*1d60*/  ULOP3.LUT UR5, UR5, 0x80, URZ, 0xc0, !UPT ;  /* 0x0000008005057892 */ /* 0x000fe4000f8ec0ff */
[----:B------:R-:W-:-:S02]  /*1d70*/  UIADD3 UR4, UPT, UPT, UR40, -0x1, URZ ;  /* 0xffffffff28047890 */ /* 0x000fc4000fffe0ff */
[----:B------:R-:W-:Y:S02]  /*1d80*/  ULEA.HI UR43, UR24, UR5, URZ, 0x1b ;  /* 0x00000005182b7291 */ /* 0x000fe4000f8fd8ff */
[----:B------:R-:W-:Y:S02]  /*1d90*/  USEL UR25, UR55, 0x2, UP1 ;  /* 0x0000000237197887 */ /* 0x000fe40008800000 */
[----:B------:R-:W-:Y:S02]  /*1da0*/  @UP2 UIADD3 UR4, UPT, UPT, UR40, URZ, URZ ;  /* 0x000000ff28042290 */ /* 0x000fe4000fffe0ff */
[----:B------:R-:W-:Y:S02]  /*1db0*/  UIADD3 UR44, UPT, UPT, UR41, -UR40, URZ ;  /* 0x80000028292c7290 */ /* 0x000fe4000fffe0ff */
[----:B------:R-:W-:Y:S02]  /*1dc0*/  UIADD3 UR28, UPT, UPT, UR4, 0x1, URZ ;  /* 0x00000001041c7890 */ /* 0x000fe4000fffe0ff */
[----:B------:R-:W-:Y:S01]  /*1dd0*/  UIADD3 UR42, UPT, UPT, -UR4, URZ, URZ ;  /* 0x000000ff042a7290 */ /* 0x000fe2000fffe1ff */
[----:B--234-:R-:W-:-:S11]  /*1de0*/  UMOV UR5, URZ ;  /* 0x000000ff00057c82 */ /* 0x01cfd60008000000 */
.L_x_43:
[----:B------:R-:W-:Y:S01]  /*1df0*/  UISETP.NE.AND UP0, UPT, UR46, URZ, UPT ;  /* 0x000000ff2e00728c */ /* 0x000fe2000bf05270 */
[----:B------:R-:W2:Y:S08]  /*1e00*/  S2UR UR46, SR_CgaCtaId ;  /* 0x00000000002e79c3 */ /* 0x000eb00000008800 */
[----:B------:R-:W-:Y:S05]  /*1e10*/  BRA.U UP0, `(.L_x_24) ;  /* 0x0000000100347547 */ /* 0x000fea000b800000 */
[----:B------:R-:W3:Y:S01]  /*1e20*/  S2R R0, SR_CgaCtaId ;  /* 0x0000000000007919 */ /* 0x000ee20000008800 */
[----:B------:R-:W-:-:S04]  /*1e30*/  MOV R2, 0x400 ;  /* 0x0000040000027802 */ /* 0x000fc80000000f00 */
[----:B---3--:R-:W-:Y:S02]  /*1e40*/  LEA R0, R0, R2, 0x18 ;  /* 0x0000000200007211 */ /* 0x008fe400078ec0ff */
[----:B------:R-:W-:-:S03]  /*1e50*/  SHF.L.U32 R2, R8, 0x1f, RZ ;  /* 0x0000001f08027819 */ /* 0x000fc600000006ff */
[----:B------:R-:W-:-:S04]  /*1e60*/  IMAD R0, R9, 0x8, R0 ;  /* 0x0000000809007824 */ /* 0x000fc800078e0200 */
[----:B------:R-:W3:Y:S02]  /*1e70*/  SYNCS.PHASECHK.TRANS64.TRYWAIT P0, [R0+URZ+0x2d0], R2 ;  /* 0x0002d002000075a7 */ /* 0x000ee400080011ff */
[----:B---3--:R-:W-:Y:S05]  /*1e80*/  @!P0 BRA `(.L_x_25) ;  /* 0x00000094003c8947 */ /* 0x008fea0003800000 */
.L_x_173:
[----:B------:R-:W-:Y:S01]  /*1e90*/  VIADD R9, R9, 0x1 ;  /* 0x0000000109097836 */ /* 0x000fe20000000000 */
[----:B------:R3:W-:Y:S04]  /*1ea0*/  SYNCS.ARRIVE.TRANS64.A1T0 RZ, [R0+URZ+0x2c0], RZ ;  /* 0x0002c0ff00ff79a7 */ /* 0x0007e800081000ff */
[----:B------:R-:W-:-:S04]  /*1eb0*/  ISETP.NE.AND P0, PT, R9, 0x2, PT ;  /* 0x000000020900780c */ /* 0x000fc80003f05270 */
[----:B------:R-:W-:Y:S02]  /*1ec0*/  SEL R9, R9, RZ, P0 ;  /* 0x000000ff09097207 */ /* 0x000fe40000000000 */
[----:B---3--:R-:W-:-:S04]  /*1ed0*/  SEL R0, RZ, 0x1, P0 ;  /* 0x00000001ff007807 */ /* 0x008fc80000000000 */
[----:B------:R-:W-:-:S07]  /*1ee0*/  LOP3.LUT R8, R8, R0, RZ, 0x3c, !PT ;  /* 0x0000000008087212 */ /* 0x000fce00078e3cff */
.L_x_24:
[----:B------:R-:W-:Y:S01]  /*1ef0*/  UMOV UR6, 0x400 ;  /* 0x0000040000067882 */ /* 0x000fe20000000000 */
[----:B------:R-:W-:Y:S01]  /*1f00*/  SHF.L.U32 R0, R12, 0x1f, RZ ;  /* 0x0000001f0c007819 */ /* 0x000fe200000006ff */
[----:B--2---:R-:W-:Y:S02]  /*1f10*/  ULEA UR6, UR46, UR6, 0x18 ;  /* 0x000000062e067291 */ /* 0x004fe4000f8ec0ff */
[----:B------:R-:W-:Y:S02]  /*1f20*/  UISETP.GE.U32.AND UP0, UPT, UR47, 0x3f, UPT ;  /* 0x0000003f2f00788c */ /* 0x000fe4000bf06070 */
[----:B------:R-:W-:Y:S02]  /*1f30*/  ULEA UR4, UR5, UR6, 0x3 ;  /* 0x0000000605047291 */ /* 0x000fe4000f8e18ff */
[----:B------:R-:W-:Y:S01]  /*1f40*/  ULEA UR11, UR31, UR43, 0x8 ;  /* 0x0000002b1f0b7291 */ /* 0x000fe2000f8e40ff */
[----:B------:R-:W-:-:S06]  /*1f50*/  UMOV UR7, URZ ;  /* 0x000000ff00077c82 */ /* 0x000fcc0008000000 */
[----:B------:R2:W3:Y:S01]  /*1f60*/  SYNCS.PHASECHK.TRANS64.TRYWAIT P0, [UR4+0x108], R0 ;  /* 0x00010800ff0075a7 */ /* 0x0004e20008001104 */
[----:B------:R-:W-:-:S04]  /*1f70*/  ULEA.HI UR4, UR30, UR30, URZ, 0x1 ;  /* 0x0000001e1e047291 */ /* 0x000fc8000f8f08ff */
[----:B------:R-:W-:-:S04]  /*1f80*/  USHF.L.U32 UR4, UR4, 0x6, URZ ;  /* 0x0000000604047899 */ /* 0x000fc800080006ff */
[----:B------:R-:W-:-:S04]  /*1f90*/  ULOP3.LUT UR35, UR4, 0xffffff80, URZ, 0xc0, !UPT ;  /* 0xffffff8004237892 */ /* 0x000fc8000f8ec0ff */
[----:B------:R-:W-:Y:S01]  /*1fa0*/  ULOP3.LUT UR35, UR35, 0x40, UR48, 0xf8, !UPT ;  /* 0x0000004023237892 */ /* 0x000fe2000f8ef830 */
[----:B------:R-:W-:Y:S11]  /*1fb0*/  BRA.U !UP0, `(.L_x_26) ;  /* 0x0000000108c47547 */ /* 0x000ff6000b800000 */
[----:B------:R-:W-:Y:S01]  /*1fc0*/  UMOV UR13, UR42 ;  /* 0x0000002a000d7c82 */ /* 0x000fe20008000000 */
[----:B------:R-:W-:Y:S01]  /*1fd0*/  UMOV UR4, UR5 ;  /* 0x0000000500047c82 */ /* 0x000fe20008000000 */
[----:B------:R-:W-:-:S05]  /*1fe0*/  UMOV UR34, URZ ;  /* 0x000000ff00227c82 */ /* 0x000fca0008000000 */
.L_x_32:
[----:B------:R-:W-:Y:S01]  /*1ff0*/  ULEA UR33, UR4, UR6, 0x3 ;  /* 0x0000000604217291 */ /* 0x000fe2000f8e18ff */
[----:B------:R-:W-:Y:S01]  /*2000*/  @P3 MOV R2, 0x3000 ;  /* 0x0000300000023802 */ /* 0x000fe20000000f00 */
[----:B-1-34-:R-:W-:Y:S10]  /*2010*/  @P0 BRA `(.L_x_27) ;  /* 0x00000000000c0947 */ /* 0x01aff40003800000 */
[----:B------:R-:W-:-:S04]  /*2020*/  SHF.L.U32 R3, R12, 0x1f, RZ ;  /* 0x0000001f0c037819 */ /* 0x000fc800000006ff */
[----:B------:R-:W3:Y:S02]  /*2030*/  SYNCS.PHASECHK.TRANS64.TRYWAIT P0, [UR33+0x108], R3 ;  /* 0x00010803ff0075a7 */ /* 0x000ee40008001121 */
[----:B---3--:R-:W-:Y:S05]  /*2040*/  @!P0 BRA `(.L_x_28) ;  /* 0x0000009000e08947 */ /* 0x008fea0003800000 */
.L_x_27:
[----:B------:R3:W-:Y:S01]  /*2050*/  @P3 SYNCS.ARRIVE.TRANS64 RZ, [UR33], R2 ;  /* 0x00000002ffff39a7 */ /* 0x0007e20008000021 */
[----:B------:R-:W-:Y:S02]  /*2060*/  ULOP3.LUT UR5, UR25, 0x2, URZ, 0xfc, !UPT ;  /* 0x0000000219057892 */ /* 0x000fe4000f8efcff */
[----:B------:R-:W-:Y:S02]  /*2070*/  UIADD3 UR13, UPT, UPT, UR13, 0x1, URZ ;  /* 0x000000010d0d7890 */ /* 0x000fe4000fffe0ff */
[----:B------:R-:W-:Y:S02]  /*2080*/  UISETP.NE.AND UP0, UPT, UR5, 0x2, UPT ;  /* 0x000000020500788c */ /* 0x000fe4000bf05270 */
[----:B------:R-:W-:-:S07]  /*2090*/  UISETP.NE.AND UP2, UPT, UR13, 0x1, UPT ;  /* 0x000000010d00788c */ /* 0x000fce000bf45270 */
[----:B------:R-:W-:Y:S05]  /*20a0*/  BRA.U UP0, `(.L_x_29) ;  /* 0x0000000100047547 */ /* 0x000fea000b800000 */
[----:B-1----:R-:W-:Y:S05]  /*20b0*/  BPT.TRAP 0x1 ;  /* 0x000000040000795c */ /* 0x002fea0000300000 */
.L_x_29:
[----:B------:R-:W-:Y:S04]  /*20c0*/  BSSY.RECONVERGENT B0, `(.L_x_30) ;  /* 0x0000003000007945 */ /* 0x000fe80003800200 */
[----:B------:R-:W-:Y:S05]  /*20d0*/  @!P2 BRA `(.L_x_31) ;  /* 0x000000000004a947 */ /* 0x000fea0003800000 */
[----:B-1----:R-:W-:Y:S05]  /*20e0*/  BPT.TRAP 0x1 ;  /* 0x000000040000795c */ /* 0x002fea0000300000 */
.L_x_31:
[----:B-1----:R-:W-:Y:S05]  /*20f0*/  BSYNC.RECONVERGENT B0 ;  /* 0x0000000000007941 */ /* 0x002fea0003800200 */
.L_x_30:
[----:B------:R-:W-:Y:S02]  /*2100*/  UIADD3 UR5, UPT, UPT, UR4, 0x1, URZ ;  /* 0x0000000104057890 */ /* 0x000fe4000fffe0ff */
[----:B------:R-:W-:Y:S02]  /*2110*/  ULEA UR32, UR4, UR6, 0xb ;  /* 0x0000000604207291 */ /* 0x000fe4000f8e58ff */
[----:B------:R-:W-:Y:S02]  /*2120*/  UISETP.NE.AND UP0, UPT, UR5, 0x21, UPT ;  /* 0x000000210500788c */ /* 0x000fe4000bf05270 */
[----:B------:R-:W-:Y:S02]  /*2130*/  UIADD3 UR16, UP1, UPT, UR26, 0x80, URZ ;  /* 0x000000801a107890 */ /* 0x000fe4000ff3e0ff */
[----:B------:R-:W-:Y:S02]  /*2140*/  USEL UR8, URZ, 0x1, UP0 ;  /* 0x00000001ff087887 */ /* 0x000fe40008000000 */
[----:B------:R-:W-:-:S02]  /*2150*/  USEL UR5, UR5, URZ, UP0 ;  /* 0x000000ff05057287 */ /* 0x000fc40008000000 */
[----:B------:R-:W-:Y:S02]  /*2160*/  UIADD3 UR14, UP0, UPT, UR26, 0x180, URZ ;  /* 0x000001801a0e7890 */ /* 0x000fe4000ff1e0ff */
[----:B------:R-:W-:Y:S01]  /*2170*/  LOP3.LUT R12, R12, UR8, RZ, 0x3c, !PT ;  /* 0x000000080c0c7c12 */ /* 0x000fe2000f8e3cff */
[----:B------:R-:W-:Y:S02]  /*2180*/  ULEA UR8, UR4, UR24, 0xc ;  /* 0x0000001804087291 */ /* 0x000fe4000f8e60ff */
[----:B------:R-:W-:Y:S01]  /*2190*/  ULEA UR7, UR5, UR6, 0x3 ;  /* 0x0000000605077291 */ /* 0x000fe2000f8e18ff */
[----:B--2---:R-:W-:Y:S01]  /*21a0*/  SHF.L.U32 R0, R12, 0x1f, RZ ;  /* 0x0000001f0c007819 */ /* 0x004fe200000006ff */
[----:B------:R-:W-:Y:S02]  /*21b0*/  ULOP3.LUT UR33, UR33, 0xfefffff8, URZ, 0xc0, !UPT ;  /* 0xfefffff821217892 */ /* 0x000fe4000f8ec0ff */
[----:B------:R-:W-:Y:S02]  /*21c0*/  UIADD3.X UR17, UPT, UPT, URZ, UR27, URZ, UP1, !UPT ;  /* 0x0000001bff117290 */ /* 0x000fe40008ffe4ff */
[----:B------:R-:W-:-:S02]  /*21d0*/  UIADD3 UR32, UPT, UPT, UR32, 0x6500, URZ ;  /* 0x0000650020207890 */ /* 0x000fc4000fffe0ff */
[----:B------:R-:W-:Y:S01]  /*21e0*/  UIADD3 UR8, UPT, UPT, UR6, 0x16d00, UR8 ;  /* 0x00016d0006087890 */ /* 0x000fe2000fffe008 */
[----:B------:R4:W1:Y:S01]  /*21f0*/  SYNCS.PHASECHK.TRANS64.TRYWAIT P0, [UR7+0x108], R0 ;  /* 0x00010800ff0075a7 */ /* 0x0008620008001107 */
[----:B------:R-:W-:Y:S02]  /*2200*/  UIADD3.X UR15, UPT, UPT, URZ, UR27, URZ, UP0, !UPT ;  /* 0x0000001bff0f7290 */ /* 0x000fe400087fe4ff */
[----:B------:R-:W-:Y:S01]  /*2210*/  UPRMT UR4, URZ, 0x5410, UR21 ;  /* 0x00005410ff047896 */ /* 0x000fe20008000015 */
[----:B------:R-:W-:Y:S01]  /*2220*/  UMOV UR18, 0x0 ;  /* 0x0000000000127882 */ /* 0x000fe20000000000 */
[----:B------:R-:W-:Y:S01]  /*2230*/  UMOV UR19, 0x10000000 ;  /* 0x1000000000137882 */ /* 0x000fe20000000000 */
[----:B------:R-:W-:Y:S01]  /*2240*/  UMOV UR10, UR34 ;  /* 0x00000022000a7c82 */ /* 0x000fe20008000000 */
[----:B------:R-:W-:Y:S01]  /*2250*/  UMOV UR12, UR36 ;  /* 0x00000024000c7c82 */ /* 0x000fe20008000000 */
[----:B------:R-:W-:Y:S01]  /*2260*/  UMOV UR9, UR33 ;  /* 0x0000002100097c82 */ /* 0x000fe20008000000 */
[----:B------:R2:W-:Y:S01]  /*2270*/  UTMALDG.3D.2CTA [UR32], [UR16], desc[UR18] ;  /* 0x00001220100075b4 */ /* 0x0005e20008211000 */
[----:B------:R-:W-:-:S02]  /*2280*/  UMOV UR7, UR28 ;  /* 0x0000001c00077c82 */ /* 0x000fc40008000000 */
[----:B------:R3:W-:Y:S01]  /*2290*/  UTMALDG.3D.MULTICAST.2CTA [UR8], [UR14], UR4, desc[UR18] ;  /* 0x000012080e0073b4 */ /* 0x0007e20008211804 */
[----:B--2---:R-:W-:Y:S01]  /*22a0*/  UIADD3 UR34, UPT, UPT, UR34, 0x20, URZ ;  /* 0x0000002022227890 */ /* 0x004fe2000fffe0ff */
[----:B---3--:R-:W-:Y:S01]  /*22b0*/  UMOV UR4, UR5 ;  /* 0x0000000500047c82 */ /* 0x008fe20008000000 */
[----:B------:R-:W-:Y:S10]  /*22c0*/  BRA.U UP2, `(.L_x_32) ;  /* 0xfffffffd02487547 */ /* 0x000ff4000b83ffff */
.L_x_26:
[----:B------:R-:W-:Y:S01]  /*22d0*/  ULEA UR4, UR5, UR6, 0x3 ;  /* 0x0000000605047291 */ /* 0x000fe2000f8e18ff */
[----:B--2-4-:R-:W-:Y:S01]  /*22e0*/  SHF.L.U32 R0, R12, 0x1f, RZ ;  /* 0x0000001f0c007819 */ /* 0x014fe200000006ff */
[----:B------:R-:W-:Y:S01]  /*22f0*/  @!P1 SYNCS.ARRIVE.TRANS64.A1T0 RZ, [UR6+0x258], RZ ;  /* 0x000258ffffff99a7 */ /* 0x000fe20008100006 */
[----:B------:R-:W-:-:S06]  /*2300*/  UISETP.GT.AND UP0, UPT, UR41, UR40, UPT ;  /* 0x000000282900728c */ /* 0x000fcc000bf04270 */
[----:B-1-3--:R1:W2:Y:S03]  /*2310*/  SYNCS.PHASECHK.TRANS64.TRYWAIT P0, [UR4+0x108], R0 ;  /* 0x00010800ff0075a7 */ /* 0x00a2a60008001104 */
[----:B------:R-:W-:Y:S05]  /*2320*/  BRA.U !UP0, `(.L_x_33) ;  /* 0x0000000108c47547 */ /* 0x000fea000b800000 */
[----:B------:R-:W-:Y:S01]  /*2330*/  UIADD3 UR13, UPT, UPT, UR44, UR7, URZ ;  /* 0x000000072c0d7290 */ /* 0x000fe2000fffe0ff */
[----:B------:R-:W-:-:S11]  /*2340*/  UMOV UR4, UR5 ;  /* 0x0000000500047c82 */ /* 0x000fd60008000000 */
.L_x_39:
[----:B------:R-:W-:Y:S01]  /*2350*/  ULEA UR17, UR4, UR6, 0x3 ;  /* 0x0000000604117291 */ /* 0x000fe2000f8e18ff */
[----:B--2---:R-:W-:Y:S01]  /*2360*/  @P3 MOV R2, 0x3000 ;  /* 0x0000300000023802 */ /* 0x004fe20000000f00 */
[----:B--2-4-:R-:W-:Y:S10]  /*2370*/  @P0 BRA `(.L_x_34) ;  /* 0x00000000000c0947 */ /* 0x014ff40003800000 */
[----:B------:R-:W-:-:S04]  /*2380*/  SHF.L.U32 R3, R12, 0x1f, RZ ;  /* 0x0000001f0c037819 */ /* 0x000fc800000006ff */
[----:B------:R-:W2:Y:S02]  /*2390*/  SYNCS.PHASECHK.TRANS64.TRYWAIT P0, [UR17+0x108], R3 ;  /* 0x00010803ff0075a7 */ /* 0x000ea40008001111 */
[----:B--2---:R-:W-:Y:S05]  /*23a0*/  @!P0 BRA `(.L_x_35) ;  /* 0x0000009000208947 */ /* 0x004fea0003800000 */
.L_x_34:
[----:B------:R2:W-:Y:S01]  /*23b0*/  @P3 SYNCS.ARRIVE.TRANS64 RZ, [UR17], R2 ;  /* 0x00000002ffff39a7 */ /* 0x0005e20008000011 */
[----:B------:R-:W-:-:S04]  /*23c0*/  ULOP3.LUT UR5, UR25, 0x2, URZ, 0xfc, !UPT ;  /* 0x0000000219057892 */ /* 0x000fc8000f8efcff */
[----:B------:R-:W-:-:S09]  /*23d0*/  UISETP.NE.AND UP0, UPT, UR5, 0x2, UPT ;  /* 0x000000020500788c */ /* 0x000fd2000bf05270 */
[----:B------:R-:W-:Y:S05]  /*23e0*/  BRA.U UP0, `(.L_x_36) ;  /* 0x0000000100047547 */ /* 0x000fea000b800000 */
[----:B------:R-:W-:Y:S05]  /*23f0*/  BPT.TRAP 0x1 ;  /* 0x000000040000795c */ /* 0x000fea0000300000 */
.L_x_36:
[----:B------:R-:W-:Y:S04]  /*2400*/  BSSY.RECONVERGENT B0, `(.L_x_37) ;  /* 0x0000003000007945 */ /* 0x000fe80003800200 */
[----:B------:R-:W-:Y:S05]  /*2410*/  @!P2 BRA `(.L_x_38) ;  /* 0x000000000004a947 */ /* 0x000fea0003800000 */
[----:B------:R-:W-:Y:S05]  /*2420*/  BPT.TRAP 0x1 ;  /* 0x000000040000795c */ /* 0x000fea0000300000 */
.L_x_38:
[----:B------:R-:W-:Y:S05]  /*2430*/  BSYNC.RECONVERGENT B0 ;  /* 0x0000000000007941 */ /* 0x000fea0003800200 */
.L_x_37:
[----:B------:R-:W-:Y:S02]  /*2440*/  UIADD3 UR5, UPT, UPT, UR4, 0x1, URZ ;  /* 0x0000000104057890 */ /* 0x000fe4000fffe0ff */
[----:B------:R-:W-:Y:S02]  /*2450*/  USHF.L.U32 UR18, UR7, 0x5, URZ ;  /* 0x0000000507127899 */ /* 0x000fe400080006ff */
[----:B------:R-:W-:Y:S02]  /*2460*/  UISETP.NE.AND UP0, UPT, UR5, 0x21, UPT ;  /* 0x000000210500788c */ /* 0x000fe4000bf05270 */
[----:B------:R-:W-:Y:S02]  /*2470*/  UIADD3 UR7, UPT, UPT, UR7, 0x1, URZ ;  /* 0x0000000107077890 */ /* 0x000fe4000fffe0ff */
[----:B------:R-:W-:Y:S02]  /*2480*/  USEL UR9, URZ, 0x1, UP0 ;  /* 0x00000001ff097887 */ /* 0x000fe40008000000 */
[----:B------:R-:W-:-:S02]  /*2490*/  USEL UR5, UR5, URZ, UP0 ;  /* 0x000000ff05057287 */ /* 0x000fc40008000000 */
[----:B------:R-:W-:Y:S02]  /*24a0*/  UIADD3 UR14, UP0, UPT, UR26, 0x180, URZ ;  /* 0x000001801a0e7890 */ /* 0x000fe4000ff1e0ff */
[----:B------:R-:W-:Y:S01]  /*24b0*/  ULEA UR8, UR5, UR6, 0x3 ;  /* 0x0000000605087291 */ /* 0x000fe2000f8e18ff */
[----:B------:R-:W-:Y:S01]  /*24c0*/  LOP3.LUT R12, R12, UR9, RZ, 0x3c, !PT ;  /* 0x000000090c0c7c12 */ /* 0x000fe2000f8e3cff */
[----:B------:R-:W-:Y:S02]  /*24d0*/  ULEA UR16, UR4, UR6, 0xb ;  /* 0x0000000604107291 */ /* 0x000fe4000f8e58ff */
[----:B------:R-:W-:Y:S01]  /*24e0*/  UIADD3 UR22, UP1, UPT, UR26, 0x80, URZ ;  /* 0x000000801a167890 */ /* 0x000fe2000ff3e0ff */
[----:B-1----:R-:W-:Y:S01]  /*24f0*/  SHF.L.U32 R0, R12, 0x1f, RZ ;  /* 0x0000001f0c007819 */ /* 0x002fe200000006ff */
[----:B------:R-:W-:Y:S02]  /*2500*/  UIADD3.X UR15, UPT, UPT, URZ, UR27, URZ, UP0, !UPT ;  /* 0x0000001bff0f7290 */ /* 0x000fe400087fe4ff */
[----:B------:R-:W-:Y:S01]  /*2510*/  UISETP.NE.AND UP0, UPT, UR7, UR13, UPT ;  /* 0x0000000d0700728c */ /* 0x000fe2000bf05270 */
[----:B------:R3:W4:Y:S01]  /*2520*/  SYNCS.PHASECHK.TRANS64.TRYWAIT P0, [UR8+0x108], R0 ;  /* 0x00010800ff0075a7 */ /* 0x0007220008001108 */
[----:B------:R-:W-:-:S02]  /*2530*/  ULEA UR8, UR4, UR24, 0xc ;  /* 0x0000001804087291 */ /* 0x000fc4000f8e60ff */
[----:B------:R-:W-:Y:S02]  /*2540*/  ULOP3.LUT UR17, UR17, 0xfefffff8, URZ, 0xc0, !UPT ;  /* 0xfefffff811117892 */ /* 0x000fe4000f8ec0ff */
[----:B------:R-:W-:Y:S02]  /*2550*/  UIADD3 UR16, UPT, UPT, UR16, 0x6500, URZ ;  /* 0x0000650010107890 */ /* 0x000fe4000fffe0ff */
[----:B------:R-:W-:Y:S02]  /*2560*/  UIADD3.X UR23, UPT, UPT, URZ, UR27, URZ, UP1, !UPT ;  /* 0x0000001bff177290 */ /* 0x000fe40008ffe4ff */
[----:B------:R-:W-:Y:S02]  /*2570*/  UIADD3 UR8, UPT, UPT, UR6, 0x16d00, UR8 ;  /* 0x00016d0006087890 */ /* 0x000fe4000fffe008 */
[----:B------:R-:W-:Y:S01]  /*2580*/  UPRMT UR4, URZ, 0x5410, UR21 ;  /* 0x00005410ff047896 */ /* 0x000fe20008000015 */
[----:B------:R-:W-:Y:S01]  /*2590*/  UMOV UR30, 0x0 ;  /* 0x00000000001e7882 */ /* 0x000fe20000000000 */
[----:B------:R-:W-:Y:S01]  /*25a0*/  UMOV UR31, 0x10000000 ;  /* 0x10000000001f7882 */ /* 0x000fe20000000000 */
[----:B------:R-:W-:Y:S01]  /*25b0*/  UMOV UR19, UR35 ;  /* 0x0000002300137c82 */ /* 0x000fe20008000000 */
[----:B------:R-:W-:Y:S01]  /*25c0*/  UMOV UR20, UR36 ;  /* 0x0000002400147c82 */ /* 0x000fe20008000000 */
[----:B------:R-:W-:Y:S01]  /*25d0*/  UMOV UR12, UR36 ;  /* 0x00000024000c7c82 */ /* 0x000fe20008000000 */
[----:B------:R-:W-:Y:S01]  /*25e0*/  UMOV UR9, UR17 ;  /* 0x0000001100097c82 */ /* 0x000fe20008000000 */
[----:B------:R-:W-:Y:S01]  /*25f0*/  UMOV UR10, UR18 ;  /* 0x00000012000a7c82 */ /* 0x000fe20008000000 */
[----:B------:R-:W-:Y:S01]  /*2600*/  UTMALDG.3D.2CTA [UR16], [UR22], desc[UR30] ;  /* 0x00001e10160075b4 */ /* 0x000fe20008211000 */
[----:B------:R1:W-:Y:S02]  /*2610*/  UTMALDG.3D.MULTICAST.2CTA [UR8], [UR14], UR4, desc[UR30] ;  /* 0x00001e080e0073b4 */ /* 0x0003e40008211804 */
[----:B-1----:R-:W-:Y:S01]  /*2620*/  UMOV UR4, UR5 ;  /* 0x0000000500047c82 */ /* 0x002fe20008000000 */
[----:B---3--:R-:W-:Y:S05]  /*2630*/  BRA.U UP0, `(.L_x_39) ;  /* 0xfffffffd00447547 */ /* 0x008fea000b83ffff */
.L_x_33:
[C---:B------:R-:W-:Y:S01]  /*2640*/  LEA R3, R11.reuse, UR6, 0x3 ;  /* 0x000000060b037c11 */ /* 0x040fe2000f8e18ff */
[----:B------:R-:W-:Y:S01]  /*2650*/  NOP ;  /* 0x0000000000007918 */ /* 0x000fe20000000000 */
[----:B-1----:R-:W-:Y:S02]  /*2660*/  SHF.L.U32 R0, R10, 0x1f, RZ ;  /* 0x0000001f0a007819 */ /* 0x002fe400000006ff */
[----:B------:R-:W-:Y:S02]  /*2670*/  LEA R4, R11, UR6, 0x4 ;  /* 0x000000060b047c11 */ /* 0x000fe4000f8e20ff */
[----:B--2-4-:R-:W1:Y:S02]  /*2680*/  SYNCS.PHASECHK.TRANS64.TRYWAIT P0, [R3+URZ+0x260], R0 ;  /* 0x00026000030075a7 */ /* 0x014e6400080011ff */
[----:B-1----:R-:W-:Y:S05]  /*2690*/  @!P0 BRA `(.L_x_40) ;  /* 0x0000008c007c8947 */ /* 0x002fea0003800000 */
.L_x_176:
[----:B------:R-:W2:Y:S01]  /*26a0*/  LDS.128 R4, [R4+0x2f0] ;  /* 0x0002f00004047984 */ /* 0x000ea20000000c00 */
[----:B------:R-:W-:Y:S01]  /*26b0*/  UISETP.GE.AND UP0, UPT, UR45, 0x1, UPT ;  /* 0x000000012d00788c */ /* 0x000fe2000bf06270 */
[----:B------:R-:W-:Y:S01]  /*26c0*/  @!PT LDS RZ, [RZ] ;  /* 0x00000000fffff984 */ /* 0x000fe20000000800 */
[----:B------:R-:W-:Y:S01]  /*26d0*/  @!PT LDS RZ, [RZ] ;  /* 0x00000000fffff984 */ /* 0x000fe20000000800 */
[----:B------:R-:W-:Y:S01]  /*26e0*/  @!PT LDS RZ, [RZ] ;  /* 0x00000000fffff984 */ /* 0x000fe20000000800 */
[----:B------:R-:W-:Y:S01]  /*26f0*/  @!PT LDS RZ, [RZ] ;  /* 0x00000000fffff984 */ /* 0x000fe20000000800 */
[----:B------:R3:W-:Y:S06]  /*2700*/  MEMBAR.ALL.CTA ;  /* 0x0000000000007992 */ /* 0x0007ec0000008000 */
[----:B---3--:R-:W3:Y:S01]  /*2710*/  FENCE.VIEW.ASYNC.S ;  /* 0x00000000000073c6 */ /* 0x008ee20000000000 */
[----:B--2---:R-:W-:-:S13]  /*2720*/  LOP3.LUT P0, RZ, R6, 0x1, RZ, 0xc0, !PT ;  /* 0x0000000106ff7812 */ /* 0x004fda000780c0ff */
[----:B---3--:R-:W-:Y:S01]  /*2730*/  VOTEU.ANY UP1, P0 ;  /* 0x0000000000ff7886 */ /* 0x008fe20000020100 */
[----:B------:R-:W-:-:S13]  /*2740*/  PLOP3.LUT P0, PT, PT, PT, UP1, 0x80, 0x8 ;  /* 0x000000000008781c */ /* 0x000fda0003f0f018 */
[----:B-1----:R-:W-:Y:S02]  /*2750*/  @P0 LOP3.LUT R0, R5, 0xffff, RZ, 0xc0, !PT ;  /* 0x0000ffff05000812 */ /* 0x002fe400078ec0ff */
[----:B------:R-:W-:Y:S02]  /*2760*/  @P0 MOV R2, R4 ;  /* 0x0000000400020202 */ /* 0x000fe40000000f00 */
[----:B------:R-:W-:Y:S01]  /*2770*/  @P0 R2UR UR7, R0 ;  /* 0x00000000000702ca */ /* 0x000fe200000e0000 */
[----:B------:R-:W-:Y:S01]  /*2780*/  VIADD R0, R3, 0x270 ;  /* 0x0000027003007836 */ /* 0x000fe20000000000 */
[----:B------:R-:W-:Y:S02]  /*2790*/  @P0 SHF.R.U32.HI R4, RZ, 0x10, R5 ;  /* 0x00000010ff040819 */ /* 0x000fe40000011605 */
[----:B------:R-:W-:Y:S02]  /*27a0*/  @P0 R2UR UR8, R2 ;  /* 0x00000000020802ca */ /* 0x000fe400000e0000 */
[----:B------:R-:W-:-:S02]  /*27b0*/  PRMT R0, RZ, 0x654, R0 ;  /* 0x00000654ff007816 */ /* 0x000fc40000000000 */
[----:B------:R-:W-:Y:S02]  /*27c0*/  @P0 R2UR UR4, R4 ;  /* 0x00000000040402ca */ /* 0x000fe400000e0000 */
[----:B------:R1:W-:Y:S03]  /*27d0*/  SYNCS.ARRIVE.TRANS64.RED.A1T0 RZ, [R0+URZ], RZ ;  /* 0x000000ff00ff79a7 */ /* 0x0003e600081004ff */
[----:B------:R-:W-:-:S04]  /*27e0*/  @UP1 UMOV UR29, UR7 ;  /* 0x00000007001d1c82 */ /* 0x000fc80008000000 */
[----:B------:R-:W-:-:S04]  /*27f0*/  @UP1 UMOV UR37, UR8 ;  /* 0x0000000800251c82 */ /* 0x000fc80008000000 */
[----:B------:R-:W-:Y:S01]  /*2800*/  @UP1 UMOV UR36, UR4 ;  /* 0x0000000400241c82 */ /* 0x000fe20008000000 */
[----:B------:R-:W-:Y:S05]  /*2810*/  BRA.U !UP0, `(.L_x_41) ;  /* 0x0000000108d47547 */ /* 0x000fea000b800000 */
[----:B------:R-:W2:Y:S01]  /*2820*/  LDCU.128 UR12, c[0x0][0xb10] ;  /* 0x00016200ff0c77ac */ /* 0x000ea20008000c00 */
[----:B------:R-:W3:Y:S01]  /*2830*/  LDCU UR30, c[0x0][0xb20] ;  /* 0x00016400ff1e77ac */ /* 0x000ee20008000800 */
[----:B------:R-:W4:Y:S01]  /*2840*/  LDCU UR20, c[0x0][0xb0c] ;  /* 0x00016180ff1477ac */ /* 0x000f220008000800 */
[----:B------:R-:W1:Y:S01]  /*2850*/  LDCU.64 UR10, c[0x0][0xb28] ;  /* 0x00016500ff0a77ac */ /* 0x000e620008000a00 */
[----:B------:R-:W-:Y:S02]  /*2860*/  UISETP.NE.AND UP3, UPT, UR45, 0x1, UPT ;  /* 0x000000012d00788c */ /* 0x000fe4000bf65270 */
[----:B--2---:R-:W-:Y:S02]  /*2870*/  UIMAD.WIDE.U32 UR16, UR38, UR15, URZ ;  /* 0x0000000f261072a5 */ /* 0x004fe4000f8e00ff */
[----:B------:R-:W-:Y:S02]  /*2880*/  UIMAD.WIDE.U32 UR8, UR39, UR12, URZ ;  /* 0x0000000c270872a5 */ /* 0x000fe4000f8e00ff */
[----:B------:R-:W-:-:S02]  /*2890*/  UISETP.NE.AND UP0, UPT, UR14, 0x1, UPT ;  /* 0x000000010e00788c */ /* 0x000fc4000bf05270 */
[----:B------:R-:W-:Y:S01]  /*28a0*/  UIMAD.WIDE.U32 UR22, UR29, UR15, URZ ;  /* 0x0000000f1d1672a5 */ /* 0x000fe2000f8e00ff */
[----:B------:R-:W-:Y:S02]  /*28b0*/  UMOV UR16, UR17 ;  /* 0x0000001100107c82 */ /* 0x000fe40008000000 */
[----:B------:R-:W-:Y:S01]  /*28c0*/  UMOV UR8, UR9 ;  /* 0x0000000900087c82 */ /* 0x000fe20008000000 */
[----:B---3--:R-:W-:Y:S02]  /*28d0*/  USHF.R.U32.HI UR16, URZ, UR30, UR16 ;  /* 0x0000001eff107299 */ /* 0x008fe40008011610 */
[----:B----4-:R-:W-:Y:S02]  /*28e0*/  UISETP.NE.AND UP2, UPT, UR20, 0x1, UPT ;  /* 0x000000011400788c */ /* 0x010fe4000bf45270 */
[----:B------:R-:W-:Y:S02]  /*28f0*/  USHF.R.U32.HI UR8, URZ, UR13, UR8 ;  /* 0x0000000dff087299 */ /* 0x000fe40008011608 */
[----:B------:R-:W-:-:S02]  /*2900*/  USEL UR7, UR38, UR16, !UP0 ;  /* 0x0000001026077287 */ /* 0x000fc4000c000000 */
[----:B------:R-:W-:Y:S02]  /*2910*/  USEL UR8, UR39, UR8, !UP2 ;  /* 0x0000000827087287 */ /* 0x000fe4000d000000 */
[----:B-1----:R-:W-:Y:S01]  /*2920*/  UIMAD.WIDE.U32 UR16, UR7, UR10, URZ ;  /* 0x0000000a071072a5 */ /* 0x002fe2000f8e00ff */
[----:B------:R-:W-:Y:S01]  /*2930*/  UMOV UR4, UR23 ;  /* 0x0000001700047c82 */ /* 0x000fe20008000000 */
[----:B------:R-:W-:Y:S02]  /*2940*/  UIMAD.WIDE.U32 UR18, UR37, UR12, URZ ;  /* 0x0000000c251272a5 */ /* 0x000fe4000f8e00ff */
[----:B------:R-:W-:-:S03]  /*2950*/  UIMAD.WIDE.U32 UR22, UR8, UR10, URZ ;  /* 0x0000000a081672a5 */ /* 0x000fc6000f8e00ff */
[----:B------:R-:W-:Y:S01]  /*2960*/  UMOV UR16, UR17 ;  /* 0x0000001100107c82 */ /* 0x000fe20008000000 */
[----:B------:R-:W-:Y:S02]  /*2970*/  USHF.R.U32.HI UR4, URZ, UR30, UR4 ;  /* 0x0000001eff047299 */ /* 0x000fe40008011604 */
[----:B------:R-:W-:Y:S01]  /*2980*/  @UP3 USHF.R.U32.HI UR7, URZ, UR11, UR16 ;  /* 0x0000000bff073299 */ /* 0x000fe20008011610 */
[----:B------:R-:W-:Y:S01]  /*2990*/  UMOV UR18, UR19 ;  /* 0x0000001300127c82 */ /* 0x000fe20008000000 */
[----:B------:R-:W-:Y:S01]  /*29a0*/  UMOV UR22, UR23 ;  /* 0x0000001700167c82 */ /* 0x000fe20008000000 */
[----:B------:R-:W-:Y:S02]  /*29b0*/  USHF.R.U32.HI UR13, URZ, UR13, UR18 ;  /* 0x0000000dff0d7299 */ /* 0x000fe40008011612 */
[----:B------:R-:W-:Y:S02]  /*29c0*/  USEL UR4, UR29, UR4, !UP0 ;  /* 0x000000041d047287 */ /* 0x000fe4000c000000 */
[----:B------:R-:W-:-:S02]  /*29d0*/  @UP3 USHF.R.U32.HI UR8, URZ, UR11, UR22 ;  /* 0x0000000bff083299 */ /* 0x000fc40008011616 */
[----:B------:R-:W-:Y:S02]  /*29e0*/  UIMAD UR9, UR45, UR7, URZ ;  /* 0x000000072d0972a4 */ /* 0x000fe4000f8e02ff */
[----:B------:R-:W-:Y:S02]  /*29f0*/  USEL UR7, UR37, UR13, !UP2 ;  /* 0x0000000d25077287 */ /* 0x000fe4000d000000 */
[----:B------:R-:W-:Y:S02]  /*2a00*/  UIMAD UR12, UR45, UR8, URZ ;  /* 0x000000082d0c72a4 */ /* 0x000fe4000f8e02ff */
[----:B------:R-:W-:Y:S02]  /*2a10*/  UISETP.GE.AND UP0, UPT, UR4, UR9, UPT ;  /* 0x000000090400728c */ /* 0x000fe4000bf06270 */
[----:B------:R-:W-:Y:S02]  /*2a20*/  UIMAD.WIDE.U32 UR16, UR4, UR10, URZ ;  /* 0x0000000a041072a5 */ /* 0x000fe4000f8e00ff */
[----:B------:R-:W-:-:S02]  /*2a30*/  UISETP.GE.OR UP0, UPT, UR7, UR12, UP0 ;  /* 0x0000000c0700728c */ /* 0x000fc40008706670 */
[----:B------:R-:W-:Y:S02]  /*2a40*/  UIMAD.WIDE.U32 UR12, UR7, UR10, URZ ;  /* 0x0000000a070c72a5 */ /* 0x000fe4000f8e00ff */
[----:B------:R-:W-:Y:S01]  /*2a50*/  UIADD3 UR15, UPT, UPT, -UR4, URZ, URZ ;  /* 0x000000ff040f7290 */ /* 0x000fe2000fffe1ff */
[----:B------:R-:W-:Y:S01]  /*2a60*/  UMOV UR10, UR17 ;  /* 0x00000011000a7c82 */ /* 0x000fe20008000000 */
[----:B------:R-:W-:Y:S02]  /*2a70*/  UIADD3 UR12, UPT, UPT, -UR7, URZ, URZ ;  /* 0x000000ff070c7290 */ /* 0x000fe4000fffe1ff */
        /* <DEDUP_REMOVED lines=15> */
.L_x_41:
[----:B------:R-:W2:Y:S02]  /*2b70*/  LDCU UR4, c[0x0][0xb30] ;  /* 0x00016600ff0477ac */ /* 0x000ea40008000800 */
[----:B--2---:R-:W-:-:S09]  /*2b80*/  UISETP.NE.AND UP0, UPT, UR4, 0x1, UPT ;  /* 0x000000010400788c */ /* 0x004fd2000bf05270 */
[----:B------:R-:W-:Y:S05]  /*2b90*/  BRA.U UP0, `(.L_x_42) ;  /* 0x0000000100447547 */ /* 0x000fea000b800000 */
[----:B------:R-:W2:Y:S01]  /*2ba0*/  LDCU.128 UR12, c[0x0][0xb10] ;  /* 0x00016200ff0c77ac */ /* 0x000ea20008000c00 */
[----:B------:R-:W3:Y:S01]  /*2bb0*/  LDCU UR16, c[0x0][0xb0c] ;  /* 0x00016180ff1077ac */ /* 0x000ee20008000800 */
[----:B------:R-:W4:Y:S01]  /*2bc0*/  LDCU UR17, c[0x0][0xb20] ;  /* 0x00016400ff1177ac */ /* 0x000f220008000800 */
[----:B--2---:R-:W-:Y:S02]  /*2bd0*/  UIMAD.WIDE.U32 UR10, UR37, UR12, URZ ;  /* 0x0000000c250a72a5 */ /* 0x004fe4000f8e00ff */
[----:B------:R-:W-:Y:S02]  /*2be0*/  UIMAD.WIDE.U32 UR8, UR29, UR15, URZ ;  /* 0x0000000f1d0872a5 */ /* 0x000fe4000f8e00ff */
[----:B---3--:R-:W-:Y:S02]  /*2bf0*/  UISETP.NE.AND UP2, UPT, UR16, 0x1, UPT ;  /* 0x000000011000788c */ /* 0x008fe4000bf45270 */
[----:B------:R-:W-:Y:S01]  /*2c00*/  UISETP.NE.AND UP0, UPT, UR14, 0x1, UPT ;  /* 0x000000010e00788c */ /* 0x000fe2000bf05270 */
[----:B------:R-:W-:-:S02]  /*2c10*/  UMOV UR7, UR11 ;  /* 0x0000000b00077c82 */ /* 0x000fc40008000000 */
[----:B------:R-:W-:Y:S01]  /*2c20*/  UMOV UR4, UR9 ;  /* 0x0000000900047c82 */ /* 0x000fe20008000000 */
[----:B------:R-:W-:Y:S02]  /*2c30*/  USHF.R.U32.HI UR7, URZ, UR13, UR7 ;  /* 0x0000000dff077299 */ /* 0x000fe40008011607 */
[----:B----4-:R-:W-:Y:S02]  /*2c40*/  USHF.R.U32.HI UR4, URZ, UR17, UR4 ;  /* 0x00000011ff047299 */ /* 0x010fe40008011604 */
[----:B------:R-:W-:Y:S02]  /*2c50*/  USEL UR7, UR37, UR7, !UP2 ;  /* 0x0000000725077287 */ /* 0x000fe4000d000000 */
[----:B------:R-:W-:-:S04]  /*2c60*/  USEL UR4, UR29, UR4, !UP0 ;  /* 0x000000041d047287 */ /* 0x000fc8000c000000 */
[----:B------:R-:W-:Y:S02]  /*2c70*/  UIADD3 UR8, UPT, UPT, UR7, -UR4, URZ ;  /* 0x8000000407087290 */ /* 0x000fe4000fffe0ff */
[----:B------:R-:W-:Y:S02]  /*2c80*/  UIADD3 UR4, UPT, UPT, -UR7, UR4, URZ ;  /* 0x0000000407047290 */ /* 0x000fe4000fffe1ff */
[----:B------:R-:W-:Y:S02]  /*2c90*/  UIMAD UR29, UR8, UR14, UR29 ;  /* 0x0000000e081d72a4 */ /* 0x000fe4000f8e021d */
[----:B------:R-:W-:-:S12]  /*2ca0*/  UIMAD UR37, UR4, UR16, UR37 ;  /* 0x00000010042572a4 */ /* 0x000fd8000f8e0225 */
.L_x_42:
[----:B------:R-:W-:Y:S01]  /*2cb0*/  VIADD R11, R11, 0x1 ;  /* 0x000000010b0b7836 */ /* 0x000fe20000000000 */
[----:B------:R-:W-:Y:S01]  /*2cc0*/  R2UR UR4, R78 ;  /* 0x000000004e0472ca */ /* 0x000fe200000e0000 */
[----:B------:R-:W-:Y:S01]  /*2cd0*/  UIADD3 UR30, UPT, UPT, UR37, UR63, URZ ;  /* 0x0000003f251e7290 */ /* 0x000fe2000fffe0ff */
[----:B------:R-:W-:Y:S02]  /*2ce0*/  PLOP3.LUT P1, PT, PT, PT, PT, 0x80, 0x8 ;  /* 0x000000000008781c */ /* 0x000fe40003f2f070 */
[----:B------:R-:W-:-:S04]  /*2cf0*/  ISETP.NE.AND P0, PT, R11, 0x2, PT ;  /* 0x000000020b00780c */ /* 0x000fc80003f05270 */
[----:B-1----:R-:W-:Y:S02]  /*2d00*/  SEL R0, RZ, 0x1, P0 ;  /* 0x00000001ff007807 */ /* 0x002fe40000000000 */
[----:B------:R-:W-:Y:S02]  /*2d10*/  SEL R11, R11, RZ, P0 ;  /* 0x000000ff0b0b7207 */ /* 0x000fe40000000000 */
[----:B------:R-:W-:Y:S01]  /*2d20*/  LOP3.LUT R10, R10, R0, RZ, 0x3c, !PT ;  /* 0x000000000a0a7212 */ /* 0x000fe200078e3cff */
[----:B------:R-:W-:Y:S01]  /*2d30*/  UIADD3 UR31, UPT, UPT, UR29, UR4, URZ ;  /* 0x000000041d1f7290 */ /* 0x000fe2000fffe0ff */
[----:B------:R-:W-:Y:S11]  /*2d40*/  BRA.U UP1, `(.L_x_43) ;  /* 0xfffffff101287547 */ /* 0x000ff6000b83ffff */
[----:B------:R-:W-:Y:S01]  /*2d50*/  UIADD3 UR7, UPT, UPT, UR6, 0x108, URZ ;  /* 0x0000010806077890 */ /* 0x000fe2000fffe0ff */
[----:B------:R-:W-:-:S03]  /*2d60*/  SHF.L.U32 R2, R12, 0x1f, RZ ;  /* 0x0000001f0c027819 */ /* 0x000fc600000006ff */
[----:B------:R-:W-:-:S09]  /*2d70*/  ULEA UR4, UR5, UR7, 0x3 ;  /* 0x0000000705047291 */ /* 0x000fd2000f8e18ff */
[----:B------:R-:W1:Y:S02]  /*2d80*/  SYNCS.PHASECHK.TRANS64.TRYWAIT P0, [UR4], R2 ;  /* 0x00000002ff0075a7 */ /* 0x000e640008001104 */
[----:B-1----:R-:W-:Y:S05]  /*2d90*/  @!P0 BRA `(.L_x_44) ;  /* 0x0000008400d08947 */ /* 0x002fea0003800000 */
.L_x_178:
[----:B------:R-:W-:-:S04]  /*2da0*/  UIADD3 UR4, UPT, UPT, UR5, 0x1, URZ ;  /* 0x0000000105047890 */ /* 0x000fc8000fffe0ff */
[----:B------:R-:W-:-:S04]  /*2db0*/  UISETP.NE.AND UP0, UPT, UR4, 0x21, UPT ;  /* 0x000000210400788c */ /* 0x000fc8000bf05270 */
[----:B------:R-:W-:Y:S02]  /*2dc0*/  USEL UR6, URZ, 0x1, UP0 ;  /* 0x00000001ff067887 */ /* 0x000fe40008000000 */
[----:B------:R-:W-:-:S04]  /*2dd0*/  USEL UR4, UR4, URZ, UP0 ;  /* 0x000000ff04047287 */ /* 0x000fc80008000000 */
[----:B------:R-:W-:Y:S01]  /*2de0*/  ULEA UR5, UR4, UR7, 0x3 ;  /* 0x0000000704057291 */ /* 0x000fe2000f8e18ff */
[----:B-1----:R-:W-:-:S04]  /*2df0*/  LOP3.LUT R2, R12, UR6, RZ, 0x3c, !PT ;  /* 0x000000060c027c12 */ /* 0x002fc8000f8e3cff */
[----:B------:R-:W-:-:S04]  /*2e00*/  SHF.L.U32 R3, R2, 0x1f, RZ ;  /* 0x0000001f02037819 */ /* 0x000fc800000006ff */
[----:B------:R-:W1:Y:S02]  /*2e10*/  SYNCS.PHASECHK.TRANS64.TRYWAIT P0, [UR5], R3 ;  /* 0x00000003ff0075a7 */ /* 0x000e640008001105 */
[----:B-1----:R-:W-:Y:S05]  /*2e20*/  @!P0 BRA `(.L_x_45) ;  /* 0x0000008400c48947 */ /* 0x002fea0003800000 */
.L_x_180:
[----:B------:R-:W-:-:S04]  /*2e30*/  UIADD3 UR4, UPT, UPT, UR4, 0x1, URZ ;  /* 0x0000000104047890 */ /* 0x000fc8000fffe0ff */
[----:B------:R-:W-:-:S04]  /*2e40*/  UISETP.NE.AND UP0, UPT, UR4, 0x21, UPT ;  /* 0x000000210400788c */ /* 0x000fc8000bf05270 */
[----:B------:R-:W-:Y:S02]  /*2e50*/  USEL UR6, URZ, 0x1, UP0 ;  /* 0x00000001ff067887 */ /* 0x000fe40008000000 */
[----:B------:R-:W-:-:S04]  /*2e60*/  USEL UR4, UR4, URZ, UP0 ;  /* 0x000000ff04047287 */ /* 0x000fc80008000000 */
[----:B------:R-:W-:Y:S01]  /*2e70*/  ULEA UR5, UR4, UR7, 0x3 ;  /* 0x0000000704057291 */ /* 0x000fe2000f8e18ff */
[----:B------:R-:W-:-:S04]  /*2e80*/  LOP3.LUT R2, R2, UR6, RZ, 0x3c, !PT ;  /* 0x0000000602027c12 */ /* 0x000fc8000f8e3cff */
[----:B-1----:R-:W-:-:S04]  /*2e90*/  SHF.L.U32 R3, R2, 0x1f, RZ ;  /* 0x0000001f02037819 */ /* 0x002fc800000006ff */
[----:B------:R-:W1:Y:S02]  /*2ea0*/  SYNCS.PHASECHK.TRANS64.TRYWAIT P0, [UR5], R3 ;  /* 0x00000003ff0075a7 */ /* 0x000e640008001105 */
[----:B-1----:R-:W-:Y:S05]  /*2eb0*/  @!P0 BRA `(.L_x_46) ;  /* 0x0000008400b88947 */ /* 0x002fea0003800000 */
.L_x_182:
        /* <DEDUP_REMOVED lines=9> */
.L_x_184:
        /* <DEDUP_REMOVED lines=9> */
.L_x_186:
        /* <DEDUP_REMOVED lines=9> */
.L_x_188:
        /* <DEDUP_REMOVED lines=9> */
.L_x_190:
        /* <DEDUP_REMOVED lines=9> */
.L_x_192:
        /* <DEDUP_REMOVED lines=9> */
.L_x_194:
        /* <DEDUP_REMOVED lines=9> */
.L_x_196:
        /* <DEDUP_REMOVED lines=9> */
.L_x_198:
        /* <DEDUP_REMOVED lines=9> */
.L_x_200:
        /* <DEDUP_REMOVED lines=9> */
.L_x_202:
        /* <DEDUP_REMOVED lines=9> */
.L_x_204:
        /* <DEDUP_REMOVED lines=9> */
.L_x_206:
        /* <DEDUP_REMOVED lines=9> */
.L_x_208:
        /* <DEDUP_REMOVED lines=9> */
.L_x_210:
        /* <DEDUP_REMOVED lines=9> */
.L_x_212:
        /* <DEDUP_REMOVED lines=9> */
.L_x_214:
        /* <DEDUP_REMOVED lines=9> */
.L_x_216:
        /* <DEDUP_REMOVED lines=9> */
.L_x_218:
        /* <DEDUP_REMOVED lines=9> */
.L_x_220:
        /* <DEDUP_REMOVED lines=9> */
.L_x_222:
        /* <DEDUP_REMOVED lines=9> */
.L_x_224:
        /* <DEDUP_REMOVED lines=9> */
.L_x_226:
        /* <DEDUP_REMOVED lines=9> */
.L_x_228:
        /* <DEDUP_REMOVED lines=9> */
.L_x_230:
        /* <DEDUP_REMOVED lines=9> */
.L_x_232:
        /* <DEDUP_REMOVED lines=9> */
.L_x_234:
        /* <DEDUP_REMOVED lines=9> */
.L_x_236:
        /* <DEDUP_REMOVED lines=9> */
.L_x_238:
        /* <DEDUP_REMOVED lines=9> */
.L_x_240:
[----:B------:R-:W-:-:S04]  /*3f10*/  UIADD3 UR4, UPT, UPT, UR4, 0x1, URZ ;  /* 0x0000000104047890 */ /* 0x000fc8000fffe0ff */
[----:B------:R-:W-:-:S04]  /*3f20*/  UISETP.NE.AND UP0, UPT, UR4, 0x21, UPT ;  /* 0x000000210400788c */ /* 0x000fc8000bf05270 */
[----:B------:R-:W-:Y:S02]  /*3f30*/  USEL UR5, URZ, 0x1, UP0 ;  /* 0x00000001ff057887 */ /* 0x000fe40008000000 */
[----:B------:R-:W-:-:S04]  /*3f40*/  USEL UR4, UR4, URZ, UP0 ;  /* 0x000000ff04047287 */ /* 0x000fc80008000000 */
[----:B------:R-:W-:Y:S01]  /*3f50*/  ULEA UR4, UR4, UR7, 0x3 ;  /* 0x0000000704047291 */ /* 0x000fe2000f8e18ff */
[----:B------:R-:W-:-:S04]  /*3f60*/  LOP3.LUT R2, R2, UR5, RZ, 0x3c, !PT ;  /* 0x0000000502027c12 */ /* 0x000fc8000f8e3cff */
[----:B------:R-:W-:Y:S01]  /*3f70*/  SHF.L.U32 R2, R2, 0x1f, RZ ;  /* 0x0000001f02027819 */ /* 0x000fe200000006ff */
[----:B-1----:R-:W-:-:S07]  /*3f80*/  IMAD.U32 R0, RZ, RZ, UR4 ;  /* 0x00000004ff007e24 */ /* 0x002fce000f8e00ff */
.L_x_76:
[----:B-1----:R1:W2:Y:S02]  /*3f90*/  SYNCS.PHASECHK.TRANS64.TRYWAIT P0, [R0+URZ], R2 ;  /* 0x00000002000075a7 */ /* 0x0022a400080011ff */
[----:B--2---:R-:W-:Y:S05]  /*3fa0*/  @!P0 NANOSLEEP.SYNCS 0x989680 ;  /* 0x009896800000895d */ /* 0x004fea0003900000 */
[----:B------:R-:W2:Y:S02]  /*3fb0*/  @!P0 SYNCS.PHASECHK.TRANS64 P0, [R0+URZ], R2 ;  /* 0x00000002000085a7 */ /* 0x000ea400080010ff */
[----:B--2---:R-:W-:Y:S05]  /*3fc0*/  @P0 EXIT ;  /* 0x000000000000094d */ /* 0x004fea0003800000 */
[----:B------:R-:W-:Y:S05]  /*3fd0*/  BRA `(.L_x_76) ;  /* 0xfffffffc00ec7947 */ /* 0x000fea000383ffff */
.L_x_23:
[----:B------:R-:W-:-:S04]  /*3fe0*/  UISETP.NE.AND UP0, UPT, UR46, URZ, UPT ;  /* 0x000000ff2e00728c */ /* 0x000fc8000bf05270 */
[----:B------:R-:W-:-:S09]  /*3ff0*/  UISETP.NE.OR UP0, UPT, UR20, 0x1, UP0 ;  /* 0x000000011400788c */ /* 0x000fd20008705670 */
[----:B------:R-:W-:Y:S05]  /*4000*/  BRA.U UP0, `(.L_x_77) ;  /* 0x0000000500487547 */ /* 0x000fea000b800000 */
[----:B------:R-:W-:Y:S01]  /*4010*/  ISETP.GE.U32.AND P2, PT, R0, 0x8, PT ;  /* 0x000000080000780c */ /* 0x000fe20003f46070 */
[----:B------:R-:W-:Y:S01]  /*4020*/  IMAD.MOV.U32 R12, RZ, RZ, 0x1 ;  /* 0x00000001ff0c7424 */ /* 0x000fe200078e00ff */
[----:B------:R-:W-:Y:S02]  /*4030*/  CS2R R10, SRZ ;  /* 0x00000000000a7805 */ /* 0x000fe4000001ff00 */
[----:B------:R-:W-:Y:S01]  /*4040*/  CS2R R8, SRZ ;  /* 0x0000000000087805 */ /* 0x000fe2000001ff00 */
[----:B------:R-:W-:Y:S01]  /*4050*/  UMOV UR6, 0x400 ;  /* 0x0000040000067882 */ /* 0x000fe20000000000 */
[----:B------:R-:W-:Y:S01]  /*4060*/  UMOV UR5, URZ ;  /* 0x000000ff00057c82 */ /* 0x000fe20008000000 */
[----:B------:R-:W-:-:S12]  /*4070*/  ULEA UR6, UR46, UR6, 0x18 ;  /* 0x000000062e067291 */ /* 0x000fd8000f8ec0ff */
.L_x_81:
[----:B------:R-:W-:Y:S02]  /*4080*/  LEA R2, R8, UR6, 0x3 ;  /* 0x0000000608027c11 */ /* 0x000fe4000f8e18ff */
[----:B------:R-:W-:-:S03]  /*4090*/  SHF.L.U32 R4, R9, 0x1f, RZ ;  /* 0x0000001f09047819 */ /* 0x000fc600000006ff */
[----:B------:R-:W-:Y:S01]  /*40a0*/  VIADD R5, R2, 0x2d0 ;  /* 0x000002d002057836 */ /* 0x000fe20000000000 */
[----:B------:R-:W2:Y:S02]  /*40b0*/  SYNCS.PHASECHK.TRANS64.TRYWAIT P0, [R2+URZ+0x2c0], R4 ;  /* 0x0002c004020075a7 */ /* 0x000ea400080011ff */
[----:B--2---:R-:W-:Y:S05]  /*40c0*/  @!P0 BRA `(.L_x_78) ;  /* 0x0000008000048947 */ /* 0x004fea0003800000 */
.L_x_241:
[----:B------:R-:W-:Y:S01]  /*40d0*/  ULEA UR4, UR5, UR6, 0x3 ;  /* 0x0000000605047291 */ /* 0x000fe2000f8e18ff */
[----:B--2---:R-:W-:Y:S01]  /*40e0*/  PRMT R2, RZ, 0x654, R5 ;  /* 0x00000654ff027816 */ /* 0x004fe20000000005 */
[----:B------:R-:W-:Y:S01]  /*40f0*/  @!P2 IMAD.MOV.U32 R4, RZ, RZ, 0x10 ;  /* 0x00000010ff04a424 */ /* 0x000fe200078e00ff */
[----:B------:R-:W-:Y:S01]  /*4100*/  SHF.L.U32 R5, R12, 0x1f, RZ ;  /* 0x0000001f0c057819 */ /* 0x000fe200000006ff */
[----:B------:R-:W-:Y:S01]  /*4110*/  UIADD3 UR7, UPT, UPT, UR4, 0x260, URZ ;  /* 0x0000026004077890 */ /* 0x000fe2000fffe0ff */
[----:B------:R2:W-:Y:S05]  /*4120*/  SYNCS.ARRIVE.TRANS64.RED.A1T0 RZ, [R2+URZ], RZ ;  /* 0x000000ff02ff79a7 */ /* 0x0005ea00081004ff */
[----:B------:R-:W-:Y:S01]  /*4130*/  IMAD.U32 R6, RZ, RZ, UR7 ;  /* 0x00000007ff067e24 */ /* 0x000fe2000f8e00ff */
[----:B------:R-:W3:Y:S04]  /*4140*/  SYNCS.PHASECHK.TRANS64.TRYWAIT P0, [UR4+0x270], R5 ;  /* 0x00027005ff0075a7 */ /* 0x000ee80008001104 */
[----:B------:R-:W-:Y:S01]  /*4150*/  PRMT R6, R0, 0x654, R6 ;  /* 0x0000065400067816 */ /* 0x000fe20000000006 */
[----:B--23--:R-:W-:Y:S06]  /*4160*/  @!P0 BRA `(.L_x_79) ;  /* 0x0000007c00f08947 */ /* 0x00cfec0003800000 */
.L_x_243:
[----:B------:R-:W-:Y:S01]  /*4170*/  ULEA UR8, UR5, UR6, 0x4 ;  /* 0x0000000605087291 */ /* 0x000fe2000f8e20ff */
[----:B------:R-:W-:Y:S01]  /*4180*/  SEL R3, R6, R3, !P2 ;  /* 0x0000000306037207 */ /* 0x000fe20005000000 */
[----:B------:R-:W-:Y:S01]  /*4190*/  UIADD3 UR9, UPT, UPT, UR4, 0x260, URZ ;  /* 0x0000026004097890 */ /* 0x000fe2000fffe0ff */
[----:B--2---:R-:W-:Y:S01]  /*41a0*/  LEA R2, R11, UR6, 0x3 ;  /* 0x000000060b027c11 */ /* 0x004fe2000f8e18ff */
[----:B------:R-:W-:Y:S01]  /*41b0*/  UIADD3 UR8, UPT, UPT, UR8, 0x2f0, URZ ;  /* 0x000002f008087890 */ /* 0x000fe2000fffe0ff */
[----:B------:R2:W-:Y:S01]  /*41c0*/  @!P2 SYNCS.ARRIVE.TRANS64.RED RZ, [R3+URZ], R4 ;  /* 0x0000000403ffa9a7 */ /* 0x0005e200080004ff */
[----:B------:R-:W-:Y:S01]  /*41d0*/  UIADD3 UR4, UPT, UPT, UR5, 0x1, URZ ;  /* 0x0000000105047890 */ /* 0x000fe2000fffe0ff */
[----:B------:R-:W-:-:S03]  /*41e0*/  VIADD R8, R8, 0x1 ;  /* 0x0000000108087836 */ /* 0x000fc60000000000 */
[----:B------:R-:W-:Y:S02]  /*41f0*/  UISETP.NE.AND UP0, UPT, UR4, 0x2, UPT ;  /* 0x000000020400788c */ /* 0x000fe4000bf05270 */
[----:B------:R-:W-:Y:S01]  /*4200*/  ISETP.NE.AND P0, PT, R8, 0x2, PT ;  /* 0x000000020800780c */ /* 0x000fe20003f05270 */
[----:B------:R-:W-:Y:S06]  /*4210*/  UGETNEXTWORKID.BROADCAST [UR8], [UR9] ;  /* 0x00000000080073ca */ /* 0x000fec0008000100 */
[----:B------:R-:W-:Y:S02]  /*4220*/  USEL UR7, URZ, 0x1, UP0 ;  /* 0x00000001ff077887 */ /* 0x000fe40008000000 */
[----:B------:R-:W-:-:S04]  /*4230*/  USEL UR5, UR4, URZ, UP0 ;  /* 0x000000ff04057287 */ /* 0x000fc80008000000 */
[----:B------:R-:W-:Y:S02]  /*4240*/  LOP3.LUT R12, R12, UR7, RZ, 0x3c, !PT ;  /* 0x000000070c0c7c12 */ /* 0x000fe4000f8e3cff */
[----:B--2---:R-:W-:-:S04]  /*4250*/  SHF.L.U32 R4, R10, 0x1f, RZ ;  /* 0x0000001f0a047819 */ /* 0x004fc800000006ff */
[----:B------:R-:W2:Y:S02]  /*4260*/  SYNCS.PHASECHK.TRANS64.TRYWAIT P1, [R2+URZ+0x260], R4 ;  /* 0x00026004020075a7 */ /* 0x000ea400080211ff */
[----:B--2---:R-:W-:Y:S05]  /*4270*/  @!P1 BRA `(.L_x_80) ;  /* 0x0000007c00c49947 */ /* 0x004fea0003800000 */
.L_x_244:
[C---:B--2---:R-:W-:Y:S01]  /*4280*/  LEA R4, R11.reuse, UR6, 0x4 ;  /* 0x000000060b047c11 */ /* 0x044fe2000f8e20ff */
[----:B------:R-:W-:Y:S01]  /*4290*/  VIADD R2, R2, 0x270 ;  /* 0x0000027002027836 */ /* 0x000fe20000000000 */
[----:B------:R-:W-:Y:S01]  /*42a0*/  SEL R8, R8, RZ, P0 ;  /* 0x000000ff08087207 */ /* 0x000fe20000000000 */
[----:B------:R-:W-:-:S03]  /*42b0*/  VIADD R11, R11, 0x1 ;  /* 0x000000010b0b7836 */ /* 0x000fc60000000000 */
[----:B------:R-:W2:Y:S01]  /*42c0*/  LDS.128 R4, [R4+0x2f0] ;  /* 0x0002f00004047984 */ /* 0x000ea20000000c00 */
[----:B------:R-:W-:Y:S02]  /*42d0*/  PRMT R2, RZ, 0x654, R2 ;  /* 0x00000654ff027816 */ /* 0x000fe40000000002 */
[C---:B------:R-:W-:Y:S01]  /*42e0*/  ISETP.NE.AND P1, PT, R11.reuse, 0x2, PT ;  /* 0x000000020b00780c */ /* 0x040fe20003f25270 */
[----:B------:R-:W-:Y:S01]  /*42f0*/  @!PT LDS RZ, [RZ] ;  /* 0x00000000fffff984 */ /* 0x000fe20000000800 */
[----:B------:R-:W-:Y:S01]  /*4300*/  @!PT LDS RZ, [RZ] ;  /* 0x00000000fffff984 */ /* 0x000fe20000000800 */
[----:B------:R-:W-:Y:S01]  /*4310*/  @!PT LDS RZ, [RZ] ;  /* 0x00000000fffff984 */ /* 0x000fe20000000800 */
[----:B------:R-:W-:Y:S01]  /*4320*/  @!PT LDS RZ, [RZ] ;  /* 0x00000000fffff984 */ /* 0x000fe20000000800 */
[----:B------:R3:W-:Y:S06]  /*4330*/  MEMBAR.ALL.CTA ;  /* 0x0000000000007992 */ /* 0x0007ec0000008000 */
[----:B---3--:R-:W3:Y:S01]  /*4340*/  FENCE.VIEW.ASYNC.S ;  /* 0x00000000000073c6 */ /* 0x008ee20000000000 */
[----:B------:R-:W-:Y:S01]  /*4350*/  SEL R11, R11, RZ, P1 ;  /* 0x000000ff0b0b7207 */ /* 0x000fe20000800000 */
[----:B---3--:R3:W-:Y:S01]  /*4360*/  SYNCS.ARRIVE.TRANS64.RED.A1T0 RZ, [R2+URZ], RZ ;  /* 0x000000ff02ff79a7 */ /* 0x0087e200081004ff */
[----:B--2---:R-:W-:-:S02]  /*4370*/  LOP3.LUT P3, RZ, R6, 0x1, RZ, 0xc0, !PT ;  /* 0x0000000106ff7812 */ /* 0x004fc4000786c0ff */
[----:B------:R-:W-:-:S04]  /*4380*/  SEL R4, RZ, 0x1, P1 ;  /* 0x00000001ff047807 */ /* 0x000fc80000800000 */
[----:B------:R-:W-:Y:S02]  /*4390*/  LOP3.LUT R10, R10, R4, RZ, 0x3c, !PT ;  /* 0x000000040a0a7212 */ /* 0x000fe400078e3cff */
[----:B---3--:R-:W-:-:S04]  /*43a0*/  SEL R2, RZ, 0x1, P0 ;  /* 0x00000001ff027807 */ /* 0x008fc80000000000 */
[----:B------:R-:W-:Y:S01]  /*43b0*/  LOP3.LUT R9, R9, R2, RZ, 0x3c, !PT ;  /* 0x0000000209097212 */ /* 0x000fe200078e3cff */
[----:B------:R-:W-:Y:S06]  /*43c0*/  @P3 BRA `(.L_x_81) ;  /* 0xfffffffc002c3947 */ /* 0x000fec000383ffff */
[----:B------:R-:W-:Y:S01]  /*43d0*/  ULEA UR4, UR5, UR6, 0x3 ;  /* 0x0000000605047291 */ /* 0x000fe2000f8e18ff */
[----:B------:R-:W-:-:S08]  /*43e0*/  SHF.L.U32 R2, R12, 0x1f, RZ ;  /* 0x0000001f0c027819 */ /* 0x000fd000000006ff */
[----:B------:R-:W2:Y:S02]  /*43f0*/  SYNCS.PHASECHK.TRANS64 P0, [UR4+0x270], R2 ;  /* 0x00027002ff0075a7 */ /* 0x000ea40008001004 */
[----:B--2---:R-:W-:Y:S05]  /*4400*/  @P0 BRA `(.L_x_82) ;  /* 0x0000000000080947 */ /* 0x004fea0003800000 */
[----:B------:R-:W2:Y:S02]  /*4410*/  SYNCS.PHASECHK.TRANS64.TRYWAIT P0, [UR4+0x270], R2 ;  /* 0x00027002ff0075a7 */ /* 0x000ea40008001104 */
[----:B--2---:R-:W-:Y:S05]  /*4420*/  @!P0 BRA `(.L_x_83) ;  /* 0x0000007c006c8947 */ /* 0x004fea0003800000 */
.L_x_82:
[----:B------:R-:W-:-:S04]  /*4430*/  UIADD3 UR7, UPT, UPT, UR5, 0x1, URZ ;  /* 0x0000000105077890 */ /* 0x000fc8000fffe0ff */
[----:B------:R-:W-:-:S04]  /*4440*/  UISETP.NE.AND UP0, UPT, UR7, 0x2, UPT ;  /* 0x000000020700788c */ /* 0x000fc8000bf05270 */
[----:B------:R-:W-:Y:S02]  /*4450*/  USEL UR8, URZ, 0x1, UP0 ;  /* 0x00000001ff087887 */ /* 0x000fe40008000000 */
[----:B------:R-:W-:-:S04]  /*4460*/  USEL UR7, UR7, URZ, UP0 ;  /* 0x000000ff07077287 */ /* 0x000fc80008000000 */
[----:B------:R-:W-:Y:S01]  /*4470*/  ULEA UR7, UR7, UR6, 0x3 ;  /* 0x0000000607077291 */ /* 0x000fe2000f8e18ff */
[----:B--2---:R-:W-:-:S04]  /*4480*/  LOP3.LUT R2, R12, UR8, RZ, 0x3c, !PT ;  /* 0x000000080c027c12 */ /* 0x004fc8000f8e3cff */
[----:B------:R-:W-:-:S04]  /*4490*/  SHF.L.U32 R0, R2, 0x1f, RZ ;  /* 0x0000001f02007819 */ /* 0x000fc800000006ff */
[----:B------:R-:W2:Y:S02]  /*44a0*/  SYNCS.PHASECHK.TRANS64 P0, [UR7+0x270], R0 ;  /* 0x00027000ff0075a7 */ /* 0x000ea40008001007 */
[----:B-12---:R-:W-:Y:S05]  /*44b0*/  @P0 EXIT ;  /* 0x000000000000094d */ /* 0x006fea0003800000 */
[----:B------:R-:W-:Y:S02]  /*44c0*/  SHF.L.U32 R2, R2, 0x1f, RZ ;  /* 0x0000001f02027819 */ /* 0x000fe400000006ff */
[----:B------:R-:W-:-:S07]  /*44d0*/  MOV R0, UR7 ;  /* 0x0000000700007c02 */ /* 0x000fce0008000f00 */
.L_x_84:
[----:B-1----:R1:W2:Y:S02]  /*44e0*/  SYNCS.PHASECHK.TRANS64.TRYWAIT P0, [R0+URZ+0x270], R2 ;  /* 0x00027002000075a7 */ /* 0x0022a400080011ff */
[----:B--2---:R-:W-:Y:S05]  /*44f0*/  @!P0 NANOSLEEP.SYNCS 0x989680 ;  /* 0x009896800000895d */ /* 0x004fea0003900000 */
[----:B------:R-:W2:Y:S02]  /*4500*/  @!P0 SYNCS.PHASECHK.TRANS64 P0, [R0+URZ+0x270], R2 ;  /* 0x00027002000085a7 */ /* 0x000ea400080010ff */
[----:B--2---:R-:W-:Y:S05]  /*4510*/  @P0 EXIT ;  /* 0x000000000000094d */ /* 0x004fea0003800000 */
[----:B------:R-:W-:Y:S05]  /*4520*/  BRA `(.L_x_84) ;  /* 0xfffffffc00ec7947 */ /* 0x000fea000383ffff */
.L_x_77:
[----:B------:R-:W-:Y:S05]  /*4530*/  BRA.U UP5, `(.L_x_85) ;  /* 0x0000001105847547 */ /* 0x000fea000b800000 */
[----:B------:R-:W-:Y:S01]  /*4540*/  UMOV UR4, 0x40 ;  /* 0x0000004000047882 */ /* 0x000fe20000000000 */
[----:B------:R-:W-:Y:S01]  /*4550*/  NOP ;  /* 0x0000000000007918 */ /* 0x000fe20000000000 */
[----:B------:R-:W-:Y:S01]  /*4560*/  ULEA UR5, UR46, UR4, 0x18 ;  /* 0x000000042e057291 */ /* 0x000fe2000f8ec0ff */
[----:B------:R-:W-:Y:S02]  /*4570*/  UMOV UR6, 0x400 ;  /* 0x0000040000067882 */ /* 0x000fe40000000000 */
[----:B------:R-:W-:-:S06]  /*4580*/  ULEA UR6, UR46, UR6, 0x18 ;  /* 0x000000062e067291 */ /* 0x000fcc000f8ec0ff */
[----:B------:R-:W2:Y:S02]  /*4590*/  LDS.U8 R0, [UR5+0x1c] ;  /* 0x00001c05ff007984 */ /* 0x000ea40008000000 */
[----:B--2---:R-:W-:-:S13]  /*45a0*/  ISETP.NE.AND P0, PT, R0, RZ, PT ;  /* 0x000000ff0000720c */ /* 0x004fda0003f05270 */
[----:B------:R-:W-:Y:S05]  /*45b0*/  @P0 BRA `(.L_x_86) ;  /* 0x0000000400080947 */ /* 0x000fea0003800000 */
[----:B------:R-:W-:Y:S02]  /*45c0*/  UISETP.NE.U32.AND UP1, UPT, UR27, 0x1, UPT ;  /* 0x000000011b00788c */ /* 0x000fe4000bf25070 */
[----:B------:R-:W-:-:S07]  /*45d0*/  UIADD3 UR7, UPT, UPT, UR5, 0x8, URZ ;  /* 0x0000000805077890 */ /* 0x000fce000fffe0ff */
[----:B------:R-:W-:Y:S05]  /*45e0*/  BRA.U !UP1, `(.L_x_87) ;  /* 0x00000001099c7547 */ /* 0x000fea000b800000 */
[----:B------:R-:W-:Y:S01]  /*45f0*/  ELECT P0, URZ, PT ;  /* 0x0000000000ff782f */ /* 0x000fe20003800000 */
[----:B------:R-:W-:-:S12]  /*4600*/  BSSY B0, `(.L_x_87) ;  /* 0x0000025000007945 */ /* 0x000fd80003800000 */
[----:B------:R-:W-:Y:S05]  /*4610*/  @!P0 BRA `(.L_x_88) ;  /* 0x00000000008c8947 */ /* 0x000fea0003800000 */
[----:B------:R-:W-:-:S05]  /*4620*/  UMOV UR4, 0x10 ;  /* 0x0000001000047882 */ /* 0x000fca0000000000 */
[----:B------:R-:W-:Y:S04]  /*4630*/  DEPBAR.LE SB2, 0x36 ;  /* 0x0000ad800000791a */ /* 0x000fe80000000000 */
[----:B------:R-:W2:Y:S02]  /*4640*/  UTCATOMSWS.2CTA.FIND_AND_SET.ALIGN UP0, UR4, UR4 ;  /* 0x00000004000475e3 */ /* 0x000ea40008200800 */
[----:B--2---:R-:W-:Y:S01]  /*4650*/  MOV R10, UR4 ;  /* 0x00000004000a7c02 */ /* 0x004fe20008000f00 */
[----:B------:R-:W-:Y:S06]  /*4660*/  BRA.U UP0, `(.L_x_89) ;  /* 0x0000000100187547 */ /* 0x000fec000b800000 */
.L_x_90:
[----:B------:R-:W-:Y:S05]  /*4670*/  NANOSLEEP 0x64 ;  /* 0x000000640000795d */ /* 0x000fea0003800000 */
[----:B------:R-:W-:-:S05]  /*4680*/  UMOV UR4, 0x10 ;  /* 0x0000001000047882 */ /* 0x000fca0000000000 */
[----:B------:R-:W-:Y:S04]  /*4690*/  DEPBAR.LE SB2, 0x36 ;  /* 0x0000ad800000791a */ /* 0x000fe80000000000 */
[----:B------:R-:W2:Y:S02]  /*46a0*/  UTCATOMSWS.2CTA.FIND_AND_SET.ALIGN UP0, UR4, UR4 ;  /* 0x00000004000475e3 */ /* 0x000ea40008200800 */
[----:B--2---:R-:W-:Y:S01]  /*46b0*/  MOV R10, UR4 ;  /* 0x00000004000a7c02 */ /* 0x004fe20008000f00 */
[----:B------:R-:W-:Y:S05]  /*46c0*/  BRA.U !UP0, `(.L_x_90) ;  /* 0xfffffffd08e87547 */ /* 0x000fea000b83ffff */
.L_x_89:
[----:B------:R-:W2:Y:S01]  /*46d0*/  LDS R6, [UR5+0x10] ;  /* 0x00001005ff067984 */ /* 0x000ea20008000800 */
[----:B------:R-:W-:Y:S01]  /*46e0*/  IMAD.U32 R0, RZ, RZ, UR6 ;  /* 0x00000006ff007e24 */ /* 0x000fe2000f8e00ff */
[----:B------:R-:W-:-:S03]  /*46f0*/  MOV R4, UR28 ;  /* 0x0000001c00047c02 */ /* 0x000fc60008000f00 */
[----:B------:R-:W-:Y:S01]  /*4700*/  VIADD R0, R0, 0x310 ;  /* 0x0000031000007836 */ /* 0x000fe20000000000 */
[----:B--2---:R-:W-:-:S04]  /*4710*/  SHF.L.U32 R6, R6, 0x1f, RZ ;  /* 0x0000001f06067819 */ /* 0x004fc800000006ff */
[----:B------:R-:W2:Y:S02]  /*4720*/  SYNCS.PHASECHK.TRANS64.TRYWAIT P0, [UR5+0x8], R6 ;  /* 0x00000806ff0075a7 */ /* 0x000ea40008001105 */
[----:B--2---:R-:W-:Y:S05]  /*4730*/  @P0 BRA `(.L_x_91) ;  /* 0x0000000000080947 */ /* 0x004fea0003800000 */
[----:B------:R-:W2:Y:S02]  /*4740*/  SYNCS.PHASECHK.TRANS64.TRYWAIT P0, [UR5+0x8], R6 ;  /* 0x00000806ff0075a7 */ /* 0x000ea40008001105 */
[----:B--2---:R-:W-:Y:S05]  /*4750*/  @!P0 BRA `(.L_x_92) ;  /* 0x0000007800b88947 */ /* 0x004fea0003800000 */
.L_x_91:
[----:B------:R-:W-:Y:S01]  /*4760*/  PRMT R4, R4, 0x654, R0 ;  /* 0x0000065404047816 */ /* 0x000fe20000000000 */
[----:B------:R-:W-:Y:S01]  /*4770*/  HFMA2 R0, -RZ, RZ, 0, 5.9604644775390625e-08 ;  /* 0x00000001ff007431 */ /* 0x000fe200000001ff */
[----:B------:R-:W-:Y:S01]  /*4780*/  UPRMT UR4, UR28, 0x654, UR7 ;  /* 0x000006541c047896 */ /* 0x000fe20008000007 */
[----:B------:R-:W-:Y:S02]  /*4790*/  IMAD.MOV.U32 R8, RZ, RZ, 0xffff ;  /* 0x0000ffffff087424 */ /* 0x000fe400078e00ff */
[----:B--2---:R-:W-:Y:S02]  /*47a0*/  IMAD.MOV.U32 R6, RZ, RZ, 0x4 ;  /* 0x00000004ff067424 */ /* 0x004fe400078e00ff */
[----:B------:R-:W-:Y:S01]  /*47b0*/  IMAD.SHL.U32 R9, R10, 0x20, RZ ;  /* 0x000000200a097824 */ /* 0x000fe200078e00ff */
[----:B------:R-:W-:Y:S02]  /*47c0*/  MOV R5, UR4 ;  /* 0x0000000400057c02 */ /* 0x000fe40008000f00 */
[-C--:B------:R-:W-:Y:S01]  /*47d0*/  SHF.L.U32 R8, R8, R10.reuse, RZ ;  /* 0x0000000a08087219 */ /* 0x080fe200000006ff */
[----:B------:R2:W-:Y:S01]  /*47e0*/  SYNCS.ARRIVE.TRANS64.RED RZ, [UR4], R6 ;  /* 0x00000006ffff79a7 */ /* 0x0005e20008000404 */
[----:B------:R-:W-:Y:S01]  /*47f0*/  SHF.L.U32 R7, R0, R10, RZ ;  /* 0x0000000a00077219 */ /* 0x000fe200000006ff */
[----:B------:R2:W-:Y:S04]  /*4800*/  STS [UR6+0x310], R9 ;  /* 0x00031009ff007988 */ /* 0x0005e80008000806 */
[----:B------:R2:W-:Y:S04]  /*4810*/  STAS [R4.64], R10 ;  /* 0x0000000a04007dbd */ /* 0x0005e8000c0008ff */
[----:B------:R2:W-:Y:S04]  /*4820*/  ATOMS.OR RZ, [UR5+0x14], R8 ;  /* 0x00001408ffff798c */ /* 0x0005e8000b000005 */
[----:B------:R2:W-:Y:S04]  /*4830*/  ATOMS.OR RZ, [UR5+0x18], R7 ;  /* 0x00001807ffff798c */ /* 0x0005e8000b000005 */
[----:B------:R2:W-:Y:S02]  /*4840*/  ATOMS.XOR RZ, [UR5+0x10], R0 ;  /* 0x00001000ffff798c */ /* 0x0005e4000b800005 */
.L_x_88:
[----:B-1----:R-:W-:Y:S05]  /*4850*/  BSYNC B0 ;  /* 0x0000000000007941 */ /* 0x002fea0003800000 */
.L_x_87:
[----:B------:R-:W-:Y:S05]  /*4860*/  BRA.U UP1, `(.L_x_93) ;  /* 0x00000001016c7547 */ /* 0x000fea000b800000 */
[----:B------:R-:W-:-:S03]  /*4870*/  UMOV UR4, 0xffffffff ;  /* 0xffffffff00047882 */ /* 0x000fc60000000000 */
[----:B------:R-:W-:Y:S05]  /*4880*/  BRA.DIV UR4, `(.L_x_94) ;  /* 0x0000007a04847947 */ /* 0x000fea000b800000 */
[----:B------:R-:W-:-:S13]  /*4890*/  ELECT P6, URZ, PT ;  /* 0x0000000000ff782f */ /* 0x000fda00038c0000 */
.L_x_248:
[----:B------:R-:W-:Y:S05]  /*48a0*/  @!P6 BRA `(.L_x_93) ;  /* 0x00000000005ce947 */ /* 0x000fea0003800000 */
[----:B--2---:R-:W2:Y:S02]  /*48b0*/  LDS R4, [UR5+0x10] ;  /* 0x00001005ff047984 */ /* 0x004ea40008000800 */
[----:B--2---:R-:W-:-:S04]  /*48c0*/  SHF.L.U32 R4, R4, 0x1f, RZ ;  /* 0x0000001f04047819 */ /* 0x004fc800000006ff */
[----:B------:R-:W2:Y:S02]  /*48d0*/  SYNCS.PHASECHK.TRANS64.TRYWAIT P0, [UR5+0x8], R4 ;  /* 0x00000804ff0075a7 */ /* 0x000ea40008001105 */
[----:B--2---:R-:W-:Y:S05]  /*48e0*/  @P0 BRA `(.L_x_95) ;  /* 0x0000000000080947 */ /* 0x004fea0003800000 */
[----:B------:R-:W2:Y:S02]  /*48f0*/  SYNCS.PHASECHK.TRANS64.TRYWAIT P0, [UR5+0x8], R4 ;  /* 0x00000804ff0075a7 */ /* 0x000ea40008001105 */
[----:B--2---:R-:W-:Y:S05]  /*4900*/  @!P0 BRA `(.L_x_96) ;  /* 0x0000007800848947 */ /* 0x004fea0003800000 */
.L_x_95:
[----:B------:R-:W3:Y:S01]  /*4910*/  LDS R6, [UR6+0x310] ;  /* 0x00031006ff067984 */ /* 0x000ee20008000800 */
[----:B--2---:R-:W-:Y:S02]  /*4920*/  HFMA2 R0, -RZ, RZ, 0, 5.9604644775390625e-08 ;  /* 0x00000001ff007431 */ /* 0x004fe400000001ff */
[----:B------:R-:W-:Y:S01]  /*4930*/  IMAD.MOV.U32 R4, RZ, RZ, 0xffff ;  /* 0x0000ffffff047424 */ /* 0x000fe200078e00ff */
[----:B------:R-:W-:Y:S01]  /*4940*/  UPRMT UR4, UR28, 0x654, UR7 ;  /* 0x000006541c047896 */ /* 0x000fe20008000007 */
[----:B---3--:R-:W-:-:S03]  /*4950*/  IMAD.SHL.U32 R5, R6, 0x20, RZ ;  /* 0x0000002006057824 */ /* 0x008fc600078e00ff */
[-C--:B------:R-:W-:Y:S02]  /*4960*/  SHF.L.U32 R4, R4, R6.reuse, RZ ;  /* 0x0000000604047219 */ /* 0x080fe400000006ff */
[----:B------:R-:W-:Y:S01]  /*4970*/  SHF.L.U32 R6, R0, R6, RZ ;  /* 0x0000000600067219 */ /* 0x000fe200000006ff */
[----:B------:R3:W-:Y:S04]  /*4980*/  STS [UR6+0x310], R5 ;  /* 0x00031005ff007988 */ /* 0x0007e80008000806 */
[----:B------:R3:W-:Y:S04]  /*4990*/  ATOMS.OR RZ, [UR5+0x14], R4 ;  /* 0x00001404ffff798c */ /* 0x0007e8000b000005 */
[----:B------:R3:W-:Y:S01]  /*49a0*/  ATOMS.OR RZ, [UR5+0x18], R6 ;  /* 0x00001806ffff798c */ /* 0x0007e2000b000005 */
[----:B------:R-:W-:Y:S03]  /*49b0*/  SYNCS.ARRIVE.TRANS64.RED.A1T0 RZ, [UR4], RZ ;  /* 0x000000ffffff79a7 */ /* 0x000fe60008100404 */
[----:B------:R3:W-:Y:S01]  /*49c0*/  ATOMS.XOR RZ, [UR5+0x10], R0 ;  /* 0x00001000ffff798c */ /* 0x0007e2000b800005 */
[----:B------:R-:W-:Y:S05]  /*49d0*/  BRA `(.L_x_93) ;  /* 0x0000000000107947 */ /* 0x000fea0003800000 */
.L_x_86:
[----:B------:R-:W-:Y:S02]  /*49e0*/  MOV R0, 0xffffffff ;  /* 0xffffffff00007802 */ /* 0x000fe40000000f00 */
[----:B------:R-:W-:-:S03]  /*49f0*/  MOV R4, 0x4a20 ;  /* 0x00004a2000047802 */ /* 0x000fc60000000f00 */
[----:B------:R2:W-:Y:S04]  /*4a00*/  STS [UR6+0x310], R0 ;  /* 0x00031000ff007988 */ /* 0x0005e80008000806 */
[----:B-12--5:R-:W-:Y:S05]  /*4a10*/  CALL.REL.NOINC `($__internal_1_$__cuda_sm10x_tcgen05_guardrail_trap_phase_invalid_during_alloc) ;  /* 0x0000008000547944 */ /* 0x026fea0003c00000 */
.L_x_93:
[----:B------:R-:W-:Y:S05]  /*4a20*/  WARPSYNC.ALL ;  /* 0x0000000000007948 */ /* 0x000fea0003800000 */
[----:B------:R-:W4:Y:S01]  /*4a30*/  S2UR UR4, SR_CgaCtaId ;  /* 0x00000000000479c3 */ /* 0x000f220000008800 */
[----:B------:R-:W-:Y:S01]  /*4a40*/  UMOV UR13, 0x400 ;  /* 0x00000400000d7882 */ /* 0x000fe20000000000 */
[----:B------:R-:W-:-:S06]  /*4a50*/  NOP ;  /* 0x0000000000007918 */ /* 0x000fcc0000000000 */
[----:B------:R-:W-:Y:S06]  /*4a60*/  BAR.ARV 0x6, 0xa0 ;  /* 0x0182800000007b1d */ /* 0x000fec0000002000 */
[----:B------:R-:W1:Y:S01]  /*4a70*/  LDCU UR6, c[0x0][0x38c] ;  /* 0x00007180ff0677ac */ /* 0x000e620008000800 */
[----:B------:R-:W-:Y:S01]  /*4a80*/  LOP3.LUT R3, R3, 0xffff, RZ, 0xc0, !PT ;  /* 0x0000ffff03037812 */ /* 0x000fe200078ec0ff */
[----:B--2---:R-:W-:Y:S01]  /*4a90*/  IMAD.MOV.U32 R9, RZ, RZ, 0x1 ;  /* 0x00000001ff097424 */ /* 0x004fe200078e00ff */
[----:B------:R-:W-:Y:S01]  /*4aa0*/  LOP3.LUT R2, R2, 0xffff, RZ, 0xc0, !PT ;  /* 0x0000ffff02027812 */ /* 0x000fe200078ec0ff */
[----:B------:R-:W-:Y:S01]  /*4ab0*/  IMAD.MOV.U32 R8, RZ, RZ, RZ ;  /* 0x000000ffff087224 */ /* 0x000fe200078e00ff */
[----:B------:R-:W-:Y:S01]  /*4ac0*/  R2UR UR16, R3 ;  /* 0x00000000031072ca */ /* 0x000fe200000e0000 */
[----:B------:R-:W-:Y:S01]  /*4ad0*/  UMOV UR20, URZ ;  /* 0x000000ff00147c82 */ /* 0x000fe20008000000 */
[----:B------:R-:W-:-:S02]  /*4ae0*/  R2UR UR24, R2 ;  /* 0x00000000021872ca */ /* 0x000fc400000e0000 */
[----:B------:R-:W-:Y:S01]  /*4af0*/  CS2R R2, SRZ ;  /* 0x0000000000027805 */ /* 0x000fe2000001ff00 */
[----:B------:R-:W-:Y:S01]  /*4b00*/  UMOV UR10, URZ ;  /* 0x000000ff000a7c82 */ /* 0x000fe20008000000 */
[----:B----4-:R-:W-:Y:S02]  /*4b10*/  ULEA UR13, UR4, UR13, 0x18 ;  /* 0x0000000d040d7291 */ /* 0x010fe4000f8ec0ff */
[----:B------:R-:W-:Y:S02]  /*4b20*/  UISETP.NE.AND UP3, UPT, UR27, URZ, UPT ;  /* 0x000000ff1b00728c */ /* 0x000fe4000bf65270 */
[----:B------:R-:W-:Y:S02]  /*4b30*/  UIADD3 UR5, UPT, UPT, UR13, 0x6500, URZ ;  /* 0x000065000d057890 */ /* 0x000fe4000fffe0ff */
[----:B------:R-:W-:Y:S02]  /*4b40*/  UIADD3 UR4, UPT, UPT, UR13, 0x16d00, URZ ;  /* 0x00016d000d047890 */ /* 0x000fe4000fffe0ff */
[----:B-1----:R-:W-:Y:S01]  /*4b50*/  UIADD3 UR6, UPT, UPT, UR6, 0x1f, URZ ;  /* 0x0000001f06067890 */ /* 0x002fe2000fffe0ff */
[----:B---3--:R-:W1:Y:S01]  /*4b60*/  LDS R0, [UR13+0x310] ;  /* 0x0003100dff007984 */ /* 0x008e620008000800 */
[----:B------:R-:W-:-:S02]  /*4b70*/  USHF.R.U32.HI UR5, URZ, 0x4, UR5 ;  /* 0x00000004ff057899 */ /* 0x000fc40008011605 */
[----:B------:R-:W-:Y:S02]  /*4b80*/  USHF.R.S32.HI UR21, URZ, 0x1f, UR6 ;  /* 0x0000001fff157899 */ /* 0x000fe40008011406 */
[----:B------:R-:W-:Y:S02]  /*4b90*/  USHF.R.U32.HI UR4, URZ, 0x4, UR4 ;  /* 0x00000004ff047899 */ /* 0x000fe40008011604 */
[----:B------:R-:W-:Y:S02]  /*4ba0*/  ULEA.HI UR21, UR21, UR6, URZ, 0x5 ;  /* 0x0000000615157291 */ /* 0x000fe4000f8f28ff */
[----:B------:R-:W-:Y:S02]  /*4bb0*/  ULOP3.LUT UR5, UR5, 0x3fff, URZ, 0xc0, !UPT ;  /* 0x00003fff05057892 */ /* 0x000fe4000f8ec0ff */
[----:B------:R-:W-:Y:S02]  /*4bc0*/  USHF.R.S32.HI UR21, URZ, 0x5, UR21 ;  /* 0x00000005ff157899 */ /* 0x000fe40008011415 */
[----:B------:R-:W-:-:S02]  /*4bd0*/  ULOP3.LUT UR18, UR4, 0x3fff, URZ, 0xc0, !UPT ;  /* 0x00003fff04127892 */ /* 0x000fc4000f8ec0ff */
[----:B------:R-:W-:Y:S02]  /*4be0*/  UISETP.LT.AND UP0, UPT, UR21, 0x1, UPT ;  /* 0x000000011500788c */ /* 0x000fe4000bf01270 */
[----:B------:R-:W-:Y:S02]  /*4bf0*/  ULOP3.LUT UR17, UR5, 0x10000, URZ, 0xfc, !UPT ;  /* 0x0001000005117892 */ /* 0x000fe4000f8efcff */
[----:B------:R-:W-:Y:S02]  /*4c00*/  ULOP3.LUT UR18, UR18, 0x10000, URZ, 0xfc, !UPT ;  /* 0x0001000012127892 */ /* 0x000fe4000f8efcff */
[----:B------:R-:W-:Y:S01]  /*4c10*/  USEL UR25, UR21, 0x1, !UP0 ;  /* 0x0000000115197887 */ /* 0x000fe2000c000000 */
[----:B------:R-:W-:Y:S01]  /*4c20*/  UMOV UR11, URZ ;  /* 0x000000ff000b7c82 */ /* 0x000fe20008000000 */
[----:B------:R-:W-:Y:S01]  /*4c30*/  UMOV UR22, 0x0 ;  /* 0x0000000000167882 */ /* 0x000fe20000000000 */
[----:B------:R-:W-:Y:S01]  /*4c40*/  UMOV UR23, 0x84004a0 ;  /* 0x084004a000177882 */ /* 0x000fe20000000000 */
[----:B-1----:R-:W-:-:S15]  /*4c50*/  R2UR UR26, R0 ;  /* 0x00000000001a72ca */ /* 0x002fde00000e0000 */
.L_x_104:
[C---:B------:R-:W-:Y:S02]  /*4c60*/  LEA R0, R8.reuse, UR13, 0x3 ;  /* 0x0000000d08007c11 */ /* 0x040fe4000f8e18ff */
[----:B------:R-:W-:Y:S02]  /*4c70*/  SHF.L.U32 R4, R3, 0x1f, RZ ;  /* 0x0000001f03047819 */ /* 0x000fe400000006ff */
[----:B------:R-:W-:Y:S02]  /*4c80*/  LEA R5, R8, UR13, 0x4 ;  /* 0x0000000d08057c11 */ /* 0x000fe4000f8e20ff */
[----:B------:R-:W1:Y:S02]  /*4c90*/  SYNCS.PHASECHK.TRANS64.TRYWAIT P0, [R0+URZ+0x260], R4 ;  /* 0x00026004000075a7 */ /* 0x000e6400080011ff */
[----:B-1-3--:R-:W-:Y:S05]  /*4ca0*/  @!P0 BRA `(.L_x_97) ;  /* 0x0000007400b48947 */ /* 0x00afea0003800000 */
.L_x_249:
[----:B-1----:R-:W1:Y:S01]  /*4cb0*/  LDS.128 R4, [R5+0x2f0] ;  /* 0x0002f00005047984 */ /* 0x002e620000000c00 */
[----:B------:R-:W-:Y:S02]  /*4cc0*/  VIADD R0, R0, 0x270 ;  /* 0x0000027000007836 */ /* 0x000fe40000000000 */
[----:B------:R-:W-:Y:S01]  /*4cd0*/  VIADD R8, R8, 0x1 ;  /* 0x0000000108087836 */ /* 0x000fe20000000000 */
[----:B------:R-:W-:Y:S01]  /*4ce0*/  @!PT LDS RZ, [RZ] ;  /* 0x00000000fffff984 */ /* 0x000fe20000000800 */
[----:B------:R-:W-:Y:S01]  /*4cf0*/  @!PT LDS RZ, [RZ] ;  /* 0x00000000fffff984 */ /* 0x000fe20000000800 */
[----:B------:R-:W-:Y:S01]  /*4d00*/  @!PT LDS RZ, [RZ] ;  /* 0x00000000fffff984 */ /* 0x000fe20000000800 */
[----:B------:R-:W-:Y:S01]  /*4d10*/  @!PT LDS RZ, [RZ] ;  /* 0x00000000fffff984 */ /* 0x000fe20000000800 */
[----:B------:R2:W-:Y:S06]  /*4d20*/  MEMBAR.ALL.CTA ;  /* 0x0000000000007992 */ /* 0x0005ec0000008000 */
[----:B--2---:R-:W2:Y:S01]  /*4d30*/  FENCE.VIEW.ASYNC.S ;  /* 0x00000000000073c6 */ /* 0x004ea20000000000 */
[----:B------:R-:W-:-:S04]  /*4d40*/  PRMT R0, RZ, 0x654, R0 ;  /* 0x00000654ff007816 */ /* 0x000fc80000000000 */
[----:B--2---:R2:W-:Y:S01]  /*4d50*/  SYNCS.ARRIVE.TRANS64.RED.A1T0 RZ, [R0+URZ], RZ ;  /* 0x000000ff00ff79a7 */ /* 0x0045e200081004ff */
[----:B-1----:R-:W-:Y:S01]  /*4d60*/  LOP3.LUT P1, RZ, R6, 0x1, RZ, 0xc0, !PT ;  /* 0x0000000106ff7812 */ /* 0x002fe2000782c0ff */
[----:B--2---:R-:W-:-:S12]  /*4d70*/  BRA.U UP3, `(.L_x_98) ;  /* 0x0000000103cc7547 */ /* 0x004fd8000b800000 */
[----:B------:R-:W1:Y:S01]  /*4d80*/  LDCU UR4, c[0x0][0x38c] ;  /* 0x00007180ff0477ac */ /* 0x000e620008000800 */
[----:B------:R-:W-:Y:S02]  /*4d90*/  PLOP3.LUT P2, PT, PT, PT, PT, 0x80, 0x8 ;  /* 0x000000000008781c */ /* 0x000fe40003f4f070 */
[----:B------:R-:W-:Y:S01]  /*4da0*/  SHF.L.U32 R4, R9, 0x1f, RZ ;  /* 0x0000001f09047819 */ /* 0x000fe200000006ff */
[----:B------:R-:W-:Y:S02]  /*4db0*/  ULEA UR19, UR20, UR13, 0x3 ;  /* 0x0000000d14137291 */ /* 0x000fe4000f8e18ff */
[----:B-1----:R-:W-:-:S06]  /*4dc0*/  UISETP.GE.AND UP0, UPT, UR4, 0x1, UPT ;  /* 0x000000010400788c */ /* 0x002fcc000bf06270 */
[----:B------:R-:W-:-:S05]  /*4dd0*/  PLOP3.LUT P0, PT, PT, PT, UP0, 0x80, 0x8 ;  /* 0x000000000008781c */ /* 0x000fca0003f0f008 */
[----:B------:R-:W-:-:S08]  /*4de0*/  @UP0 ULEA UR4, UR10, UR13, 0x3 ;  /* 0x0000000d0a040291 */ /* 0x000fd0000f8e18ff */
[----:B------:R-:W-:-:S04]  /*4df0*/  @P0 SHF.L.U32 R0, R2, 0x1f, RZ ;  /* 0x0000001f02000819 */ /* 0x000fc800000006ff */
[----:B------:R1:W2:Y:S01]  /*4e00*/  @P0 SYNCS.PHASECHK.TRANS64.TRYWAIT P2, [UR4], R0 ;  /* 0x00000000ff0005a7 */ /* 0x0002a20008041104 */
[----:B------:R-:W3:Y:S02]  /*4e10*/  SYNCS.PHASECHK.TRANS64.TRYWAIT P0, [UR19+0x2a0], R4 ;  /* 0x0002a004ff0075a7 */ /* 0x000ee40008001113 */
[----:B-123--:R-:W-:Y:S05]  /*4e20*/  @!P0 BRA `(.L_x_99) ;  /* 0x0000007400688947 */ /* 0x00efea0003800000 */
.L_x_251:
[----:B------:R-:W-:Y:S01]  /*4e30*/  UMOV UR14, UR11 ;  /* 0x0000000b000e7c82 */ /* 0x000fe20008000000 */
[----:B------:R-:W-:Y:S05]  /*4e40*/  BRA.U !UP0, `(.L_x_100) ;  /* 0x0000000108887547 */ /* 0x000fea000b800000 */
[----:B------:R-:W-:Y:S02]  /*4e50*/  UIADD3 UR14, UPT, UPT, UR25, UR11, URZ ;  /* 0x0000000b190e7290 */ /* 0x000fe4000fffe0ff */
[----:B------:R-:W-:Y:S02]  /*4e60*/  ULEA UR15, UR20, UR26, 0x7 ;  /* 0x0000001a140f7291 */ /* 0x000fe4000f8e38ff */
[----:B------:R-:W-:Y:S01]  /*4e70*/  UPLOP3.LUT UP2, UPT, UPT, UPT, UPT, 0x40, 0x4 ;  /* 0x000000000004789c */ /* 0x000fe20003f4e870 */
[----:B------:R-:W-:Y:S01]  /*4e80*/  UMOV UR12, UR21 ;  /* 0x00000015000c7c82 */ /* 0x000fe20008000000 */
[----:B------:R-:W-:-:S09]  /*4e90*/  UMOV UR5, UR10 ;  /* 0x0000000a00057c82 */ /* 0x000fd20008000000 */
.L_x_103:
[----:B--2---:R-:W-:Y:S01]  /*4ea0*/  ULEA UR6, UR5, UR13, 0x3 ;  /* 0x0000000d05067291 */ /* 0x004fe2000f8e18ff */
[----:B---3--:R-:W-:Y:S11]  /*4eb0*/  @P2 BRA `(.L_x_101) ;  /* 0x00000000000c2947 */ /* 0x008ff60003800000 */
[----:B-1----:R-:W-:Y:S04]  /*4ec0*/  SHF.L.U32 R4, R2, 0x1f, RZ ;  /* 0x0000001f02047819 */ /* 0x002fe800000006ff */
[----:B------:R-:W1:Y:S02]  /*4ed0*/  SYNCS.PHASECHK.TRANS64.TRYWAIT P0, [UR6], R4 ;  /* 0x00000004ff0075a7 */ /* 0x000e640008001106 */
[----:B-1----:R-:W-:Y:S05]  /*4ee0*/  @!P0 BRA `(.L_x_102) ;  /* 0x0000007400508947 */ /* 0x002fea0003800000 */
.L_x_101:
[----:B------:R-:W-:Y:S01]  /*4ef0*/  UISETP.NE.AND UP0, UPT, UR12, 0x1, UPT ;  /* 0x000000010c00788c */ /* 0x000fe2000bf05270 */
[----:B------:R-:W-:Y:S01]  /*4f00*/  PLOP3.LUT P2, PT, PT, PT, PT, 0x80, 0x8 ;  /* 0x000000000008781c */ /* 0x000fe20003f4f070 */
[----:B------:R-:W-:Y:S02]  /*4f10*/  UIADD3 UR4, UPT, UPT, UR5, 0x1, URZ ;  /* 0x0000000105047890 */ /* 0x000fe4000fffe0ff */
[----:B------:R-:W-:Y:S02]  /*4f20*/  ULEA UR8, UR5, UR18, 0x8 ;  /* 0x0000001205087291 */ /* 0x000fe4000f8e40ff */
[----:B------:R-:W-:Y:S01]  /*4f30*/  UISETP.NE.AND UP1, UPT, UR4, 0x21, UPT ;  /* 0x000000210400788c */ /* 0x000fe2000bf25270 */
[----:B------:R-:W-:Y:S01]  /*4f40*/  PLOP3.LUT P0, PT, PT, PT, UP0, 0x80, 0x8 ;  /* 0x000000000008781c */ /* 0x000fe20003f0f008 */
[----:B------:R-:W-:Y:S02]  /*4f50*/  UIADD3 UR11, UPT, UPT, UR11, 0x1, URZ ;  /* 0x000000010b0b7890 */ /* 0x000fe4000fffe0ff */
[----:B------:R-:W-:Y:S02]  /*4f60*/  USEL UR7, URZ, 0x1, UP1 ;  /* 0x00000001ff077887 */ /* 0x000fe40008800000 */
[----:B------:R-:W-:Y:S01]  /*4f70*/  USEL UR10, UR4, URZ, UP1 ;  /* 0x000000ff040a7287 */ /* 0x000fe20008800000 */
[----:B------:R-:W-:Y:S01]  /*4f80*/  UMOV UR9, 0xc0004010 ;  /* 0xc000401000097882 */ /* 0x000fe20000000000 */
[----:B------:R-:W-:Y:S02]  /*4f90*/  UIADD3 UR12, UPT, UPT, UR12, -0x1, URZ ;  /* 0xffffffff0c0c7890 */ /* 0x000fe4000fffe0ff */
[----:B------:R-:W-:Y:S01]  /*4fa0*/  LOP3.LUT R2, R2, UR7, RZ, 0x3c, !PT ;  /* 0x0000000702027c12 */ /* 0x000fe2000f8e3cff */
[----:B------:R-:W-:Y:S01]  /*4fb0*/  @UP0 ULEA UR4, UR10, UR13, 0x3 ;  /* 0x0000000d0a040291 */ /* 0x000fe2000f8e18ff */
[----:B------:R-:W-:Y:S02]  /*4fc0*/  UMOV UR7, 0xc0004010 ;  /* 0xc000401000077882 */ /* 0x000fe40000000000 */
[----:B-1----:R-:W-:Y:S01]  /*4fd0*/  @P0 SHF.L.U32 R0, R2, 0x1f, RZ ;  /* 0x0000001f02000819 */ /* 0x002fe200000006ff */
[----:B------:R-:W-:Y:S05]  /*4fe0*/  UISETP.NE.AND UP0, UPT, UR11, UR14, UPT ;  /* 0x0000000e0b00728c */ /* 0x000fea000bf05270 */
[----:B------:R2:W3:Y:S01]  /*4ff0*/  @P0 SYNCS.PHASECHK.TRANS64.TRYWAIT P2, [UR4], R0 ;  /* 0x00000000ff0005a7 */ /* 0x0004e20008041104 */
[----:B------:R-:W-:Y:S02]  /*5000*/  UIADD3 UR4, UPT, UPT, UR6, 0x108, URZ ;  /* 0x0000010806047890 */ /* 0x000fe4000fffe0ff */
[----:B------:R-:W-:Y:S03]  /*5010*/  ULEA UR6, UR5, UR17, 0x7 ;  /* 0x0000001105067291 */ /* 0x000fe6000f8e38ff */
[----:B------:R-:W-:Y:S06]  /*5020*/  UMOV UR5, UR10 ;  /* 0x0000000a00057c82 */ /* 0x000fec0008000000 */
[----:B------:R2:W-:Y:S01]  /*5030*/  UTCIMMA.2CTA gdesc[UR6], gdesc[UR8], tmem[UR15], tmem[UR22], idesc[UR23], UP2 ;  /* 0x00ff1608060075ea */ /* 0x0005e2000920010f */
[----:B------:R-:W-:Y:S01]  /*5040*/  UPLOP3.LUT UP2, UPT, UPT, UPT, UPT, 0x80, 0x8 ;  /* 0x000000000008789c */ /* 0x000fe20003f4f070 */
[----:B------:R2:W-:Y:S01]  /*5050*/  UTCBAR.2CTA.MULTICAST [UR4], URZ, UR16 ;  /* 0x000000ff040073e9 */ /* 0x0005e20008200810 */
[----:B------:R-:W-:Y:S09]  /*5060*/  BRA.U UP0, `(.L_x_103) ;  /* 0xfffffffd008c7547 */ /* 0x000ff2000b83ffff */
.L_x_100:
[----:B--2---:R-:W-:Y:S01]  /*5070*/  UIADD3 UR4, UPT, UPT, UR19, 0x280, URZ ;  /* 0x0000028013047890 */ /* 0x004fe2000fffe0ff */
[----:B------:R-:W-:-:S08]  /*5080*/  UMOV UR11, UR14 ;  /* 0x0000000e000b7c82 */ /* 0x000fd00008000000 */
[----:B------:R2:W-:Y:S01]  /*5090*/  UTCBAR.2CTA.MULTICAST [UR4], URZ, UR24 ;  /* 0x000000ff040073e9 */ /* 0x0005e20008200818 */
[----:B------:R-:W-:Y:S02]  /*50a0*/  NOP ;  /* 0x0000000000007918 */ /* 0x000fe40000000000 */
.L_x_98:
[----:B--2---:R-:W-:Y:S01]  /*50b0*/  UIADD3 UR4, UPT, UPT, UR20, 0x1, URZ ;  /* 0x0000000114047890 */ /* 0x004fe2000fffe0ff */
[----:B------:R-:W-:-:S03]  /*50c0*/  ISETP.NE.AND P0, PT, R8, 0x2, PT ;  /* 0x000000020800780c */ /* 0x000fc60003f05270 */
[----:B------:R-:W-:Y:S01]  /*50d0*/  UISETP.NE.AND UP0, UPT, UR4, 0x4, UPT ;  /* 0x000000040400788c */ /* 0x000fe2000bf05270 */
[----:B-1----:R-:W-:Y:S02]  /*50e0*/  SEL R0, RZ, 0x1, P0 ;  /* 0x00000001ff007807 */ /* 0x002fe40000000000 */
[----:B------:R-:W-:Y:S01]  /*50f0*/  SEL R8, R8, RZ, P0 ;  /* 0x000000ff08087207 */ /* 0x000fe20000000000 */
[----:B------:R-:W-:Y:S01]  /*5100*/  USEL UR5, URZ, 0x1, UP0 ;  /* 0x00000001ff057887 */ /* 0x000fe20008000000 */
[----:B------:R-:W-:Y:S01]  /*5110*/  LOP3.LUT R3, R3, R0, RZ, 0x3c, !PT ;  /* 0x0000000003037212 */ /* 0x000fe200078e3cff */
[----:B------:R-:W-:-:S04]  /*5120*/  USEL UR20, UR4, URZ, UP0 ;  /* 0x000000ff04147287 */ /* 0x000fc80008000000 */
[----:B------:R-:W-:Y:S01]  /*5130*/  LOP3.LUT R9, R9, UR5, RZ, 0x3c, !PT ;  /* 0x0000000509097c12 */ /* 0x000fe2000f8e3cff */
[----:B------:R-:W-:Y:S07]  /*5140*/  @P1 BRA `(.L_x_104) ;  /* 0xfffffff800c41947 */ /* 0x000fee000383ffff */
[----:B------:R-:W1:Y:S01]  /*5150*/  S2UR UR8, SR_CgaCtaId ;  /* 0x00000000000879c3 */ /* 0x000e620000008800 */
[----:B------:R-:W-:Y:S01]  /*5160*/  ELECT P0, URZ, PT ;  /* 0x0000000000ff782f */ /* 0x000fe20003800000 */
[----:B------:R-:W-:Y:S01]  /*5170*/  HFMA2 R0, -RZ, RZ, 0, 5.9604644775390625e-08 ;  /* 0x00000001ff007431 */ /* 0x000fe200000001ff */
[----:B------:R-:W-:-:S05]  /*5180*/  UMOV UR4, 0x40 ;  /* 0x0000004000047882 */ /* 0x000fca0000000000 */
[----:B------:R-:W-:Y:S01]  /*5190*/  UVIRTCOUNT.DEALLOC.SMPOOL 0x80 ;  /* 0x000000800000784c */ /* 0x000fe20000000000 */
[----:B------:R-:W-:Y:S02]  /*51a0*/  UISETP.NE.AND UP1, UPT, UR27, URZ, UPT ;  /* 0x000000ff1b00728c */ /* 0x000fe4000bf25270 */
[----:B-1----:R-:W-:-:S09]  /*51b0*/  ULEA UR8, UR8, UR4, 0x18 ;  /* 0x0000000408087291 */ /* 0x002fd2000f8ec0ff */
[----:B------:R1:W-:Y:S01]  /*51c0*/  @P0 STS.U8 [UR8+0x1c], R0 ;  /* 0x00001c00ff000988 */ /* 0x0003e20008000008 */
[----:B------:R-:W-:Y:S05]  /*51d0*/  BRA.U UP1, `(.L_x_105) ;  /* 0x0000000101a07547 */ /* 0x000fea000b800000 */
[----:B------:R-:W-:Y:S01]  /*51e0*/  UIADD3 UR7, UPT, UPT, UR13, 0x2a0, URZ ;  /* 0x000002a00d077890 */ /* 0x000fe2000fffe0ff */
[----:B------:R-:W-:-:S03]  /*51f0*/  SHF.L.U32 R2, R9, 0x1f, RZ ;  /* 0x0000001f09027819 */ /* 0x000fc600000006ff */
[----:B------:R-:W-:-:S09]  /*5200*/  ULEA UR4, UR20, UR7, 0x3 ;  /* 0x0000000714047291 */ /* 0x000fd2000f8e18ff */
[----:B------:R-:W2:Y:S02]  /*5210*/  SYNCS.PHASECHK.TRANS64.TRYWAIT P0, [UR4], R2 ;  /* 0x00000002ff0075a7 */ /* 0x000ea40008001104 */
[----:B--2---:R-:W-:Y:S05]  /*5220*/  @!P0 BRA `(.L_x_106) ;  /* 0x0000007000988947 */ /* 0x004fea0003800000 */
.L_x_254:
        /* <DEDUP_REMOVED lines=9> */
.L_x_256:
        /* <DEDUP_REMOVED lines=9> */
.L_x_258:
[----:B------:R-:W-:-:S04]  /*5350*/  UIADD3 UR4, UPT, UPT, UR4, 0x1, URZ ;  /* 0x0000000104047890 */ /* 0x000fc8000fffe0ff */
[----:B------:R-:W-:-:S04]  /*5360*/  UISETP.NE.AND UP0, UPT, UR4, 0x4, UPT ;  /* 0x000000040400788c */ /* 0x000fc8000bf05270 */
[----:B------:R-:W-:Y:S02]  /*5370*/  USEL UR5, URZ, 0x1, UP0 ;  /* 0x00000001ff057887 */ /* 0x000fe40008000000 */
[----:B------:R-:W-:-:S04]  /*5380*/  USEL UR4, UR4, URZ, UP0 ;  /* 0x000000ff04047287 */ /* 0x000fc80008000000 */
[----:B------:R-:W-:Y:S01]  /*5390*/  ULEA UR4, UR4, UR7, 0x3 ;  /* 0x0000000704047291 */ /* 0x000fe2000f8e18ff */
[----:B------:R-:W-:-:S04]  /*53a0*/  LOP3.LUT R2, R2, UR5, RZ, 0x3c, !PT ;  /* 0x0000000502027c12 */ /* 0x000fc8000f8e3cff */
[----:B------:R-:W-:Y:S01]  /*53b0*/  SHF.L.U32 R2, R2, 0x1f, RZ ;  /* 0x0000001f02027819 */ /* 0x000fe200000006ff */
[----:B-1----:R-:W-:-:S04]  /*53c0*/  IMAD.U32 R0, RZ, RZ, UR4 ;  /* 0x00000004ff007e24 */ /* 0x002fc8000f8e00ff */
[----:B------:R1:W2:Y:S03]  /*53d0*/  SYNCS.PHASECHK.TRANS64.TRYWAIT P0, [R0+URZ], R2 ;  /* 0x00000002000075a7 */ /* 0x0002a600080011ff */
[----:B--2---:R-:W-:Y:S05]  /*53e0*/  @!P0 NANOSLEEP.SYNCS 0x989680 ;  /* 0x009896800000895d */ /* 0x004fea0003900000 */
[----:B------:R-:W2:Y:S02]  /*53f0*/  @!P0 SYNCS.PHASECHK.TRANS64 P0, [R0+URZ], R2 ;  /* 0x00000002000085a7 */ /* 0x000ea400080010ff */
[----:B--2---:R-:W-:Y:S05]  /*5400*/  @P0 BRA `(.L_x_109) ;  /* 0x0000000000200947 */ /* 0x004fea0003800000 */
.L_x_110:
[----:B--2---:R2:W4:Y:S02]  /*5410*/  SYNCS.PHASECHK.TRANS64.TRYWAIT P0, [R0+URZ], R2 ;  /* 0x00000002000075a7 */ /* 0x00452400080011ff */
[----:B----4-:R-:W-:Y:S05]  /*5420*/  @!P0 NANOSLEEP.SYNCS 0x989680 ;  /* 0x009896800000895d */ /* 0x010fea0003900000 */
[----:B------:R-:W4:Y:S02]  /*5430*/  @!P0 SYNCS.PHASECHK.TRANS64 P0, [R0+URZ], R2 ;  /* 0x00000002000085a7 */ /* 0x000f2400080010ff */
[----:B----4-:R-:W-:Y:S05]  /*5440*/  @!P0 BRA `(.L_x_110) ;  /* 0xfffffffc00f08947 */ /* 0x010fea000383ffff */
[----:B------:R-:W-:Y:S05]  /*5450*/  BRA `(.L_x_109) ;  /* 0x00000000000c7947 */ /* 0x000fea0003800000 */
.L_x_105:
[----:B------:R-:W-:-:S04]  /*5460*/  UIADD3 UR4, UPT, UPT, UR13, 0x2e0, URZ ;  /* 0x000002e00d047890 */ /* 0x000fc8000fffe0ff */
[----:B------:R-:W-:-:S09]  /*5470*/  UPRMT UR4, UR28, 0x654, UR4 ;  /* 0x000006541c047896 */ /* 0x000fd20008000004 */
[----:B------:R-:W-:Y:S03]  /*5480*/  SYNCS.ARRIVE.TRANS64.RED.A1T0 RZ, [UR4], RZ ;  /* 0x000000ffffff79a7 */ /* 0x000fe60008100404 */
.L_x_109:
[----:B-12---:R-:W-:Y:S01]  /*5490*/  SHF.L.U32 R2, RZ, 0x1f, RZ ;  /* 0x0000001fff027819 */ /* 0x006fe200000006ff */
[----:B------:R-:W-:Y:S01]  /*54a0*/  UIADD3 UR4, UPT, UPT, UR13, 0x2e0, URZ ;  /* 0x000002e00d047890 */ /* 0x000fe2000fffe0ff */
[----:B------:R-:W-:Y:S02]  /*54b0*/  PLOP3.LUT P0, PT, PT, PT, UP1, 0x80, 0x8 ;  /* 0x000000000008781c */ /* 0x000fe40003f0f018 */
[----:B------:R-:W1:Y:S02]  /*54c0*/  SYNCS.PHASECHK.TRANS64.TRYWAIT P1, [UR13+0x2e0], R2 ;  /* 0x0002e002ff0075a7 */ /* 0x000e64000802110d */
[----:B-1----:R-:W-:Y:S09]  /*54d0*/  @!P1 BRA `(.L_x_111) ;  /* 0x0000007000349947 */ /* 0x002ff20003800000 */
.L_x_260:
[----:B------:R-:W-:Y:S01]  /*54e0*/  @!UP1 UPRMT UR4, UR28, 0x654, UR4 ;  /* 0x000006541c049896 */ /* 0x000fe20008000004 */
[----:B------:R-:W-:Y:S01]  /*54f0*/  UMOV UR5, 0xffff ;  /* 0x0000ffff00057882 */ /* 0x000fe20000000000 */
[----:B------:R-:W-:-:S07]  /*5500*/  UMOV UR6, 0x1 ;  /* 0x0000000100067882 */ /* 0x000fce0000000000 */
[----:B------:R-:W-:Y:S01]  /*5510*/  @!P0 SYNCS.ARRIVE.TRANS64.RED.A1T0 RZ, [UR4], RZ ;  /* 0x000000ffffff89a7 */ /* 0x000fe20008100404 */
[----:B------:R-:W-:Y:S01]  /*5520*/  NOP ;  /* 0x0000000000007918 */ /* 0x000fe20000000000 */
[----:B-1----:R-:W1:Y:S01]  /*5530*/  LDS R0, [UR8+0x14] ;  /* 0x00001408ff007984 */ /* 0x002e620008000800 */
[----:B------:R-:W-:-:S04]  /*5540*/  ULOP3.LUT UR4, UR26, 0xffff, URZ, 0xc0, !UPT ;  /* 0x0000ffff1a047892 */ /* 0x000fc8000f8ec0ff */
[----:B------:R-:W-:-:S04]  /*5550*/  USHF.R.U32.HI UR4, URZ, 0x5, UR4 ;  /* 0x00000005ff047899 */ /* 0x000fc80008011604 */
[----:B------:R-:W-:Y:S02]  /*5560*/  USHF.L.U32 UR5, UR5, UR4, URZ ;  /* 0x0000000405057299 */ /* 0x000fe400080006ff */
[----:B------:R-:W-:-:S04]  /*5570*/  USHF.L.U32 UR4, UR6, UR4, URZ ;  /* 0x0000000406047299 */ /* 0x000fc800080006ff */
[----:B-1----:R-:W-:-:S04]  /*5580*/  LOP3.LUT R0, R0, UR5, RZ, 0xc0, !PT ;  /* 0x0000000500007c12 */ /* 0x002fc8000f8ec0ff */
[----:B------:R-:W-:-:S13]  /*5590*/  ISETP.NE.AND P0, PT, R0, UR5, PT ;  /* 0x0000000500007c0c */ /* 0x000fda000bf05270 */
[----:B------:R-:W-:Y:S05]  /*55a0*/  @P0 BRA `(.L_x_112) ;  /* 0x0000000000580947 */ /* 0x000fea0003800000 */
[----:B------:R-:W1:Y:S02]  /*55b0*/  LDS R0, [UR8+0x18] ;  /* 0x00001808ff007984 */ /* 0x000e640008000800 */
[----:B-1----:R-:W-:-:S04]  /*55c0*/  LOP3.LUT R0, R0, UR4, RZ, 0xc0, !PT ;  /* 0x0000000400007c12 */ /* 0x002fc8000f8ec0ff */
[----:B------:R-:W-:-:S13]  /*55d0*/  ISETP.NE.AND P0, PT, R0, UR4, PT ;  /* 0x0000000400007c0c */ /* 0x000fda000bf05270 */
[----:B------:R-:W-:Y:S05]  /*55e0*/  @P0 BRA `(.L_x_113) ;  /* 0x00000000003c0947 */ /* 0x000fea0003800000 */
[----:B------:R-:W1:Y:S01]  /*55f0*/  S2R R2, SR_LANEID ;  /* 0x0000000000027919 */ /* 0x000e620000000000 */
[----:B------:R-:W-:-:S06]  /*5600*/  ULOP3.LUT UR5, URZ, UR5, URZ, 0x33, !UPT ;  /* 0x00000005ff057292 */ /* 0x000fcc000f8e33ff */
[----:B------:R-:W-:-:S04]  /*5610*/  IMAD.U32 R0, RZ, RZ, UR5 ;  /* 0x00000005ff007e24 */ /* 0x000fc8000f8e00ff */
[----:B------:R2:W4:Y:S02]  /*5620*/  REDUX UR7, R0 ;  /* 0x00000000000773c4 */ /* 0x0005240000000000 */
[----:B------:R1:W-:Y:S01]  /*5630*/  UTCATOMSWS.AND URZ, UR5 ;  /* 0x0000000500ff79e3 */ /* 0x0003e20008000000 */
[----:B--2---:R-:W-:Y:S01]  /*5640*/  LOP3.LUT R0, RZ, UR4, RZ, 0x33, !PT ;  /* 0x00000004ff007c12 */ /* 0x004fe2000f8e33ff */
[----:B------:R-:W-:Y:S02]  /*5650*/  VOTEU.ANY UR4, UPT, PT ;  /* 0x0000000000047886 */ /* 0x000fe400038e0100 */
[----:B------:R-:W-:Y:S02]  /*5660*/  UFLO.U32 UR4, UR4 ;  /* 0x00000004000472bd */ /* 0x000fe400080e0000 */
[----:B------:R-:W2:Y:S04]  /*5670*/  REDUX UR6, R0 ;  /* 0x00000000000673c4 */ /* 0x000ea80000000000 */
[----:B-1----:R-:W-:-:S02]  /*5680*/  ISETP.EQ.U32.AND P0, PT, R2, UR4, PT ;  /* 0x0000000402007c0c */ /* 0x002fc4000bf02070 */
[----:B----4-:R-:W-:-:S11]  /*5690*/  MOV R2, UR7 ;  /* 0x0000000700027c02 */ /* 0x010fd60008000f00 */
[----:B------:R1:W-:Y:S01]  /*56a0*/  @P0 ATOMS.AND RZ, [UR8+0x14], R2 ;  /* 0x00001402ffff098c */ /* 0x0003e2000a800008 */
[----:B--2---:R-:W-:-:S05]  /*56b0*/  IMAD.U32 R0, RZ, RZ, UR6 ;  /* 0x00000006ff007e24 */ /* 0x004fca000f8e00ff */
[----:B------:R1:W-:Y:S01]  /*56c0*/  @P0 ATOMS.AND RZ, [UR8+0x18], R0 ;  /* 0x00001800ffff098c */ /* 0x0003e2000a800008 */
[----:B------:R-:W-:Y:S05]  /*56d0*/  BRA `(.L_x_114) ;  /* 0x0000000000147947 */ /* 0x000fea0003800000 */
.L_x_113:
[----:B------:R-:W-:Y:S02]  /*56e0*/  MOV R2, 0x5700 ;  /* 0x0000570000027802 */ /* 0x000fe40000000f00 */
[----:B---3-5:R-:W-:Y:S05]  /*56f0*/  CALL.REL.NOINC `($__internal_0_$__cuda_sm10x_tcgen05_guardrail_trap_col_being_dealloced_not_returned_by_alloc) ;  /* 0x0000007400107944 */ /* 0x028fea0003c00000 */
[----:B------:R-:W-:Y:S05]  /*5700*/  BRA `(.L_x_114) ;  /* 0x0000000000087947 */ /* 0x000fea0003800000 */
.L_x_112:
[----:B------:R-:W-:Y:S02]  /*5710*/  MOV R2, 0x5730 ;  /* 0x0000573000027802 */ /* 0x000fe40000000f00 */
[----:B---3-5:R-:W-:Y:S05]  /*5720*/  CALL.REL.NOINC `($__internal_2_$__cuda_sm10x_tcgen05_guardrail_trap_unallocated_columns_being_dealloced) ;  /* 0x00000074001c7944 */ /* 0x028fea0003c00000 */
.L_x_114:
[----:B------:R-:W-:Y:S01]  /*5730*/  NOP ;  /* 0x0000000000007918 */ /* 0x000fe20000000000 */
[----:B------:R-:W-:Y:S05]  /*5740*/  EXIT ;  /* 0x000000000000794d */ /* 0x000fea0003800000 */
.L_x_85:
[----:B------:R-:W-:-:S09]  /*5750*/  UISETP.NE.OR UP0, UPT, UR20, 0x3, !UP4 ;  /* 0x000000031400788c */ /* 0x000fd2000e705670 */
[----:B------:R-:W-:Y:S05]  /*5760*/  BRA.U UP0, `(.L_x_115) ;  /* 0x0000001100e87547 */ /* 0x000fea000b800000 */
[----:B------:R-:W2:Y:S01]  /*5770*/  LDCU.64 UR4, c[0x0][0x888] ;  /* 0x00011100ff0477ac */ /* 0x000ea20008000a00 */
[----:B------:R-:W3:Y:S01]  /*5780*/  LDC.64 R12, c[0x0][0x348] ;  /* 0x0000d200ff0c7b82 */ /* 0x000ee20000000a00 */
[----:B------:R-:W-:Y:S02]  /*5790*/  HFMA2 R9, -RZ, RZ, 0, 0 ;  /* 0x00000000ff097431 */ /* 0x000fe400000001ff */
[----:B------:R-:W-:Y:S01]  /*57a0*/  IMAD.MOV.U32 R11, RZ, RZ, 0x1 ;  /* 0x00000001ff0b7424 */ /* 0x000fe200078e00ff */
[----:B------:R-:W4:Y:S01]  /*57b0*/  LDCU UR47, c[0x0][0x370] ;  /* 0x00006e00ff2f77ac */ /* 0x000f220008000800 */
[----:B------:R-:W-:Y:S01]  /*57c0*/  IMAD.MOV.U32 R10, RZ, RZ, RZ ;  /* 0x000000ffff0a7224 */ /* 0x000fe200078e00ff */
[----:B------:R-:W-:Y:S01]  /*57d0*/  MOV R3, 0x1000 ;  /* 0x0000100000037802 */ /* 0x000fe20000000f00 */
[----:B------:R-:W4:Y:S01]  /*57e0*/  LDCU.128 UR48, c[0x0][0xb10] ;  /* 0x00016200ff3077ac */ /* 0x000f220008000c00 */
[----:B------:R-:W1:Y:S01]  /*57f0*/  LDCU UR37, c[0x0][0x374] ;  /* 0x00006e80ff2577ac */ /* 0x000e620008000800 */
[----:B------:R-:W1:Y:S01]  /*5800*/  LDCU.64 UR38, c[0x0][0x890] ;  /* 0x00011200ff2677ac */ /* 0x000e620008000a00 */
[----:B--2---:R-:W-:Y:S01]  /*5810*/  UISETP.NE.U32.AND UP0, UPT, UR4, URZ, UPT ;  /* 0x000000ff0400728c */ /* 0x004fe2000bf05070 */
[----:B------:R-:W2:Y:S01]  /*5820*/  LDCU UR15, c[0x0][0xb0c] ;  /* 0x00016180ff0f77ac */ /* 0x000ea20008000800 */
[----:B------:R-:W3:Y:S01]  /*5830*/  LDCU UR56, c[0x0][0xb20] ;  /* 0x00016400ff3877ac */ /* 0x000ee20008000800 */
[----:B------:R-:W3:Y:S01]  /*5840*/  LDCU UR4, c[0x0][0xb30] ;  /* 0x00016600ff0477ac */ /* 0x000ee20008000800 */
[----:B------:R-:W-:Y:S01]  /*5850*/  UMOV UR21, 0x400 ;  /* 0x0000040000157882 */ /* 0x000fe20000000000 */
[----:B----4-:R-:W-:-:S02]  /*5860*/  UIMAD.WIDE.U32 UR6, UR47, UR48, URZ ;  /* 0x000000302f0672a5 */ /* 0x010fc4000f8e00ff */
[----:B-1----:R-:W-:Y:S02]  /*5870*/  UIMAD.WIDE.U32 UR8, UR37, UR51, URZ ;  /* 0x00000033250872a5 */ /* 0x002fe4000f8e00ff */
[----:B------:R-:W-:Y:S02]  /*5880*/  ULEA UR21, UR46, UR21, 0x18 ;  /* 0x000000152e157291 */ /* 0x000fe4000f8ec0ff */
[----:B------:R-:W-:Y:S02]  /*5890*/  UISETP.NE.AND.EX UP6, UPT, UR5, URZ, UPT, UP0 ;  /* 0x000000ff0500728c */ /* 0x000fe4000bfc5300 */
[----:B------:R-:W-:Y:S02]  /*58a0*/  UISETP.NE.AND UP0, UPT, UR45, 0x1, UPT ;  /* 0x000000012d00788c */ /* 0x000fe4000bf05270 */
[----:B------:R-:W-:Y:S02]  /*58b0*/  UISETP.NE.U32.AND UP0, UPT, UR38, URZ, UPT ;  /* 0x000000ff2600728c */ /* 0x000fe4000bf05070 */
[----:B------:R-:W-:Y:S01]  /*58c0*/  UIADD3 UR52, UPT, UPT, UR21, 0x228, URZ ;  /* 0x0000022815347890 */ /* 0x000fe2000fffe0ff */
[----:B------:R-:W-:Y:S01]  /*58d0*/  UMOV UR6, UR7 ;  /* 0x0000000700067c82 */ /* 0x000fe20008000000 */
[----:B------:R-:W-:Y:S01]  /*58e0*/  UMOV UR53, UR9 ;  /* 0x0000000900357c82 */ /* 0x000fe20008000000 */
[----:B------:R-:W-:-:S02]  /*58f0*/  UISETP.GE.AND UP2, UPT, UR45, 0x1, UPT ;  /* 0x000000012d00788c */ /* 0x000fc4000bf46270 */
[----:B------:R-:W-:Y:S02]  /*5900*/  UISETP.NE.AND.EX UP5, UPT, UR39, URZ, UPT, UP0 ;  /* 0x000000ff2700728c */ /* 0x000fe4000bfa5300 */
[----:B------:R-:W-:Y:S01]  /*5910*/  UPLOP3.LUT UP3, UPT, UPT, UPT, UPT, 0x40, 0x4 ;  /* 0x000000000004789c */ /* 0x000fe20003f6e870 */
[----:B------:R-:W1:Y:S01]  /*5920*/  LDCU.64 UR22, c[0x0][0xb28] ;  /* 0x00016500ff1677ac */ /* 0x000e620008000a00 */
[----:B--2---:R-:W-:Y:S02]  /*5930*/  UISETP.NE.AND UP2, UPT, UR15, 0x1, UPT ;  /* 0x000000010f00788c */ /* 0x004fe4000bf45270 */
[----:B------:R-:W-:Y:S02]  /*5940*/  UIADD3 UR41, UPT, UPT, UR21, 0x210, URZ ;  /* 0x0000021015297890 */ /* 0x000fe4000fffe0ff */
[----:B------:R-:W-:Y:S02]  /*5950*/  UIADD3 UR33, UPT, UPT, UR21, 0x218, URZ ;  /* 0x0000021815217890 */ /* 0x000fe4000fffe0ff */
[----:B------:R-:W-:-:S02]  /*5960*/  UIADD3 UR25, UPT, UPT, UR21, 0x220, URZ ;  /* 0x0000022015197890 */ /* 0x000fc4000fffe0ff */
[----:B------:R-:W-:Y:S02]  /*5970*/  UPRMT UR52, UR46, 0x654, UR52 ;  /* 0x000006542e347896 */ /* 0x000fe40008000034 */
[----:B------:R-:W-:Y:S02]  /*5980*/  USHF.R.U32.HI UR54, URZ, UR49, UR6 ;  /* 0x00000031ff367299 */ /* 0x000fe40008011606 */
[----:B---3--:R-:W-:Y:S02]  /*5990*/  USHF.R.U32.HI UR53, URZ, UR56, UR53 ;  /* 0x00000038ff357299 */ /* 0x008fe40008011635 */
[----:B------:R-:W-:Y:S02]  /*59a0*/  UISETP.NE.AND UP0, UPT, UR50, 0x1, UPT ;  /* 0x000000013200788c */ /* 0x000fe4000bf05270 */
[----:B------:R-:W-:-:S11]  /*59b0*/  UISETP.NE.AND UP4, UPT, UR4, 0x1, UPT ;  /* 0x000000010400788c */ /* 0x000fd6000bf85270 */
.L_x_126:
[C---:B------:R-:W-:Y:S02]  /*59c0*/  LEA R8, R10.reuse, UR21, 0x3 ;  /* 0x000000150a087c11 */ /* 0x040fe4000f8e18ff */
[----:B------:R-:W-:Y:S02]  /*59d0*/  SHF.L.U32 R0, R9, 0x1f, RZ ;  /* 0x0000001f09007819 */ /* 0x000fe400000006ff */
[----:B------:R-:W-:Y:S02]  /*59e0*/  LEA R4, R10, UR21, 0x4 ;  /* 0x000000150a047c11 */ /* 0x000fe4000f8e20ff */
[----:B--2---:R-:W2:Y:S02]  /*59f0*/  SYNCS.PHASECHK.TRANS64.TRYWAIT P0, [R8+URZ+0x260], R0 ;  /* 0x00026000080075a7 */ /* 0x004ea400080011ff */
[----:B--2---:R-:W-:Y:S05]  /*5a00*/  @!P0 BRA `(.L_x_116) ;  /* 0x0000006c00008947 */ /* 0x004fea0003800000 */
.L_x_261:
[----:B------:R-:W3:Y:S01]  /*5a10*/  LDS.128 R4, [R4+0x2f0] ;  /* 0x0002f00004047984 */ /* 0x000ee20000000c00 */
[----:B------:R-:W-:Y:S01]  /*5a20*/  UISETP.GE.AND UP0, UPT, UR45, 0x1, UPT ;  /* 0x000000012d00788c */ /* 0x000fe2000bf06270 */
[----:B------:R-:W-:Y:S01]  /*5a30*/  @!PT LDS RZ, [RZ] ;  /* 0x00000000fffff984 */ /* 0x000fe20000000800 */
[----:B------:R-:W-:Y:S01]  /*5a40*/  @!PT LDS RZ, [RZ] ;  /* 0x00000000fffff984 */ /* 0x000fe20000000800 */
[----:B------:R-:W-:Y:S01]  /*5a50*/  @!PT LDS RZ, [RZ] ;  /* 0x00000000fffff984 */ /* 0x000fe20000000800 */
[----:B------:R-:W-:Y:S01]  /*5a60*/  @!PT LDS RZ, [RZ] ;  /* 0x00000000fffff984 */ /* 0x000fe20000000800 */
[----:B------:R4:W-:Y:S06]  /*5a70*/  MEMBAR.ALL.CTA ;  /* 0x0000000000007992 */ /* 0x0009ec0000008000 */
[----:B----4-:R-:W4:Y:S01]  /*5a80*/  FENCE.VIEW.ASYNC.S ;  /* 0x00000000000073c6 */ /* 0x010f220000000000 */
[----:B---3--:R-:W-:Y:S11]  /*5a90*/  LOP3.LUT P0, RZ, R6, 0x1, RZ, 0xc0, !PT ;  /* 0x0000000106ff7812 */ /* 0x008ff6000780c0ff */
[----:B------:R-:W-:Y:S02]  /*5aa0*/  @!UPT UIADD3 URZ, UPT, UPT, URZ, URZ, URZ ;  /* 0x000000fffffff290 */ /* 0x000fe4000fffe0ff */
[----:B----4-:R-:W-:Y:S01]  /*5ab0*/  VOTEU.ANY UP2, P0 ;  /* 0x0000000000ff7886 */ /* 0x010fe20000040100 */
[----:B------:R-:W-:Y:S11]  /*5ac0*/  PLOP3.LUT P0, PT, PT, PT, UP2, 0x80, 0x8 ;  /* 0x000000000008781c */ /* 0x000ff60003f0f028 */
[----:B------:R-:W-:Y:S02]  /*5ad0*/  @!UPT UIADD3 URZ, UPT, UPT, URZ, URZ, URZ ;  /* 0x000000fffffff290 */ /* 0x000fe4000fffe0ff */
[----:B--2---:R-:W-:Y:S02]  /*5ae0*/  @P0 SHF.R.U32.HI R0, RZ, 0x10, R5 ;  /* 0x00000010ff000819 */ /* 0x004fe40000011605 */
[----:B------:R-:W-:Y:S02]  /*5af0*/  @P0 MOV R2, R4 ;  /* 0x0000000400020202 */ /* 0x000fe40000000f00 */
[----:B------:R-:W-:Y:S01]  /*5b00*/  @P0 R2UR UR4, R0 ;  /* 0x00000000000402ca */ /* 0x000fe200000e0000 */
[----:B------:R-:W-:Y:S01]  /*5b10*/  VIADD R0, R8, 0x270 ;  /* 0x0000027008007836 */ /* 0x000fe20000000000 */
[----:B------:R-:W-:Y:S02]  /*5b20*/  @P0 LOP3.LUT R4, R5, 0xffff, RZ, 0xc0, !PT ;  /* 0x0000ffff05040812 */ /* 0x000fe400078ec0ff */
[----:B------:R-:W-:Y:S02]  /*5b30*/  @P0 R2UR UR6, R2 ;  /* 0x00000000020602ca */ /* 0x000fe400000e0000 */
[----:B------:R-:W-:Y:S02]  /*5b40*/  PRMT R0, RZ, 0x654, R0 ;  /* 0x00000654ff007816 */ /* 0x000fe40000000000 */
[----:B------:R-:W-:Y:S02]  /*5b50*/  @P0 R2UR UR5, R4 ;  /* 0x00000000040502ca */ /* 0x000fe400000e0000 */
[----:B------:R2:W-:Y:S03]  /*5b60*/  SYNCS.ARRIVE.TRANS64.RED.A1T0 RZ, [R0+URZ], RZ ;  /* 0x000000ff00ff79a7 */ /* 0x0005e600081004ff */
[----:B------:R-:W-:Y:S04]  /*5b70*/  @UP2 UMOV UR29, UR4 ;  /* 0x00000004001d2c82 */ /* 0x000fe80008000000 */
[----:B------:R-:W-:Y:S04]  /*5b80*/  @UP2 UMOV UR14, UR6 ;  /* 0x00000006000e2c82 */ /* 0x000fe80008000000 */
[----:B------:R-:W-:Y:S01]  /*5b90*/  @UP2 UMOV UR13, UR5 ;  /* 0x00000005000d2c82 */ /* 0x000fe20008000000 */
[----:B------:R-:W-:Y:S05]  /*5ba0*/  BRA.U !UP0, `(.L_x_117) ;  /* 0x0000000108c07547 */ /* 0x000fea000b800000 */
[----:B------:R-:W-:Y:S02]  /*5bb0*/  UIMAD.WIDE.U32 UR16, UR13, UR51, URZ ;  /* 0x000000330d1072a5 */ /* 0x000fe4000f8e00ff */
[----:B------:R-:W-:Y:S02]  /*5bc0*/  UP2UR UR20, UPR, URZ, 0x4 ;  /* 0x00000004ff147883 */ /* 0x000fe40008000000 */
[----:B------:R-:W-:Y:S02]  /*5bd0*/  UISETP.NE.AND UP2, UPT, UR50, 0x1, UPT ;  /* 0x000000013200788c */ /* 0x000fe4000bf45270 */
[----:B------:R-:W-:Y:S02]  /*5be0*/  UIMAD.WIDE.U32 UR18, UR14, UR48, URZ ;  /* 0x000000300e1272a5 */ /* 0x000fe4000f8e00ff */
[----:B------:R-:W-:Y:S02]  /*5bf0*/  USEL UR4, UR37, UR53, !UP2 ;  /* 0x0000003525047287 */ /* 0x000fe4000d000000 */
[----:B------:R-:W-:Y:S02]  /*5c00*/  UISETP.NE.AND UP0, UPT, UR15, 0x1, UPT ;  /* 0x000000010f00788c */ /* 0x000fe4000bf05270 */
[----:B------:R-:W-:Y:S02]  /*5c10*/  UP2UR UR24, UPR, URZ, 0x2 ;  /* 0x00000002ff187883 */ /* 0x000fe40008000000 */
[----:B------:R-:W-:Y:S02]  /*5c20*/  UISETP.NE.AND UP1, UPT, UR45, 0x1, UPT ;  /* 0x000000012d00788c */ /* 0x000fe4000bf25270 */
[----:B-1----:R-:W-:Y:S02]  /*5c30*/  UIMAD.WIDE.U32 UR8, UR4, UR22, URZ ;  /* 0x00000016040872a5 */ /* 0x002fe4000f8e00ff */
[----:B------:R-:W-:Y:S01]  /*5c40*/  USEL UR7, UR47, UR54, !UP0 ;  /* 0x000000362f077287 */ /* 0x000fe2000c000000 */
[----:B------:R-:W-:Y:S02]  /*5c50*/  UMOV UR5, UR17 ;  /* 0x0000001100057c82 */ /* 0x000fe40008000000 */
[----:B------:R-:W-:Y:S02]  /*5c60*/  USHF.R.U32.HI UR6, URZ, UR56, UR5 ;  /* 0x00000038ff067299 */ /* 0x000fe40008011605 */
[----:B------:R-:W-:Y:S02]  /*5c70*/  UIMAD.WIDE.U32 UR10, UR7, UR22, URZ ;  /* 0x00000016070a72a5 */ /* 0x000fe4000f8e00ff */
[----:B------:R-:W-:Y:S02]  /*5c80*/  USEL UR6, UR13, UR6, !UP2 ;  /* 0x000000060d067287 */ /* 0x000fe4000d000000 */
[----:B------:R-:W-:Y:S01]  /*5c90*/  UISETP.NE.AND UP2, UPT, UR20, URZ, UPT ;  /* 0x000000ff1400728c */ /* 0x000fe2000bf45270 */
[----:B------:R-:W-:Y:S02]  /*5ca0*/  UMOV UR5, UR19 ;  /* 0x0000001300057c82 */ /* 0x000fe40008000000 */
[----:B------:R-:W-:Y:S03]  /*5cb0*/  USHF.R.U32.HI UR12, URZ, UR49, UR5 ;  /* 0x00000031ff0c7299 */ /* 0x000fe60008011605 */
[----:B------:R-:W-:Y:S02]  /*5cc0*/  UMOV UR5, UR9 ;  /* 0x0000000900057c82 */ /* 0x000fe40008000000 */
[----:B------:R-:W-:Y:S03]  /*5cd0*/  @UP1 USHF.R.U32.HI UR4, URZ, UR23, UR5 ;  /* 0x00000017ff041299 */ /* 0x000fe60008011605 */
[----:B------:R-:W-:Y:S01]  /*5ce0*/  UMOV UR5, UR11 ;  /* 0x0000000b00057c82 */ /* 0x000fe20008000000 */
[----:B------:R-:W-:Y:S02]  /*5cf0*/  UIMAD UR4, UR45, UR4, URZ ;  /* 0x000000042d0472a4 */ /* 0x000fe4000f8e02ff */
[----:B------:R-:W-:Y:S02]  /*5d00*/  @UP1 USHF.R.U32.HI UR7, URZ, UR23, UR5 ;  /* 0x00000017ff071299 */ /* 0x000fe40008011605 */
[----:B------:R-:W-:Y:S02]  /*5d10*/  USEL UR5, UR14, UR12, !UP0 ;  /* 0x0000000c0e057287 */ /* 0x000fe4000c000000 */
[----:B------:R-:W-:Y:S02]  /*5d20*/  UIMAD.WIDE.U32 UR10, UR6, UR22, URZ ;  /* 0x00000016060a72a5 */ /* 0x000fe4000f8e00ff */
[----:B------:R-:W-:Y:S02]  /*5d30*/  UIMAD UR8, UR45, UR7, URZ ;  /* 0x000000072d0872a4 */ /* 0x000fe4000f8e02ff */
[----:B------:R-:W-:Y:S03]  /*5d40*/  UISETP.GE.AND UP0, UPT, UR6, UR4, UPT ;  /* 0x000000040600728c */ /* 0x000fe6000bf06270 */
[----:B------:R-:W-:Y:S01]  /*5d50*/  UMOV UR4, UR11 ;  /* 0x0000000b00047c82 */ /* 0x000fe20008000000 */
[----:B------:R-:W-:Y:S02]  /*5d60*/  UISETP.GE.OR UP0, UPT, UR5, UR8, UP0 ;  /* 0x000000080500728c */ /* 0x000fe40008706670 */
[----:B------:R-:W-:Y:S02]  /*5d70*/  USHF.R.U32.HI UR4, URZ, UR23, UR4 ;  /* 0x00000017ff047299 */ /* 0x000fe40008011604 */
[----:B------:R-:W-:Y:S02]  /*5d80*/  UIMAD.WIDE.U32 UR8, UR5, UR22, URZ ;  /* 0x00000016050872a5 */ /* 0x000fe4000f8e00ff */
[----:B------:R-:W-:Y:S04]  /*5d90*/  USEL UR10, UR6, UR4, !UP1 ;  /* 0x00000004060a7287 */ /* 0x000fe8000c800000 */
[----:B------:R-:W-:Y:S01]  /*5da0*/  UIADD3 UR11, UPT, UPT, -UR10, URZ, URZ ;  /* 0x000000ff0a0b7290 */ /* 0x000fe2000fffe1ff */
[----:B------:R-:W-:Y:S02]  /*5db0*/  @!UP0 UMOV UR4, UR9 ;  /* 0x0000000900048c82 */ /* 0x000fe40008000000 */
[----:B------:R-:W-:Y:S02]  /*5dc0*/  @!UP0 USHF.R.U32.HI UR4, URZ, UR23, UR4 ;  /* 0x00000017ff048299 */ /* 0x000fe40008011604 */
[----:B------:R-:W-:Y:S02]  /*5dd0*/  UIMAD UR8, UR45, UR11, UR6 ;  /* 0x0000000b2d0872a4 */ /* 0x000fe4000f8e0206 */
[----:B------:R-:W-:Y:S02]  /*5de0*/  @!UP0 USEL UR4, UR5, UR4, !UP1 ;  /* 0x0000000405048287 */ /* 0x000fe4000c800000 */
[----:B------:R-:W-:Y:S02]  /*5df0*/  UISETP.NE.AND UP1, UPT, UR24, URZ, UPT ;  /* 0x000000ff1800728c */ /* 0x000fe4000bf25270 */
[----:B------:R-:W-:Y:S02]  /*5e00*/  @!UP0 UIMAD UR7, UR7, UR8, UR4 ;  /* 0x00000008070782a4 */ /* 0x000fe4000f8e0204 */
[----:B------:R-:W-:Y:S02]  /*5e10*/  @!UP0 UIADD3 UR9, UPT, UPT, UR10, -UR4, URZ ;  /* 0x800000040a098290 */ /* 0x000fe4000fffe0ff */
[----:B------:R-:W-:Y:S02]  /*5e20*/  UIADD3 UR8, UPT, UPT, -UR6, URZ, URZ ;  /* 0x000000ff06087290 */ /* 0x000fe4000fffe1ff */
[----:B------:R-:W-:Y:S02]  /*5e30*/  UIADD3 UR4, UPT, UPT, -UR5, URZ, URZ ;  /* 0x000000ff05047290 */ /* 0x000fe4000fffe1ff */
[----:B------:R-:W-:Y:S03]  /*5e40*/  @!UP0 UIMAD UR6, UR9, UR45, UR5 ;  /* 0x0000002d090682a4 */ /* 0x000fe6000f8e0205 */
[----:B------:R-:W-:Y:S01]  /*5e50*/  @!UP0 UMOV UR5, UR7 ;  /* 0x0000000700058c82 */ /* 0x000fe20008000000 */
[----:B------:R-:W-:Y:S02]  /*5e60*/  UIMAD UR7, UR15, UR4, UR14 ;  /* 0x000000040f0772a4 */ /* 0x000fe4000f8e020e */
[----:B------:R-:W-:Y:S02]  /*5e70*/  UIMAD UR4, UR50, UR8, UR13 ;  /* 0x00000008320472a4 */ /* 0x000fe4000f8e020d */
[----:B------:R-:W-:Y:S02]  /*5e80*/  UIMAD UR14, UR5, UR15, UR7 ;  /* 0x0000000f050e72a4 */ /* 0x000fe4000f8e0207 */
[----:B------:R-:W-:Y:S11]  /*5e90*/  UIMAD UR13, UR6, UR50, UR4 ;  /* 0x00000032060d72a4 */ /* 0x000ff6000f8e0204 */
[----:B------:R-:W-:Y:S01]  /*5ea0*/  @!UPT UIADD3 URZ, UPT, UPT, URZ, URZ, URZ ;  /* 0x000000fffffff290 */ /* 0x000fe2000fffe0ff */
.L_x_117:
[----:B------:R-:W3:Y:S01]  /*5eb0*/  @!UP4 LDCU.128 UR8, c[0x0][0xb10] ;  /* 0x00016200ff08c7ac */ /* 0x000ee20008000c00 */
[----:B------:R-:W-:Y:S02]  /*5ec0*/  ISETP.NE.U32.AND P0, PT, RZ, UR38, PT ;  /* 0x00000026ff007c0c */ /* 0x000fe4000bf05070 */
[----:B------:R-:W-:Y:S02]  /*5ed0*/  SHF.L.U32 R4, R11, 0x1f, RZ ;  /* 0x0000001f0b047819 */ /* 0x000fe400000006ff */
[----:B------:R-:W-:Y:S01]  /*5ee0*/  ISETP.NE.AND.EX P0, PT, RZ, UR39, PT, P0 ;  /* 0x00000027ff007c0c */ /* 0x000fe2000bf05300 */
[----:B------:R-:W4:Y:S01]  /*5ef0*/  @!UP4 LDCU UR5, c[0x0][0xb0c] ;  /* 0x00016180ff05c7ac */ /* 0x000f220008000800 */
[----:B------:R-:W-:Y:S02]  /*5f00*/  USHF.L.U32 UR42, UR31, 0x8, URZ ;  /* 0x000000081f2a7899 */ /* 0x000fe400080006ff */
[----:B------:R-:W-:Y:S02]  /*5f10*/  USHF.L.U32 UR43, UR30, 0x6, URZ ;  /* 0x000000061e2b7899 */ /* 0x000fe400080006ff */
[----:B---3--:R-:W-:Y:S07]  /*5f20*/  UIMAD.WIDE.U32 UR6, UR14, UR8, URZ ;  /* 0x000000080e0672a5 */ /* 0x008fee000f8e00ff */
[----:B------:R-:W-:Y:S01]  /*5f30*/  @!UP4 UMOV UR4, UR7 ;  /* 0x000000070004cc82 */ /* 0x000fe20008000000 */
[----:B----4-:R-:W-:Y:S02]  /*5f40*/  @!UP4 UISETP.NE.AND UP0, UPT, UR5, 0x1, UPT ;  /* 0x000000010500c88c */ /* 0x010fe4000bf05270 */
[----:B------:R-:W-:Y:S02]  /*5f50*/  @!UP4 USHF.R.U32.HI UR4, URZ, UR9, UR4 ;  /* 0x00000009ff04c299 */ /* 0x000fe40008011604 */
[----:B------:R-:W-:Y:S02]  /*5f60*/  UIMAD.WIDE.U32 UR6, UR13, UR11, URZ ;  /* 0x0000000b0d0672a5 */ /* 0x000fe4000f8e00ff */
[----:B------:R-:W-:Y:S02]  /*5f70*/  @!UP4 USEL UR8, UR14, UR4, !UP0 ;  /* 0x000000040e08c287 */ /* 0x000fe4000c000000 */
[----:B------:R-:W-:Y:S03]  /*5f80*/  @!UP4 UISETP.NE.AND UP0, UPT, UR10, 0x1, UPT ;  /* 0x000000010a00c88c */ /* 0x000fe6000bf05270 */
[----:B------:R-:W-:Y:S02]  /*5f90*/  @!UP4 UMOV UR6, UR7 ;  /* 0x000000070006cc82 */ /* 0x000fe40008000000 */
[----:B------:R-:W3:Y:S02]  /*5fa0*/  @!UP4 LDCU UR4, c[0x0][0xb20] ;  /* 0x00016400ff04c7ac */ /* 0x000ee40008000800 */
[----:B---3--:R-:W-:Y:S04]  /*5fb0*/  @!UP4 USHF.R.U32.HI UR6, URZ, UR4, UR6 ;  /* 0x00000004ff06c299 */ /* 0x008fe80008011606 */
[----:B------:R-:W-:Y:S04]  /*5fc0*/  @!UP4 USEL UR6, UR13, UR6, !UP0 ;  /* 0x000000060d06c287 */ /* 0x000fe8000c000000 */
[----:B------:R-:W-:Y:S02]  /*5fd0*/  @!UP4 UIADD3 UR4, UPT, UPT, -UR8, UR6, URZ ;  /* 0x000000060804c290 */ /* 0x000fe4000fffe1ff */
[----:B------:R-:W-:Y:S02]  /*5fe0*/  @!UP4 UIADD3 UR6, UPT, UPT, UR8, -UR6, URZ ;  /* 0x800000060806c290 */ /* 0x000fe4000fffe0ff */
[----:B------:R-:W-:Y:S02]  /*5ff0*/  @!UP4 UIMAD UR14, UR4, UR5, UR14 ;  /* 0x00000005040ec2a4 */ /* 0x000fe4000f8e020e */
[----:B------:R-:W-:Y:S01]  /*6000*/  @!UP4 UIMAD UR13, UR6, UR10, UR13 ;  /* 0x0000000a060dc2a4 */ /* 0x000fe2000f8e020d */
[----:B------:R-:W-:Y:S11]  /*6010*/  BRA.U UP3, `(.L_x_118) ;  /* 0x0000000103107547 */ /* 0x000ff6000b800000 */
[----:B------:R-:W-:Y:S04]  /*6020*/  MOV R2, UR55 ;  /* 0x0000003700027c02 */ /* 0x000fe80008000f00 */
[----:B------:R-:W-:Y:S04]  /*6030*/  SHF.L.U32 R2, R2, 0x1f, RZ ;  /* 0x0000001f02027819 */ /* 0x000fe800000006ff */
[----:B------:R-:W3:Y:S02]  /*6040*/  SYNCS.PHASECHK.TRANS64.TRYWAIT P1, [UR21+0x258], R2 ;  /* 0x00025802ff0075a7 */ /* 0x000ee40008021115 */
[----:B---3--:R-:W-:Y:S05]  /*6050*/  @!P1 BRA `(.L_x_119) ;  /* 0x0000006400809947 */ /* 0x008fea0003800000 */
.L_x_118:
[----:B------:R-:W-:Y:S05]  /*6060*/  BRA.U !UP5, `(.L_x_120) ;  /* 0x000000010d387547 */ /* 0x000fea000b800000 */
[----:B------:R-:W-:Y:S01]  /*6070*/  UPLOP3.LUT UP1, UPT, UPT, UPT, UP6, 0x80, 0x8 ;  /* 0x000000000008789c */ /* 0x000fe20003f2f060 */
[----:B--2---:R-:W-:Y:S01]  /*6080*/  HFMA2 R0, -RZ, RZ, 0, 5.9604644775390625e-08 ;  /* 0x00000001ff007431 */ /* 0x004fe200000001ff */
[----:B------:R-:W2:Y:S01]  /*6090*/  LDCU.64 UR8, c[0x0][0x358] ;  /* 0x00006b00ff0877ac */ /* 0x000ea20008000a00 */
[----:B------:R-:W-:Y:S03]  /*60a0*/  IMAD.MOV.U32 R76, RZ, RZ, 0x1 ;  /* 0x00000001ff4c7424 */ /* 0x000fe600078e00ff */
[----:B------:R-:W-:Y:S05]  /*60b0*/  PLOP3.LUT P1, PT, PT, PT, UP1, 0x80, 0x8 ;  /* 0x000000000008781c */ /* 0x000fea0003f2f018 */
[----:B------:R-:W3:Y:S01]  /*60c0*/  @UP1 LDCU.64 UR4, c[0x0][0x888] ;  /* 0x00011100ff0417ac */ /* 0x000ee20008000a00 */
[----:B------:R-:W-:Y:S07]  /*60d0*/  @UP1 UIMAD UR6, UR36, UR38, URZ ;  /* 0x00000026240612a4 */ /* 0x000fee000f8e02ff */
[----:B------:R-:W-:Y:S01]  /*60e0*/  @!P1 PRMT R76, R0, 0x7610, R76 ;  /* 0x00007610004c9816 */ /* 0x000fe2000000004c */
[----:B---3--:R-:W-:Y:S06]  /*60f0*/  @UP1 UIMAD.WIDE UR4, UR6, 0x4, UR4 ;  /* 0x00000004060418a5 */ /* 0x008fec000f8e0204 */
[----:B-----5:R-:W-:Y:S01]  /*6100*/  IMAD.U32 R40, RZ, RZ, UR4 ;  /* 0x00000004ff287e24 */ /* 0x020fe2000f8e00ff */
[----:B------:R-:W-:Y:S04]  /*6110*/  MOV R41, UR5 ;  /* 0x0000000500297c02 */ /* 0x000fe80008000f00 */
[----:B------:R-:W3:Y:S01]  /*6120*/  @!UP1 LDCU UR4, c[0x0][0x880] ;  /* 0x00011000ff0497ac */ /* 0x000ee20008000800 */
[----:B--2---:R4:W5:Y:S02]  /*6130*/  @P1 LDG.E R40, desc[UR8][R40.64] ;  /* 0x0000000828281981 */ /* 0x004964000c1e1900 */
[----:B---34-:R-:W-:Y:S07]  /*6140*/  @!P1 IMAD.U32 R40, RZ, RZ, UR4 ;  /* 0x00000004ff289e24 */ /* 0x018fee000f8e00ff */
.L_x_120:
[----:B-----5:R-:W-:Y:S01]  /*6150*/  @!P0 ISETP.EQ.AND P2, PT, R40, RZ, PT ;  /* 0x000000ff2800820c */ /* 0x020fe20003f42270 */
[----:B------:R-:W-:Y:S01]  /*6160*/  @!UPT UIADD3 URZ, UPT, UPT, URZ, URZ, URZ ;  /* 0x000000fffffff290 */ /* 0x000fe2000fffe0ff */
[----:B------:R-:W-:Y:S11]  /*6170*/  @!P0 BRA `(.L_x_121) ;  /* 0x0000000000148947 */ /* 0x000ff60003800000 */
[----:B------:R-:W-:Y:S02]  /*6180*/  LOP3.LUT P0, RZ, R76, 0xff, RZ, 0xc0, !PT ;  /* 0x000000ff4cff7812 */ /* 0x000fe4000780c0ff */
[----:B------:R-:W-:Y:S04]  /*6190*/  PLOP3.LUT P2, PT, PT, PT, UP1, 0x80, 0x8 ;  /* 0x000000000008781c */ /* 0x000fe80003f4f018 */
[----:B------:R-:W-:Y:S07]  /*61a0*/  PLOP3.LUT P2, PT, P2, PT, PT, 0x8, 0x80 ;  /* 0x000000000080781c */ /* 0x000fee000174e170 */
[----:B------:R-:W-:Y:S11]  /*61b0*/  @P0 ISETP.EQ.AND P2, PT, R40, RZ, PT ;  /* 0x000000ff2800020c */ /* 0x000ff60003f42270 */
[----:B------:R-:W-:Y:S02]  /*61c0*/  @!UPT UIADD3 URZ, UPT, UPT, URZ, URZ, URZ ;  /* 0x000000fffffff290 */ /* 0x000fe4000fffe0ff */
.L_x_121:
[----:B------:R-:W3:Y:S01]  /*61d0*/  SYNCS.PHASECHK.TRANS64.TRYWAIT P0, [UR21+0x230], R4 ;  /* 0x00023004ff0075a7 */ /* 0x000ee20008001115 */
[----:B------:R-:W-:Y:S04]  /*61e0*/  ELECT P1, URZ, PT ;  /* 0x0000000000ff782f */ /* 0x000fe80003820000 */
[----:B------:R-:W-:Y:S01]  /*61f0*/  PLOP3.LUT P1, PT, P2, P1, PT, 0xf2, 0x2f ;  /* 0x00000000002f781c */ /* 0x000fe20001723e72 */
[----:B------:R-:W-:Y:S01]  /*6200*/  @!UPT UIADD3 URZ, UPT, UPT, URZ, URZ, URZ ;  /* 0x000000fffffff290 */ /* 0x000fe2000fffe0ff */
[----:B---3--:R-:W-:Y:S11]  /*6210*/  @!P0 BRA `(.L_x_122) ;  /* 0x0000006400288947 */ /* 0x008ff60003800000 */
.L_x_264:
[----:B--2---:R-:W-:Y:S01]  /*6220*/  @!P1 IADD3 R2, P0, PT, R12, 0x580, RZ ;  /* 0x000005800c029810 */ /* 0x004fe20007f1e0ff */
[----:B------:R-:W-:Y:S01]  /*6230*/  VOTEU.ALL UP0, P1 ;  /* 0x0000000000ff7886 */ /* 0x000fe20000800000 */
[----:B------:R-:W-:Y:S01]  /*6240*/  UMOV UR6, 0x0 ;  /* 0x0000000000067882 */ /* 0x000fe20000000000 */
[----:B------:R-:W-:Y:S01]  /*6250*/  UMOV UR7, 0x10000000 ;  /* 0x1000000000077882 */ /* 0x000fe20000000000 */
[----:B------:R-:W-:Y:S01]  /*6260*/  @!P1 R2UR UR5, R2 ;  /* 0x00000000020592ca */ /* 0x000fe200000e0000 */
[----:B------:R-:W-:Y:S01]  /*6270*/  @!P1 IMAD.X R0, RZ, RZ, R13, P0 ;  /* 0x000000ffff009224 */ /* 0x000fe200000e060d */
[----:B------:R-:W-:Y:S02]  /*6280*/  @!UP0 UIADD3 UR40, UPT, UPT, UR21, 0x400, URZ ;  /* 0x0000040015288890 */ /* 0x000fe4000fffe0ff */
[----:B------:R-:W-:Y:S02]  /*6290*/  @!UP0 UIADD3 UR10, UPT, UPT, UR42, 0x80, URZ ;  /* 0x000000802a0a8890 */ /* 0x000fe4000fffe0ff */
[----:B------:R-:W-:Y:S01]  /*62a0*/  @!P1 R2UR UR4, R0 ;  /* 0x00000000000492ca */ /* 0x000fe200000e0000 */
[----:B------:R-:W-:Y:S01]  /*62b0*/  @!UP0 UIADD3 UR8, UPT, UPT, UR21, 0xc00, URZ ;  /* 0x00000c0015088890 */ /* 0x000fe2000fffe0ff */
[----:B------:R-:W-:Y:S01]  /*62c0*/  @!P1 IMAD.MOV.U32 R0, RZ, RZ, 0x1000 ;  /* 0x00001000ff009424 */ /* 0x000fe200078e00ff */
[----:B------:R-:W-:Y:S01]  /*62d0*/  VOTEU.ALL UP0, P1 ;  /* 0x0000000000ff7886 */ /* 0x000fe20000800000 */
[----:B------:R-:W-:Y:S01]  /*62e0*/  UMOV UR44, UR36 ;  /* 0x00000024002c7c82 */ /* 0x000fe20008000000 */
[----:B------:R-:W-:Y:S01]  /*62f0*/  UMOV UR9, UR41 ;  /* 0x0000002900097c82 */ /* 0x000fe20008000000 */
[----:B------:R-:W-:Y:S01]  /*6300*/  UMOV UR11, UR43 ;  /* 0x0000002b000b7c82 */ /* 0x000fe20008000000 */
[----:B------:R-:W-:Y:S01]  /*6310*/  IMAD.U32 R6, RZ, RZ, UR5 ;  /* 0x00000005ff067e24 */ /* 0x000fe2000f8e00ff */
[----:B------:R-:W-:Y:S05]  /*6320*/  UMOV UR12, UR36 ;  /* 0x00000024000c7c82 */ /* 0x000fea0008000000 */
[----:B------:R-:W-:Y:S01]  /*6330*/  IMAD.U32 R7, RZ, RZ, UR4 ;  /* 0x00000004ff077e24 */ /* 0x000fe2000f8e00ff */
[----:B------:R-:W-:Y:S04]  /*6340*/  @!P1 R2UR UR4, R6 ;  /* 0x00000000060492ca */ /* 0x000fe800000e0000 */
[----:B------:R-:W-:Y:S11]  /*6350*/  @!P1 R2UR UR5, R7 ;  /* 0x00000000070592ca */ /* 0x000ff600000e0000 */
[----:B------:R-:W-:Y:S02]  /*6360*/  @!UPT UIADD3 URZ, UPT, UPT, URZ, URZ, URZ ;  /* 0x000000fffffff290 */ /* 0x000fe4000fffe0ff */
[----:B------:R-:W-:Y:S01]  /*6370*/  @!UP0 UTMALDG.3D [UR40], [UR4], desc[UR6] ;  /* 0x00000628040085b4 */ /* 0x000fe20008011000 */
[----:B------:R-:W-:Y:S05]  /*6380*/  VOTEU.ALL UP0, P1 ;  /* 0x0000000000ff7886 */ /* 0x000fea0000800000 */
[----:B------:R2:W-:Y:S01]  /*6390*/  @!UP0 UTMALDG.3D [UR8], [UR4], desc[UR6] ;  /* 0x00000608040085b4 */ /* 0x0005e20008011000 */
[----:B------:R3:W-:Y:S01]  /*63a0*/  @!P1 SYNCS.ARRIVE.TRANS64.RED.A0TR RZ, [UR21+0x210], R0 ;  /* 0x00021000ffff99a7 */ /* 0x0007e20008300415 */
[----:B--2---:R-:W-:Y:S09]  /*63b0*/  UPRMT UR4, UR46, 0x654, UR41 ;  /* 0x000006542e047896 */ /* 0x004ff20008000029 */
[----:B------:R-:W-:Y:S01]  /*63c0*/  SYNCS.ARRIVE.TRANS64.RED.A1T0 RZ, [UR4], RZ ;  /* 0x000000ffffff79a7 */ /* 0x000fe20008100404 */
[----:B------:R-:W2:Y:S02]  /*63d0*/  SYNCS.PHASECHK.TRANS64.TRYWAIT P0, [UR21+0x238], R4 ;  /* 0x00023804ff0075a7 */ /* 0x000ea40008001115 */
[----:B--23--:R-:W-:Y:S05]  /*63e0*/  @!P0 BRA `(.L_x_123) ;  /* 0x0000006000cc8947 */ /* 0x00cfea0003800000 */
.L_x_266:
[----:B------:R-:W-:Y:S01]  /*63f0*/  @!P1 IADD3 R2, P0, PT, R12, 0x580, RZ ;  /* 0x000005800c029810 */ /* 0x000fe20007f1e0ff */
[----:B------:R-:W-:Y:S01]  /*6400*/  VOTEU.ALL UP0, P1 ;  /* 0x0000000000ff7886 */ /* 0x000fe20000800000 */
[----:B------:R-:W-:Y:S01]  /*6410*/  UMOV UR6, 0x0 ;  /* 0x0000000000067882 */ /* 0x000fe20000000000 */
[----:B------:R-:W-:Y:S01]  /*6420*/  UMOV UR7, 0x10000000 ;  /* 0x1000000000077882 */ /* 0x000fe20000000000 */
[----:B------:R-:W-:Y:S01]  /*6430*/  @!P1 R2UR UR5, R2 ;  /* 0x00000000020592ca */ /* 0x000fe200000e0000 */
[----:B--2---:R-:W-:Y:S01]  /*6440*/  @!P1 IMAD.X R0, RZ, RZ, R13, P0 ;  /* 0x000000ffff009224 */ /* 0x004fe200000e060d */
[----:B------:R-:W-:Y:S02]  /*6450*/  @!UP0 UIADD3 UR34, UPT, UPT, UR42, 0x20, URZ ;  /* 0x000000202a228890 */ /* 0x000fe4000fffe0ff */
[----:B------:R-:W-:Y:S02]  /*6460*/  @!UP0 UIADD3 UR32, UPT, UPT, UR21, 0x1400, URZ ;  /* 0x0000140015208890 */ /* 0x000fe4000fffe0ff */
[----:B------:R-:W-:Y:S01]  /*6470*/  @!P1 R2UR UR4, R0 ;  /* 0x00000000000492ca */ /* 0x000fe200000e0000 */
[----:B------:R-:W-:Y:S01]  /*6480*/  @!UP0 UIADD3 UR10, UPT, UPT, UR42, 0xa0, URZ ;  /* 0x000000a02a0a8890 */ /* 0x000fe2000fffe0ff */
[----:B------:R-:W-:Y:S01]  /*6490*/  @!P1 IMAD.MOV.U32 R0, RZ, RZ, 0x1000 ;  /* 0x00001000ff009424 */ /* 0x000fe200078e00ff */
[----:B------:R-:W-:Y:S01]  /*64a0*/  @!UP0 UIADD3 UR8, UPT, UPT, UR21, 0x1c00, URZ ;  /* 0x00001c0015088890 */ /* 0x000fe2000fffe0ff */
[----:B------:R-:W-:Y:S01]  /*64b0*/  VOTEU.ALL UP0, P1 ;  /* 0x0000000000ff7886 */ /* 0x000fe20000800000 */
[----:B------:R-:W-:Y:S02]  /*64c0*/  UMOV UR35, UR43 ;  /* 0x0000002b00237c82 */ /* 0x000fe40008000000 */
[----:B------:R-:W-:Y:S01]  /*64d0*/  IMAD.U32 R6, RZ, RZ, UR5 ;  /* 0x00000005ff067e24 */ /* 0x000fe2000f8e00ff */
[----:B------:R-:W-:Y:S01]  /*64e0*/  UMOV UR9, UR33 ;  /* 0x0000002100097c82 */ /* 0x000fe20008000000 */
[----:B------:R-:W-:Y:S01]  /*64f0*/  UMOV UR11, UR43 ;  /* 0x0000002b000b7c82 */ /* 0x000fe20008000000 */
[----:B------:R-:W-:Y:S03]  /*6500*/  UMOV UR12, UR36 ;  /* 0x00000024000c7c82 */ /* 0x000fe60008000000 */
        /* <DEDUP_REMOVED lines=12> */
.L_x_268:
[----:B------:R-:W-:Y:S01]  /*65d0*/  @!P1 IADD3 R2, P0, PT, R12, 0x580, RZ ;  /* 0x000005800c029810 */ /* 0x000fe20007f1e0ff */
[----:B------:R-:W-:Y:S01]  /*65e0*/  VOTEU.ALL UP0, P1 ;  /* 0x0000000000ff7886 */ /* 0x000fe20000800000 */
[----:B------:R-:W-:Y:S01]  /*65f0*/  UMOV UR6, 0x0 ;  /* 0x0000000000067882 */ /* 0x000fe20000000000 */
[----:B------:R-:W-:Y:S01]  /*6600*/  UMOV UR7, 0x10000000 ;  /* 0x1000000000077882 */ /* 0x000fe20000000000 */
[----:B------:R-:W-:Y:S01]  /*6610*/  @!P1 R2UR UR5, R2 ;  /* 0x00000000020592ca */ /* 0x000fe200000e0000 */
[----:B--2---:R-:W-:Y:S01]  /*6620*/  @!P1 IMAD.X R0, RZ, RZ, R13, P0 ;  /* 0x000000ffff009224 */ /* 0x004fe200000e060d */
[----:B------:R-:W-:Y:S01]  /*6630*/  @!UP0 UIADD3 UR26, UPT, UPT, UR42, 0x40, URZ ;  /* 0x000000402a1a8890 */ /* 0x000fe2000fffe0ff */
[----:B------:R-:W-:Y:S01]  /*6640*/  VIADD R10, R10, 0x1 ;  /* 0x000000010a0a7836 */ /* 0x000fe20000000000 */
        /* <DEDUP_REMOVED lines=10> */
[----:B------:R-:W-:Y:S01]  /*66f0*/  UMOV UR11, UR43 ;  /* 0x0000002b000b7c82 */ /* 0x000fe20008000000 */
[----:B------:R-:W-:Y:S02]  /*6700*/  UMOV UR12, UR36 ;  /* 0x00000024000c7c82 */ /* 0x000fe40008000000 */
        /* <DEDUP_REMOVED lines=12> */
.L_x_270:
[----:B------:R-:W-:Y:S01]  /*67d0*/  UIADD3 UR30, UPT, UPT, UR14, UR63, URZ ;  /* 0x0000003f0e1e7290 */ /* 0x000fe2000fffe0ff */
[----:B------:R-:W-:Y:S01]  /*67e0*/  @!P1 IADD3 R2, P0, PT, R12, 0x580, RZ ;  /* 0x000005800c029810 */ /* 0x000fe20007f1e0ff */
[----:B------:R-:W-:Y:S01]  /*67f0*/  UPLOP3.LUT UP3, UPT, UPT, UPT, UPT, 0x80, 0x8 ;  /* 0x000000000008789c */ /* 0x000fe20003f6f070 */
[----:B------:R-:W-:Y:S01]  /*6800*/  R2UR UR24, R78 ;  /* 0x000000004e1872ca */ /* 0x000fe200000e0000 */
[----:B------:R-:W-:Y:S01]  /*6810*/  VOTEU.ALL UP0, P1 ;  /* 0x0000000000ff7886 */ /* 0x000fe20000800000 */
[----:B------:R-:W-:Y:S01]  /*6820*/  @!P1 R2UR UR5, R2 ;  /* 0x00000000020592ca */ /* 0x000fe200000e0000 */
[----:B--2---:R-:W-:Y:S01]  /*6830*/  @!P1 IMAD.X R0, RZ, RZ, R13, P0 ;  /* 0x000000ffff009224 */ /* 0x004fe200000e060d */
[----:B------:R-:W-:Y:S01]  /*6840*/  UMOV UR6, 0x0 ;  /* 0x0000000000067882 */ /* 0x000fe20000000000 */
[----:B------:R-:W-:Y:S01]  /*6850*/  UMOV UR7, 0x10000000 ;  /* 0x1000000000077882 */ /* 0x000fe20000000000 */
[----:B------:R-:W-:Y:S01]  /*6860*/  @!UP0 UIADD3 UR18, UPT, UPT, UR42, 0x60, URZ ;  /* 0x000000602a128890 */ /* 0x000fe2000fffe0ff */
[----:B------:R-:W-:Y:S01]  /*6870*/  ISETP.NE.AND P0, PT, R10, 0x2, PT ;  /* 0x000000020a00780c */ /* 0x000fe20003f05270 */
[----:B------:R-:W-:Y:S01]  /*6880*/  @!UP0 UIADD3 UR16, UPT, UPT, UR21, 0x3400, URZ ;  /* 0x0000340015108890 */ /* 0x000fe2000fffe0ff */
[----:B------:R-:W-:Y:S01]  /*6890*/  @!P1 R2UR UR4, R0 ;  /* 0x00000000000492ca */ /* 0x000fe200000e0000 */
[----:B------:R-:W-:Y:S01]  /*68a0*/  @!UP0 UIADD3 UR17, UPT, UPT, UR21, 0x228, URZ ;  /* 0x0000022815118890 */ /* 0x000fe2000fffe0ff */
[----:B------:R-:W-:Y:S01]  /*68b0*/  SEL R0, RZ, 0x1, P0 ;  /* 0x00000001ff007807 */ /* 0x000fe20000000000 */
[----:B------:R-:W-:Y:S01]  /*68c0*/  @!UP0 UIADD3 UR10, UPT, UPT, UR42, 0xe0, URZ ;  /* 0x000000e02a0a8890 */ /* 0x000fe2000fffe0ff */
[----:B------:R-:W-:Y:S01]  /*68d0*/  LOP3.LUT R11, R11, 0x1, RZ, 0x3c, !PT ;  /* 0x000000010b0b7812 */ /* 0x000fe200078e3cff */
[----:B------:R-:W-:Y:S01]  /*68e0*/  @!UP0 UIADD3 UR8, UPT, UPT, UR21, 0x3c00, URZ ;  /* 0x00003c0015088890 */ /* 0x000fe2000fffe0ff */
[----:B------:R-:W-:Y:S01]  /*68f0*/  IMAD.U32 R4, RZ, RZ, UR5 ;  /* 0x00000005ff047e24 */ /* 0x000fe2000f8e00ff */
[----:B------:R-:W-:Y:S01]  /*6900*/  VOTEU.ALL UP0, P1 ;  /* 0x0000000000ff7886 */ /* 0x000fe20000800000 */
[----:B------:R-:W-:Y:S01]  /*6910*/  UMOV UR19, UR43 ;  /* 0x0000002b00137c82 */ /* 0x000fe20008000000 */
[----:B------:R-:W-:Y:S01]  /*6920*/  UMOV UR20, UR36 ;  /* 0x0000002400147c82 */ /* 0x000fe20008000000 */
[----:B------:R-:W-:Y:S01]  /*6930*/  UMOV UR11, UR43 ;  /* 0x0000002b000b7c82 */ /* 0x000fe20008000000 */
[----:B------:R-:W-:Y:S01]  /*6940*/  UMOV UR12, UR36 ;  /* 0x00000024000c7c82 */ /* 0x000fe20008000000 */
[----:B------:R-:W-:Y:S01]  /*6950*/  UMOV UR9, UR17 ;  /* 0x0000001100097c82 */ /* 0x000fe20008000000 */
[----:B------:R-:W-:Y:S01]  /*6960*/  IMAD.U32 R5, RZ, RZ, UR4 ;  /* 0x00000004ff057e24 */ /* 0x000fe2000f8e00ff */
[----:B------:R-:W-:Y:S01]  /*6970*/  @!P1 R2UR UR4, R4 ;  /* 0x00000000040492ca */ /* 0x000fe200000e0000 */
[----:B------:R-:W-:Y:S01]  /*6980*/  UIADD3 UR31, UPT, UPT, UR13, UR24, URZ ;  /* 0x000000180d1f7290 */ /* 0x000fe2000fffe0ff */
[----:B------:R-:W-:Y:S01]  /*6990*/  LOP3.LUT R9, R9, R0, RZ, 0x3c, !PT ;  /* 0x0000000009097212 */ /* 0x000fe200078e3cff */
[----:B------:R-:W-:Y:S01]  /*69a0*/  UMOV UR36, UR29 ;  /* 0x0000001d00247c82 */ /* 0x000fe20008000000 */
[----:B------:R-:W-:Y:S02]  /*69b0*/  @!P1 R2UR UR5, R5 ;  /* 0x00000000050592ca */ /* 0x000fe400000e0000 */
[----:B------:R-:W-:Y:S11]  /*69c0*/  SEL R10, R10, RZ, P0 ;  /* 0x000000ff0a0a7207 */ /* 0x000ff60000000000 */
[----:B------:R2:W-:Y:S01]  /*69d0*/  @!UP0 UTMALDG.3D [UR16], [UR4], desc[UR6] ;  /* 0x00000610040085b4 */ /* 0x0005e20008011000 */
[----:B------:R-:W-:Y:S05]  /*69e0*/  VOTEU.ALL UP0, P1 ;  /* 0x0000000000ff7886 */ /* 0x000fea0000800000 */
[----:B------:R2:W-:Y:S01]  /*69f0*/  @!UP0 UTMALDG.3D [UR8], [UR4], desc[UR6] ;  /* 0x00000608040085b4 */ /* 0x0005e20008011000 */
[----:B------:R2:W-:Y:S01]  /*6a00*/  @!P1 SYNCS.ARRIVE.TRANS64.RED.A0TR RZ, [UR21+0x228], R3 ;  /* 0x00022803ffff99a7 */ /* 0x0005e20008300415 */
[----:B------:R-:W-:Y:S01]  /*6a10*/  SYNCS.ARRIVE.TRANS64.RED.A1T0 RZ, [UR52], RZ ;  /* 0x000000ffffff79a7 */ /* 0x000fe20008100434 */
[----:B------:R-:W-:Y:S05]  /*6a20*/  BRA.U UP2, `(.L_x_126) ;  /* 0xffffffed02e47547 */ /* 0x000fea000b83ffff */
[----:B------:R-:W-:-:S04]  /*6a30*/  SHF.L.U32 R2, R11, 0x1f, RZ ;  /* 0x0000001f0b027819 */ /* 0x000fc800000006ff */
[----:B------:R-:W3:Y:S02]  /*6a40*/  SYNCS.PHASECHK.TRANS64.TRYWAIT P0, [UR21+0x230], R2 ;  /* 0x00023002ff0075a7 */ /* 0x000ee40008001115 */
[----:B---3--:R-:W-:Y:S05]  /*6a50*/  @!P0 BRA `(.L_x_127) ;  /* 0x0000005c00788947 */ /* 0x008fea0003800000 */
.L_x_272:
[----:B------:R-:W4:Y:S02]  /*6a60*/  SYNCS.PHASECHK.TRANS64.TRYWAIT P0, [UR21+0x238], R2 ;  /* 0x00023802ff0075a7 */ /* 0x000f240008001115 */
[----:B----4-:R-:W-:Y:S05]  /*6a70*/  @!P0 BRA `(.L_x_128) ;  /* 0x0000005c00888947 */ /* 0x010fea0003800000 */
.L_x_274:
[----:B------:R-:W4:Y:S02]  /*6a80*/  SYNCS.PHASECHK.TRANS64.TRYWAIT P0, [UR21+0x240], R2 ;  /* 0x00024002ff0075a7 */ /* 0x000f240008001115 */
[----:B----4-:R-:W-:Y:S05]  /*6a90*/  @!P0 BRA `(.L_x_129) ;  /* 0x0000005c00988947 */ /* 0x010fea0003800000 */
.L_x_276:
[----:B---3--:R-:W-:-:S07]  /*6aa0*/  MOV R0, UR21 ;  /* 0x0000001500007c02 */ /* 0x008fce0008000f00 */
.L_x_130:
[----:B---3--:R-:W-:-:S04]  /*6ab0*/  SHF.L.U32 R2, R11, 0x1f, RZ ;  /* 0x0000001f0b027819 */ /* 0x008fc800000006ff */
[----:B------:R3:W4:Y:S03]  /*6ac0*/  SYNCS.PHASECHK.TRANS64.TRYWAIT P0, [R0+URZ+0x248], R2 ;  /* 0x00024802000075a7 */ /* 0x00072600080011ff */
[----:B----4-:R-:W-:Y:S05]  /*6ad0*/  @!P0 NANOSLEEP.SYNCS 0x989680 ;  /* 0x009896800000895d */ /* 0x010fea0003900000 */
[----:B------:R-:W4:Y:S02]  /*6ae0*/  @!P0 SYNCS.PHASECHK.TRANS64 P0, [R0+URZ+0x248], R2 ;  /* 0x00024802000085a7 */ /* 0x000f2400080010ff */
[----:B-12-4-:R-:W-:Y:S05]  /*6af0*/  @P0 EXIT ;  /* 0x000000000000094d */ /* 0x016fea0003800000 */
[----:B------:R-:W-:Y:S05]  /*6b00*/  BRA `(.L_x_130) ;  /* 0xfffffffc00e87947 */ /* 0x000fea000383ffff */
.L_x_115:
[----:B------:R-:W-:-:S06]  /*6b10*/  UISETP.GE.AND UP0, UPT, UR20, 0x4, UPT ;  /* 0x000000041400788c */ /* 0x000fcc000bf06270 */
[----:B------:R-:W-:-:S13]  /*6b20*/  PLOP3.LUT P0, PT, PT, PT, UP0, 0x80, 0x8 ;  /* 0x000000000008781c */ /* 0x000fda0003f0f008 */
[----:B-1----:R-:W-:Y:S05]  /*6b30*/  @!P0 EXIT ;  /* 0x000000000000894d */ /* 0x002fea0003800000 */
[----:B------:R-:W-:Y:S01]  /*6b40*/  BAR.SYNC.DEFER_BLOCKING 0x6, 0xa0 ;  /* 0x0182800000007b1d */ /* 0x000fe20000010000 */
[----:B------:R-:W-:Y:S01]  /*6b50*/  IMAD.SHL.U32 R75, R87, 0x20, RZ ;  /* 0x00000020574b7824 */ /* 0x000fe200078e00ff */
[----:B------:R-:W-:Y:S01]  /*6b60*/  CS2R R84, SRZ ;  /* 0x0000000000547805 */ /* 0x000fe2000001ff00 */
[----:B------:R-:W-:Y:S01]  /*6b70*/  IMAD.SHL.U32 R5, R77, 0x200000, RZ ;  /* 0x002000004d057824 */ /* 0x000fe200078e00ff */
[----:B------:R-:W-:Y:S01]  /*6b80*/  CS2R R82, SRZ ;  /* 0x0000000000527805 */ /* 0x000fe2000001ff00 */
[C---:B------:R-:W-:Y:S01]  /*6b90*/  IMAD.U32 R37, R87.reuse, 0x10000, RZ ;  /* 0x0001000057257824 */ /* 0x040fe200078e00ff */
[----:B------:R-:W-:Y:S02]  /*6ba0*/  UMOV UR43, 0x400 ;  /* 0x00000400002b7882 */ /* 0x000fe40000000000 */
[----:B------:R-:W1:Y:S01]  /*6bb0*/  LDC.64 R72, c[0x0][0x8b0] ;  /* 0x00022c00ff487b82 */ /* 0x000e620000000a00 */
[----:B------:R-:W-:Y:S01]  /*6bc0*/  ULEA UR43, UR46, UR43, 0x18 ;  /* 0x0000002b2e2b7291 */ /* 0x000fe2000f8ec0ff */
[----:B------:R-:W-:Y:S01]  /*6bd0*/  IMAD.SHL.U32 R4, R87, 0x4, RZ ;  /* 0x0000000457047824 */ /* 0x000fe200078e00ff */
[----:B------:R-:W-:Y:S01]  /*6be0*/  LOP3.LUT R7, R75, 0x80, RZ, 0xc0, !PT ;  /* 0x000000804b077812 */ /* 0x000fe200078ec0ff */
[----:B------:R-:W-:Y:S01]  /*6bf0*/  IMAD.SHL.U32 R6, R77, 0x400, RZ ;  /* 0x000004004d067824 */ /* 0x000fe200078e00ff */
[----:B------:R-:W-:Y:S01]  /*6c00*/  LOP3.LUT R74, R75, 0xb60, RZ, 0xc0, !PT ;  /* 0x00000b604b4a7812 */ /* 0x000fe200078ec0ff */
[----:B------:R-:W-:Y:S01]  /*6c10*/  UIADD3 UR4, UPT, UPT, UR43, 0x4400, URZ ;  /* 0x000044002b047890 */ /* 0x000fe2000fffe0ff */
[----:B------:R-:W-:Y:S01]  /*6c20*/  LOP3.LUT R5, R5, 0x200000, RZ, 0xc0, !PT ;  /* 0x0020000005057812 */ /* 0x000fe200078ec0ff */
[----:B------:R-:W2:Y:S01]  /*6c30*/  LDC.64 R70, c[0x0][0x8a8] ;  /* 0x00022a00ff467b82 */ /* 0x000ea20000000a00 */
[----:B------:R-:W-:Y:S01]  /*6c40*/  LOP3.LUT R4, R7, 0x10, R4, 0xf8, !PT ;  /* 0x0000001007047812 */ /* 0x000fe200078ef804 */
[----:B------:R-:W-:Y:S01]  /*6c50*/  IMAD.MOV.U32 R36, RZ, RZ, RZ ;  /* 0x000000ffff247224 */ /* 0x000fe200078e00ff */
[----:B------:R-:W-:Y:S01]  /*6c60*/  LOP3.LUT R74, R74, 0x400, R6, 0xf8, !PT ;  /* 0x000004004a4a7812 */ /* 0x000fe200078ef806 */
[----:B------:R-:W-:Y:S01]  /*6c70*/  IMAD.MOV.U32 R81, RZ, RZ, RZ ;  /* 0x000000ffff517224 */ /* 0x000fe200078e00ff */
[----:B------:R-:W-:Y:S01]  /*6c80*/  LOP3.LUT R37, R5, 0x400000, R37, 0xf8, !PT ;  /* 0x0040000005257812 */ /* 0x000fe200078ef825 */
[----:B------:R-:W-:Y:S01]  /*6c90*/  IMAD.U32 R86, RZ, RZ, UR4 ;  /* 0x00000004ff567e24 */ /* 0x000fe2000f8e00ff */
[----:B------:R-:W-:Y:S01]  /*6ca0*/  LOP3.LUT P0, RZ, R75, 0x80, RZ, 0xc0, !PT ;  /* 0x000000804bff7812 */ /* 0x000fe2000780c0ff */
[----:B------:R-:W3:Y:S01]  /*6cb0*/  LDCU UR58, c[0x0][0x370] ;  /* 0x00006e00ff3a77ac */ /* 0x000ee20008000800 */
[----:B------:R-:W4:Y:S01]  /*6cc0*/  LDS R0, [UR43+0x310] ;  /* 0x0003102bff007984 */ /* 0x000f220008000800 */
[----:B------:R-:W-:-:S02]  /*6cd0*/  LOP3.LUT R74, R74, R4, RZ, 0xfc, !PT ;  /* 0x000000044a4a7212 */ /* 0x000fc400078efcff */
[----:B------:R-:W-:Y:S01]  /*6ce0*/  P2R R4, PR, RZ, 0x1 ;  /* 0x00000001ff047803 */ /* 0x000fe20000000000 */
[----:B------:R-:W1:Y:S01]  /*6cf0*/  LDCU UR42, c[0x0][0xb0c] ;  /* 0x00016180ff2a77ac */ /* 0x000e620008000800 */
[----:B------:R-:W-:Y:S01]  /*6d00*/  LOP3.LUT R87, R87, 0x60, RZ, 0xc0, !PT ;  /* 0x0000006057577812 */ /* 0x000fe200078ec0ff */
[----:B------:R-:W1:Y:S01]  /*6d10*/  LDCU UR39, c[0x0][0xb30] ;  /* 0x00016600ff2777ac */ /* 0x000e620008000800 */
[----:B------:R-:W1:Y:S01]  /*6d20*/  LDCU.64 UR56, c[0x0][0x888] ;  /* 0x00011100ff3877ac */ /* 0x000e620008000a00 */
[----:B------:R-:W1:Y:S01]  /*6d30*/  LDCU.64 UR40, c[0x0][0xb28] ;  /* 0x00016500ff2877ac */ /* 0x000e620008000a00 */
[----:B------:R-:W1:Y:S01]  /*6d40*/  LDCU.64 UR60, c[0x0][0x890] ;  /* 0x00011200ff3c77ac */ /* 0x000e620008000a00 */
[----:B------:R-:W1:Y:S01]  /*6d50*/  LDCU.128 UR52, c[0x0][0xb10] ;  /* 0x00016200ff3477ac */ /* 0x000e620008000c00 */
[----:B------:R-:W1:Y:S01]  /*6d60*/  LDCU UR47, c[0x0][0x374] ;  /* 0x00006e80ff2f77ac */ /* 0x000e620008000800 */
[----:B------:R-:W-:Y:S01]  /*6d70*/  UIADD3 UR62, UPT, UPT, UR43, 0x400, URZ ;  /* 0x000004002b3e7890 */ /* 0x000fe2000fffe0ff */
[----:B-1234-:R-:W-:-:S11]  /*6d80*/  IMAD.IADD R37, R0, 0x1, R37 ;  /* 0x0000000100257824 */ /* 0x01efd600078e0225 */
.L_x_172:
[C---:B------:R-:W-:Y:S02]  /*6d90*/  LEA R3, R81.reuse, UR43, 0x3 ;  /* 0x0000002b51037c11 */ /* 0x040fe4000f8e18ff */
[----:B------:R-:W-:Y:S02]  /*6da0*/  SHF.L.U32 R0, R84, 0x1f, RZ ;  /* 0x0000001f54007819 */ /* 0x000fe400000006ff */
[----:B------:R-:W-:Y:S02]  /*6db0*/  LEA R4, R81, UR43, 0x4 ;  /* 0x0000002b51047c11 */ /* 0x000fe4000f8e20ff */
[----:B-1----:R-:W1:Y:S02]  /*6dc0*/  SYNCS.PHASECHK.TRANS64.TRYWAIT P0, [R3+URZ+0x260], R0 ;  /* 0x00026000030075a7 */ /* 0x002e6400080011ff */
[----:B-1----:R-:W-:Y:S05]  /*6dd0*/  @!P0 BRA `(.L_x_131) ;  /* 0x0000005800e08947 */ /* 0x002fea0003800000 */
.L_x_277:
        /* <DEDUP_REMOVED lines=8> */
[----:B--2---:R-:W-:Y:S11]  /*6e60*/  LOP3.LUT P0, RZ, R6, 0x1, RZ, 0xc0, !PT ;  /* 0x0000000106ff7812 */ /* 0x004ff6000780c0ff */
[----:B------:R-:W-:Y:S02]  /*6e70*/  @!UPT UIADD3 URZ, UPT, UPT, URZ, URZ, URZ ;  /* 0x000000fffffff290 */ /* 0x000fe4000fffe0ff */
[----:B---3--:R-:W-:Y:S01]  /*6e80*/  VOTEU.ANY UP1, P0 ;  /* 0x0000000000ff7886 */ /* 0x008fe20000020100 */
[----:B------:R-:W-:Y:S01]  /*6e90*/  PLOP3.LUT P0, PT, PT, PT, UP1, 0x80, 0x8 ;  /* 0x000000000008781c */ /* 0x000fe20003f0f018 */
[----:B------:R-:W-:Y:S11]  /*6ea0*/  UP2UR UR44, UPR, URZ, 0x2 ;  /* 0x00000002ff2c7883 */ /* 0x000ff60008000000 */
[----:B------:R-:W-:Y:S01]  /*6eb0*/  @!UPT UIADD3 URZ, UPT, UPT, URZ, URZ, URZ ;  /* 0x000000fffffff290 */ /* 0x000fe2000fffe0ff */
[----:B-1----:R-:W-:Y:S02]  /*6ec0*/  @P0 SHF.R.U32.HI R0, RZ, 0x10, R5 ;  /* 0x00000010ff000819 */ /* 0x002fe40000011605 */
        /* <DEDUP_REMOVED lines=12> */
[----:B------:R-:W2:Y:S01]  /*6f90*/  LDCU UR12, c[0x0][0xb20] ;  /* 0x00016400ff0c77ac */ /* 0x000ea20008000800 */
[----:B------:R-:W-:Y:S02]  /*6fa0*/  UIMAD.WIDE.U32 UR4, UR47, UR55, URZ ;  /* 0x000000372f0472a5 */ /* 0x000fe4000f8e00ff */
[----:B------:R-:W-:Y:S02]  /*6fb0*/  UIMAD.WIDE.U32 UR6, UR58, UR52, URZ ;  /* 0x000000343a0672a5 */ /* 0x000fe4000f8e00ff */
[----:B------:R-:W-:Y:S02]  /*6fc0*/  UISETP.NE.AND UP0, UPT, UR54, 0x1, UPT ;  /* 0x000000013600788c */ /* 0x000fe4000bf05270 */
[----:B------:R-:W-:Y:S02]  /*6fd0*/  UIMAD.WIDE.U32 UR8, UR37, UR55, URZ ;  /* 0x00000037250872a5 */ /* 0x000fe4000f8e00ff */
[----:B------:R-:W-:Y:S02]  /*6fe0*/  UIMAD.WIDE.U32 UR10, UR38, UR52, URZ ;  /* 0x00000034260a72a5 */ /* 0x000fe4000f8e00ff */
[----:B------:R-:W-:Y:S02]  /*6ff0*/  UISETP.NE.AND UP1, UPT, UR42, 0x1, UPT ;  /* 0x000000012a00788c */ /* 0x000fe4000bf25270 */
[----:B------:R-:W-:Y:S01]  /*7000*/  UISETP.NE.AND UP2, UPT, UR45, 0x1, UPT ;  /* 0x000000012d00788c */ /* 0x000fe2000bf45270 */
[----:B------:R-:W-:Y:S02]  /*7010*/  UMOV UR4, UR5 ;  /* 0x0000000500047c82 */ /* 0x000fe40008000000 */
[----:B--2---:R-:W-:Y:S03]  /*7020*/  USHF.R.U32.HI UR5, URZ, UR12, UR4 ;  /* 0x0000000cff057299 */ /* 0x004fe60008011604 */
[----:B------:R-:W-:Y:S02]  /*7030*/  UMOV UR4, UR7 ;  /* 0x0000000700047c82 */ /* 0x000fe40008000000 */
[----:B------:R-:W-:Y:S02]  /*7040*/  USHF.R.U32.HI UR7, URZ, UR53, UR4 ;  /* 0x00000035ff077299 */ /* 0x000fe40008011604 */
[----:B------:R-:W-:Y:S02]  /*7050*/  USEL UR4, UR47, UR5, !UP0 ;  /* 0x000000052f047287 */ /* 0x000fe4000c000000 */
[----:B------:R-:W-:Y:S01]  /*7060*/  USEL UR7, UR58, UR7, !UP1 ;  /* 0x000000073a077287 */ /* 0x000fe2000c800000 */
[----:B------:R-:W-:Y:S01]  /*7070*/  UMOV UR5, UR9 ;  /* 0x0000000900057c82 */ /* 0x000fe20008000000 */
[----:B------:R-:W-:Y:S02]  /*7080*/  UIMAD.WIDE.U32 UR8, UR4, UR40, URZ ;  /* 0x00000028040872a5 */ /* 0x000fe4000f8e00ff */
[----:B------:R-:W-:Y:S03]  /*7090*/  USHF.R.U32.HI UR6, URZ, UR12, UR5 ;  /* 0x0000000cff067299 */ /* 0x000fe60008011605 */
[----:B------:R-:W-:Y:S01]  /*70a0*/  UMOV UR5, UR11 ;  /* 0x0000000b00057c82 */ /* 0x000fe20008000000 */
[----:B------:R-:W-:Y:S02]  /*70b0*/  UIMAD.WIDE.U32 UR10, UR7, UR40, URZ ;  /* 0x00000028070a72a5 */ /* 0x000fe4000f8e00ff */
[----:B------:R-:W-:Y:S02]  /*70c0*/  USHF.R.U32.HI UR12, URZ, UR53, UR5 ;  /* 0x00000035ff0c7299 */ /* 0x000fe40008011605 */
[----:B------:R-:W-:Y:S01]  /*70d0*/  USEL UR6, UR37, UR6, !UP0 ;  /* 0x0000000625067287 */ /* 0x000fe2000c000000 */
[----:B------:R-:W-:Y:S02]  /*70e0*/  UMOV UR5, UR9 ;  /* 0x0000000900057c82 */ /* 0x000fe40008000000 */
[----:B------:R-:W-:Y:S01]  /*70f0*/  UMOV UR10, UR11 ;  /* 0x0000000b000a7c82 */ /* 0x000fe20008000000 */
[----:B------:R-:W-:Y:S02]  /*7100*/  @UP2 USHF.R.U32.HI UR4, URZ, UR41, UR5 ;  /* 0x00000029ff042299 */ /* 0x000fe40008011605 */
[----:B------:R-:W-:Y:S02]  /*7110*/  @UP2 USHF.R.U32.HI UR7, URZ, UR41, UR10 ;  /* 0x00000029ff072299 */ /* 0x000fe4000801160a */
[----:B------:R-:W-:Y:S02]  /*7120*/  UIMAD UR4, UR45, UR4, URZ ;  /* 0x000000042d0472a4 */ /* 0x000fe4000f8e02ff */
[----:B------:R-:W-:Y:S02]  /*7130*/  UIMAD.WIDE.U32 UR10, UR6, UR40, URZ ;  /* 0x00000028060a72a5 */ /* 0x000fe4000f8e00ff */
[----:B------:R-:W-:Y:S02]  /*7140*/  USEL UR5, UR38, UR12, !UP1 ;  /* 0x0000000c26057287 */ /* 0x000fe4000c800000 */
[----:B------:R-:W-:Y:S02]  /*7150*/  UIMAD UR8, UR45, UR7, URZ ;  /* 0x000000072d0872a4 */ /* 0x000fe4000f8e02ff */
[----:B------:R-:W-:Y:S03]  /*7160*/  UISETP.GE.AND UP0, UPT, UR6, UR4, UPT ;  /* 0x000000040600728c */ /* 0x000fe6000bf06270 */
[----:B------:R-:W-:Y:S01]  /*7170*/  UMOV UR4, UR11 ;  /* 0x0000000b00047c82 */ /* 0x000fe20008000000 */
[----:B------:R-:W-:Y:S02]  /*7180*/  UISETP.GE.OR UP0, UPT, UR5, UR8, UP0 ;  /* 0x000000080500728c */ /* 0x000fe40008706670 */
[----:B------:R-:W-:Y:S02]  /*7190*/  USHF.R.U32.HI UR4, URZ, UR41, UR4 ;  /* 0x00000029ff047299 */ /* 0x000fe40008011604 */
[----:B------:R-:W-:Y:S02]  /*71a0*/  UIMAD.WIDE.U32 UR8, UR5, UR40, URZ ;  /* 0x00000028050872a5 */ /* 0x000fe4000f8e00ff */
[----:B------:R-:W-:Y:S02]  /*71b0*/  USEL UR11, UR6, UR4, !UP2 ;  /* 0x00000004060b7287 */ /* 0x000fe4000d000000 */
[----:B------:R-:W-:Y:S02]  /*71c0*/  UIADD3 UR8, UPT, UPT, -UR5, URZ, URZ ;  /* 0x000000ff05087290 */ /* 0x000fe4000fffe1ff */
[----:B------:R-:W-:Y:S01]  /*71d0*/  UIADD3 UR10, UPT, UPT, -UR11, URZ, URZ ;  /* 0x000000ff0b0a7290 */ /* 0x000fe2000fffe1ff */
[----:B------:R-:W-:Y:S01]  /*71e0*/  @!UP0 UMOV UR4, UR9 ;  /* 0x0000000900048c82 */ /* 0x000fe20008000000 */
[----:B------:R-:W-:Y:S02]  /*71f0*/  UIADD3 UR9, UPT, UPT, -UR6, URZ, URZ ;  /* 0x000000ff06097290 */ /* 0x000fe4000fffe1ff */
[----:B------:R-:W-:Y:S02]  /*7200*/  @!UP0 USHF.R.U32.HI UR4, URZ, UR41, UR4 ;  /* 0x00000029ff048299 */ /* 0x000fe40008011604 */
[----:B------:R-:W-:Y:S02]  /*7210*/  UIMAD UR10, UR45, UR10, UR6 ;  /* 0x0000000a2d0a72a4 */ /* 0x000fe4000f8e0206 */
[----:B------:R-:W-:Y:S04]  /*7220*/  @!UP0 USEL UR4, UR5, UR4, !UP2 ;  /* 0x0000000405048287 */ /* 0x000fe8000d000000 */
[----:B------:R-:W-:Y:S02]  /*7230*/  @!UP0 UIMAD UR10, UR7, UR10, UR4 ;  /* 0x0000000a070a82a4 */ /* 0x000fe4000f8e0204 */
[----:B------:R-:W-:Y:S02]  /*7240*/  @!UP0 UIADD3 UR11, UPT, UPT, UR11, -UR4, URZ ;  /* 0x800000040b0b8290 */ /* 0x000fe4000fffe0ff */
[----:B------:R-:W-:Y:S02]  /*7250*/  UIMAD UR7, UR42, UR8, UR38 ;  /* 0x000000082a0772a4 */ /* 0x000fe4000f8e0226 */
[----:B------:R-:W-:Y:S02]  /*7260*/  @!UP0 UIMAD UR6, UR11, UR45, UR5 ;  /* 0x0000002d0b0682a4 */ /* 0x000fe4000f8e0205 */
[----:B------:R-:W-:Y:S01]  /*7270*/  UIMAD UR4, UR54, UR9, UR37 ;  /* 0x00000009360472a4 */ /* 0x000fe2000f8e0225 */
[----:B------:R-:W-:Y:S02]  /*7280*/  @!UP0 UMOV UR5, UR10 ;  /* 0x0000000a00058c82 */ /* 0x000fe40008000000 */
[----:B------:R-:W-:Y:S02]  /*7290*/  UIMAD UR38, UR5, UR42, UR7 ;  /* 0x0000002a052672a4 */ /* 0x000fe4000f8e0207 */
[----:B------:R-:W-:Y:S11]  /*72a0*/  UIMAD UR37, UR6, UR54, UR4 ;  /* 0x00000036062572a4 */ /* 0x000ff6000f8e0204 */
[----:B------:R-:W-:Y:S01]  /*72b0*/  @!UPT UIADD3 URZ, UPT, UPT, URZ, URZ, URZ ;  /* 0x000000fffffff290 */ /* 0x000fe2000fffe0ff */
.L_x_132:
[----:B------:R-:W-:Y:S01]  /*72c0*/  UISETP.NE.AND UP0, UPT, UR39, 0x1, UPT ;  /* 0x000000012700788c */ /* 0x000fe2000bf05270 */
[----:B------:R-:W-:Y:S01]  /*72d0*/  IADD3 R81, PT, PT, R81, 0x1, RZ ;  /* 0x0000000151517810 */ /* 0x000fe20007ffe0ff */
[----:B------:R-:W-:Y:S02]  /*72e0*/  USHF.L.U32 UR50, UR30, 0x6, URZ ;  /* 0x000000061e327899 */ /* 0x000fe400080006ff */
[----:B------:R-:W-:Y:S07]  /*72f0*/  USHF.L.U32 UR49, UR31, 0x8, URZ ;  /* 0x000000081f317899 */ /* 0x000fee00080006ff */
[----:B------:R-:W2:Y:S01]  /*7300*/  @!UP0 LDCU.128 UR12, c[0x0][0xb10] ;  /* 0x00016200ff0c87ac */ /* 0x000ea20008000c00 */
[----:B------:R-:W3:Y:S01]  /*7310*/  @!UP0 LDCU UR5, c[0x0][0xb0c] ;  /* 0x00016180ff0587ac */ /* 0x000ee20008000800 */
[----:B------:R-:W4:Y:S01]  /*7320*/  @!UP0 LDCU UR10, c[0x0][0xb20] ;  /* 0x00016400ff0a87ac */ /* 0x000f220008000800 */
[----:B--2---:R-:W-:Y:S02]  /*7330*/  UIMAD.WIDE.U32 UR8, UR38, UR12, URZ ;  /* 0x0000000c260872a5 */ /* 0x004fe4000f8e00ff */
[----:B------:R-:W-:Y:S02]  /*7340*/  UIMAD.WIDE.U32 UR6, UR37, UR15, URZ ;  /* 0x0000000f250672a5 */ /* 0x000fe4000f8e00ff */
[----:B------:R-:W-:Y:S03]  /*7350*/  @!UP0 UISETP.NE.AND UP1, UPT, UR14, 0x1, UPT ;  /* 0x000000010e00888c */ /* 0x000fe6000bf25270 */
[----:B------:R-:W-:Y:S01]  /*7360*/  @!UP0 UMOV UR4, UR9 ;  /* 0x0000000900048c82 */ /* 0x000fe20008000000 */
[----:B---3--:R-:W-:Y:S02]  /*7370*/  @!UP0 UISETP.NE.AND UP2, UPT, UR5, 0x1, UPT ;  /* 0x000000010500888c */ /* 0x008fe4000bf45270 */
[----:B------:R-:W-:Y:S01]  /*7380*/  @!UP0 USHF.R.U32.HI UR4, URZ, UR13, UR4 ;  /* 0x0000000dff048299 */ /* 0x000fe20008011604 */
[----:B------:R-:W-:Y:S02]  /*7390*/  @!UP0 UMOV UR6, UR7 ;  /* 0x0000000700068c82 */ /* 0x000fe40008000000 */
[----:B----4-:R-:W-:Y:S02]  /*73a0*/  @!UP0 USHF.R.U32.HI UR6, URZ, UR10, UR6 ;  /* 0x0000000aff068299 */ /* 0x010fe40008011606 */
[----:B------:R-:W-:Y:S02]  /*73b0*/  @!UP0 USEL UR7, UR38, UR4, !UP2 ;  /* 0x0000000426078287 */ /* 0x000fe4000d000000 */
[----:B------:R-:W-:Y:S04]  /*73c0*/  @!UP0 USEL UR6, UR37, UR6, !UP1 ;  /* 0x0000000625068287 */ /* 0x000fe8000c800000 */
[----:B------:R-:W-:Y:S02]  /*73d0*/  @!UP0 UIADD3 UR4, UPT, UPT, -UR7, UR6, URZ ;  /* 0x0000000607048290 */ /* 0x000fe4000fffe1ff */
[----:B------:R-:W-:Y:S02]  /*73e0*/  @!UP0 UIADD3 UR6, UPT, UPT, UR7, -UR6, URZ ;  /* 0x8000000607068290 */ /* 0x000fe4000fffe0ff */
[----:B------:R-:W-:Y:S02]  /*73f0*/  @!UP0 UIMAD UR38, UR4, UR5, UR38 ;  /* 0x00000005042682a4 */ /* 0x000fe4000f8e0226 */
[----:B------:R-:W-:Y:S02]  /*7400*/  @!UP0 UIMAD UR37, UR6, UR14, UR37 ;  /* 0x0000000e062582a4 */ /* 0x000fe4000f8e0225 */
[----:B------:R-:W-:Y:S09]  /*7410*/  ULOP3.LUT UP0, URZ, UR62, 0x90, URZ, 0xc0, !UPT ;  /* 0x000000903eff7892 */ /* 0x000ff2000f80c0ff */
[----:B------:R-:W-:Y:S05]  /*7420*/  BRA.U !UP0, `(.L_x_133) ;  /* 0x0000000108407547 */ /* 0x000fea000b800000 */
[----:B------:R-:W2:Y:S01]  /*7430*/  LDCU.64 UR8, c[0x4][0x88] ;  /* 0x01001100ff0877ac */ /* 0x000ea20008000a00 */
[----:B------:R-:W-:Y:S01]  /*7440*/  MOV R3, 0x0 ;  /* 0x0000000000037802 */ /* 0x000fe20000000f00 */
[----:B------:R-:W-:Y:S02]  /*7450*/  HFMA2 R12, -RZ, RZ, 0, 5.9604644775390625e-08 ;  /* 0x00000001ff0c7431 */ /* 0x000fe400000001ff */
[----:B------:R-:W-:Y:S02]  /*7460*/  IMAD.MOV.U32 R8, RZ, RZ, 0x70 ;  /* 0x00000070ff087424 */ /* 0x000fe400078e00ff */
[----:B------:R-:W-:Y:S01]  /*7470*/  IMAD.MOV.U32 R13, RZ, RZ, RZ ;  /* 0x000000ffff0d7224 */ /* 0x000fe200078e00ff */
[----:B------:R-:W3:Y:S01]  /*7480*/  LDCU.64 UR6, c[0x4][0x90] ;  /* 0x01001200ff0677ac */ /* 0x000ee20008000a00 */
[----:B------:R-:W4:Y:S01]  /*7490*/  LDC.64 R2, c[0x4][R3] ;  /* 0x0100000003027b82 */ /* 0x000f220000000a00 */
[----:B------:R-:W1:Y:S01]  /*74a0*/  LDCU.64 UR4, c[0x4][0x8] ;  /* 0x01000100ff0477ac */ /* 0x000e620008000a00 */
[----:B--2---:R-:W-:Y:S01]  /*74b0*/  MOV R5, UR9 ;  /* 0x0000000900057c02 */ /* 0x004fe20008000f00 */
[----:B------:R-:W-:Y:S01]  /*74c0*/  IMAD.U32 R4, RZ, RZ, UR8 ;  /* 0x00000008ff047e24 */ /* 0x000fe2000f8e00ff */
[----:B---3--:R-:W-:Y:S01]  /*74d0*/  MOV R7, UR7 ;  /* 0x0000000700077c02 */ /* 0x008fe20008000f00 */
[----:B------:R-:W-:Y:S01]  /*74e0*/  IMAD.U32 R6, RZ, RZ, UR6 ;  /* 0x00000006ff067e24 */ /* 0x000fe2000f8e00ff */
[----:B-1----:R-:W-:Y:S01]  /*74f0*/  MOV R11, UR5 ;  /* 0x00000005000b7c02 */ /* 0x002fe20008000f00 */
[----:B------:R-:W-:Y:S02]  /*7500*/  IMAD.U32 R10, RZ, RZ, UR4 ;  /* 0x00000004ff0a7e24 */ /* 0x000fe4000f8e00ff */
[----:B------:R-:W-:Y:S07]  /*7510*/  LEPC R20, `(.L_x_133) ;  /* 0x000000001014794e */ /* 0x000fee0000000000 */
[----:B----45:R-:W-:Y:S05]  /*7520*/  CALL.ABS.NOINC R2 ;  /* 0x0000000002007343 */ /* 0x030fea0003c00000 */
.L_x_133:
[----:B------:R-:W-:Y:S01]  /*7530*/  LOP3.LUT P0, RZ, R86, 0x90, RZ, 0xc0, !PT ;  /* 0x0000009056ff7812 */ /* 0x000fe2000780c0ff */
[----:B------:R-:W-:Y:S11]  /*7540*/  BSSY.RECONVERGENT B6, `(.L_x_134) ;  /* 0x0000013000067945 */ /* 0x000ff60003800200 */
[----:B------:R-:W-:Y:S01]  /*7550*/  @!UPT UIADD3 URZ, UPT, UPT, URZ, URZ, URZ ;  /* 0x000000fffffff290 */ /* 0x000fe2000fffe0ff */
[----:B------:R-:W-:Y:S05]  /*7560*/  @!P0 BRA `(.L_x_135) ;  /* 0x0000000000408947 */ /* 0x000fea0003800000 */
        /* <DEDUP_REMOVED lines=16> */
.L_x_135:
[----:B------:R-:W-:Y:S05]  /*7670*/  BSYNC.RECONVERGENT B6 ;  /* 0x0000000000067941 */ /* 0x000fea0003800200 */
.L_x_134:
[----:B------:R-:W-:Y:S01]  /*7680*/  R2UR UR4, R79 ;  /* 0x000000004f0472ca */ /* 0x000fe200000e0000 */
[----:B------:R-:W-:Y:S01]  /*7690*/  UISETP.NE.U32.AND UP0, UPT, UR60, URZ, UPT ;  /* 0x000000ff3c00728c */ /* 0x000fe2000bf05070 */
[----:B------:R-:W-:Y:S02]  /*76a0*/  ISETP.NE.U32.AND P4, PT, R72, RZ, PT ;  /* 0x000000ff4800720c */ /* 0x000fe40003f85070 */
[----:B------:R-:W-:Y:S01]  /*76b0*/  ISETP.NE.U32.AND P2, PT, RZ, UR56, PT ;  /* 0x00000038ff007c0c */ /* 0x000fe2000bf45070 */
[----:B------:R-:W-:Y:S01]  /*76c0*/  UISETP.NE.AND.EX UP1, UPT, UR61, URZ, UPT, UP0 ;  /* 0x000000ff3d00728c */ /* 0x000fe2000bf25300 */
[----:B------:R-:W-:Y:S01]  /*76d0*/  ISETP.NE.AND.EX P4, PT, R73, RZ, PT, P4 ;  /* 0x000000ff4900720c */ /* 0x000fe20003f85340 */
[----:B------:R-:W-:Y:S01]  /*76e0*/  UPLOP3.LUT UP0, UPT, UPT, UPT, UPT, 0x40, 0x4 ;  /* 0x000000000004789c */ /* 0x000fe20003f0e870 */
[----:B------:R-:W-:Y:S05]  /*76f0*/  ISETP.NE.AND.EX P2, PT, RZ, UR57, PT, P2 ;  /* 0x00000039ff007c0c */ /* 0x000fea000bf45320 */
[----:B------:R-:W-:Y:S06]  /*7700*/  UISETP.NE.AND UP2, UPT, UR4, URZ, UPT ;  /* 0x000000ff0400728c */ /* 0x000fec000bf45270 */
[----:B------:R-:W-:Y:S05]  /*7710*/  PLOP3.LUT P1, PT, PT, PT, UP2, 0x80, 0x8 ;  /* 0x000000000008781c */ /* 0x000fea0003f2f028 */
[----:B------:R-:W-:Y:S06]  /*7720*/  @UP2 UPLOP3.LUT UP0, UPT, UPT, UPT, UP1, 0x80, 0x8 ;  /* 0x000000000008289c */ /* 0x000fec0003f0f010 */
[----:B------:R-:W-:Y:S01]  /*7730*/  PLOP3.LUT P0, PT, PT, PT, UP0, 0x80, 0x8 ;  /* 0x000000000008781c */ /* 0x000fe20003f0f008 */
[----:B------:R-:W-:Y:S01]  /*7740*/  @!UPT UIADD3 URZ, UPT, UPT, URZ, URZ, URZ ;  /* 0x000000fffffff290 */ /* 0x000fe2000fffe0ff */
[----:B------:R-:W-:Y:S11]  /*7750*/  BRA.U !UP1, `(.L_x_136) ;  /* 0x00000001093c7547 */ /* 0x000ff6000b800000 */
[----:B------:R-:W-:Y:S01]  /*7760*/  UISETP.NE.U32.AND UP0, UPT, UR56, URZ, UPT ;  /* 0x000000ff3800728c */ /* 0x000fe2000bf05070 */
[----:B-1----:R-:W-:Y:S01]  /*7770*/  HFMA2 R0, -RZ, RZ, 0, 5.9604644775390625e-08 ;  /* 0x00000001ff007431 */ /* 0x002fe200000001ff */
[----:B------:R-:W1:Y:S01]  /*7780*/  LDCU.64 UR8, c[0x0][0x358] ;  /* 0x00006b00ff0877ac */ /* 0x000e620008000a00 */
[----:B------:R-:W-:Y:S01]  /*7790*/  IMAD.MOV.U32 R76, RZ, RZ, 0x1 ;  /* 0x00000001ff4c7424 */ /* 0x000fe200078e00ff */
[----:B------:R-:W-:Y:S06]  /*77a0*/  UISETP.NE.AND.EX UP0, UPT, UR57, URZ, UPT, UP0 ;  /* 0x000000ff3900728c */ /* 0x000fec000bf05300 */
[----:B------:R-:W-:Y:S05]  /*77b0*/  PLOP3.LUT P3, PT, PT, PT, UP0, 0x80, 0x8 ;  /* 0x000000000008781c */ /* 0x000fea0003f6f008 */
[----:B------:R-:W2:Y:S01]  /*77c0*/  @UP0 LDCU.64 UR4, c[0x0][0x888] ;  /* 0x00011100ff0407ac */ /* 0x000ea20008000a00 */
[----:B------:R-:W-:Y:S07]  /*77d0*/  @UP0 UIMAD UR6, UR36, UR60, URZ ;  /* 0x0000003c240602a4 */ /* 0x000fee000f8e02ff */
[----:B------:R-:W-:Y:S01]  /*77e0*/  @!P3 PRMT R76, R0, 0x7610, R76 ;  /* 0x00007610004cb816 */ /* 0x000fe2000000004c */
[----:B--2---:R-:W-:Y:S06]  /*77f0*/  @UP0 UIMAD.WIDE UR4, UR6, 0x4, UR4 ;  /* 0x00000004060408a5 */ /* 0x004fec000f8e0204 */
[----:B-----5:R-:W-:Y:S01]  /*7800*/  IMAD.U32 R40, RZ, RZ, UR4 ;  /* 0x00000004ff287e24 */ /* 0x020fe2000f8e00ff */
[----:B------:R-:W-:Y:S04]  /*7810*/  MOV R41, UR5 ;  /* 0x0000000500297c02 */ /* 0x000fe80008000f00 */
[----:B------:R-:W2:Y:S01]  /*7820*/  @!UP0 LDCU UR4, c[0x0][0x880] ;  /* 0x00011000ff0487ac */ /* 0x000ea20008000800 */
[----:B-1----:R3:W5:Y:S02]  /*7830*/  @P3 LDG.E R40, desc[UR8][R40.64] ;  /* 0x0000000828283981 */ /* 0x002764000c1e1900 */
[----:B--23--:R-:W-:Y:S02]  /*7840*/  @!P3 IMAD.U32 R40, RZ, RZ, UR4 ;  /* 0x00000004ff28be24 */ /* 0x00cfe4000f8e00ff */
.L_x_136:
[----:B------:R-:W-:Y:S05]  /*7850*/  @!P4 BRA `(.L_x_137) ;  /* 0x000000000024c947 */ /* 0x000fea0003800000 */
[----:B------:R-:W-:Y:S01]  /*7860*/  ISETP.NE.U32.AND P3, PT, R70, RZ, PT ;  /* 0x000000ff4600720c */ /* 0x000fe20003f65070 */
[----:B------:R-:W2:Y:S03]  /*7870*/  LDCU.64 UR4, c[0x0][0x358] ;  /* 0x00006b00ff0477ac */ /* 0x000ea60008000a00 */
[----:B------:R-:W-:Y:S11]  /*7880*/  ISETP.NE.AND.EX P3, PT, R71, RZ, PT, P3 ;  /* 0x000000ff4700720c */ /* 0x000ff60003f65330 */
[----:B------:R-:W-:Y:S02]  /*7890*/  @!UPT UIADD3 URZ, UPT, UPT, URZ, URZ, URZ ;  /* 0x000000fffffff290 */ /* 0x000fe4000fffe0ff */
[----:B------:R-:W3:Y:S01]  /*78a0*/  @P3 LDC.64 R2, c[0x0][0x8a8] ;  /* 0x00022a00ff023b82 */ /* 0x000ee20000000a00 */
[----:B-1----:R-:W-:Y:S04]  /*78b0*/  @P3 IMAD R0, R72, UR36, RZ ;  /* 0x0000002448003c24 */ /* 0x002fe8000f8e02ff */
[----:B---3--:R-:W-:Y:S05]  /*78c0*/  @P3 IMAD.WIDE R2, R0, 0x4, R2 ;  /* 0x0000000400023825 */ /* 0x008fea00078e0202 */
[----:B--2--5:R2:W5:Y:S02]  /*78d0*/  @P3 LDG.E R38, desc[UR4][R2.64] ;  /* 0x0000000402263981 */ /* 0x024564000c1e1900 */
[----:B--2---:R-:W3:Y:S02]  /*78e0*/  @!P3 LDC R38, c[0x0][0x8a0] ;  /* 0x00022800ff26bb82 */ /* 0x004ee40000000800 */
.L_x_137:
[----:B-----5:R-:W-:Y:S01]  /*78f0*/  ISETP.NE.AND P4, PT, R40, RZ, PT ;  /* 0x000000ff2800720c */ /* 0x020fe20003f85270 */
[----:B------:R-:W-:Y:S01]  /*7900*/  BSSY B1, `(.L_x_138) ;  /* 0x0000040000017945 */ /* 0x000fe20003800000 */
[----:B------:R-:W-:Y:S01]  /*7910*/  SEL R2, RZ, 0xffffffff, P2 ;  /* 0xffffffffff027807 */ /* 0x000fe20001000000 */
[----:B------:R-:W-:Y:S01]  /*7920*/  IMAD.MOV.U32 R52, RZ, RZ, 0x1 ;  /* 0x00000001ff347424 */ /* 0x000fe200078e00ff */
[----:B------:R-:W-:Y:S01]  /*7930*/  LOP3.LUT P3, RZ, R76, 0xff, RZ, 0xc0, !PT ;  /* 0x000000ff4cff7812 */ /* 0x000fe2000786c0ff */
[----:B------:R-:W-:Y:S01]  /*7940*/  IMAD R39, R36, 0x80, R37 ;  /* 0x0000008024277824 */ /* 0x000fe200078e0225 */
[----:B-1----:R-:W-:Y:S02]  /*7950*/  @P1 SEL R0, RZ, 0xffffffff, P4 ;  /* 0xffffffffff001807 */ /* 0x002fe40002000000 */
[----:B------:R-:W-:Y:S02]  /*7960*/  CS2R R50, SRZ ;  /* 0x0000000000327805 */ /* 0x000fe4000001ff00 */
[----:B------:R-:W-:Y:S02]  /*7970*/  LEA R3, R83, UR43, 0x3 ;  /* 0x0000002b53037c11 */ /* 0x000fe4000f8e18ff */
[----:B------:R-:W-:Y:S02]  /*7980*/  CS2R R48, SRZ ;  /* 0x0000000000307805 */ /* 0x000fe4000001ff00 */
[----:B------:R-:W-:Y:S02]  /*7990*/  @P0 SEL R0, R2, R0, !P3 ;  /* 0x0000000002000207 */ /* 0x000fe40005800000 */
[----:B------:R-:W-:Y:S02]  /*79a0*/  CS2R R46, SRZ ;  /* 0x00000000002e7805 */ /* 0x000fe4000001ff00 */
[----:B------:R-:W-:Y:S02]  /*79b0*/  LEA R80, R36, UR43, 0x3 ;  /* 0x0000002b24507c11 */ /* 0x000fe4000f8e18ff */
[----:B------:R-:W-:Y:S02]  /*79c0*/  CS2R R44, SRZ ;  /* 0x00000000002c7805 */ /* 0x000fe4000001ff00 */
[----:B------:R-:W-:Y:S02]  /*79d0*/  @P1 LOP3.LUT R0, R0, 0x1, RZ, 0xc0, !PT ;  /* 0x0000000100001812 */ /* 0x000fe400078ec0ff */
[----:B------:R-:W-:Y:S02]  /*79e0*/  SHF.L.U32 R4, R85, 0x1f, RZ ;  /* 0x0000001f55047819 */ /* 0x000fe400000006ff */
[----:B------:R-:W-:Y:S02]  /*79f0*/  ISETP.NE.U32.OR P6, PT, R0, 0x1, !P1 ;  /* 0x000000010000780c */ /* 0x000fe40004fc5470 */
[----:B------:R-:W-:Y:S02]  /*7a00*/  PLOP3.LUT P2, PT, PT, PT, UP1, 0x80, 0x8 ;  /* 0x000000000008781c */ /* 0x000fe40003f4f018 */
[----:B------:R-:W-:Y:S09]  /*7a10*/  P2R R60, PR, RZ, 0x40 ;  /* 0x00000040ff3c7803 */ /* 0x000ff20000000000 */
[----:B------:R-:W-:Y:S04]  /*7a20*/  @P6 SHF.L.U32 R0, R82, 0x1f, RZ ;  /* 0x0000001f52006819 */ /* 0x000fe800000006ff */
[----:B------:R1:W2:Y:S01]  /*7a30*/  @P6 SYNCS.PHASECHK.TRANS64.TRYWAIT P1, [R3+URZ+0x210], R0 ;  /* 0x00021000030065a7 */ /* 0x0002a200080211ff */
[----:B------:R4:W3:Y:S01]  /*7a40*/  SYNCS.PHASECHK.TRANS64.TRYWAIT P0, [R80+URZ+0x280], R4 ;  /* 0x00028004500075a7 */ /* 0x0008e200080011ff */
[----:B-1----:R-:W-:Y:S04]  /*7a50*/  SEL R0, RZ, 0xffffffff, P4 ;  /* 0xffffffffff007807 */ /* 0x002fe80002000000 */
[----:B------:R-:W-:Y:S04]  /*7a60*/  @P2 SEL R0, R2, R0, !P3 ;  /* 0x0000000002002207 */ /* 0x000fe80005800000 */
[----:B------:R-:W-:Y:S04]  /*7a70*/  LOP3.LUT R0, R0, 0x1, RZ, 0xc0, !PT ;  /* 0x0000000100007812 */ /* 0x000fe800078ec0ff */
[----:B------:R-:W-:Y:S04]  /*7a80*/  ISETP.NE.U32.AND P5, PT, R0, 0x1, PT ;  /* 0x000000010000780c */ /* 0x000fe80003fa5070 */
[----:B------:R-:W-:Y:S02]  /*7a90*/  P2R R53, PR, RZ, 0x20 ;  /* 0x00000020ff357803 */ /* 0x000fe40000000000 */
[----:B--2---:R-:W-:Y:S01]  /*7aa0*/  @P6 SEL R52, RZ, 0x1, !P1 ;  /* 0x00000001ff346807 */ /* 0x004fe20004800000 */
[----:B---34-:R-:W-:Y:S06]  /*7ab0*/  @!P6 BRA `(.L_x_139) ;  /* 0x000000000090e947 */ /* 0x018fec0003800000 */
[----:B------:R-:W-:Y:S01]  /*7ac0*/  @P5 IMAD R5, R83, 0x1000, R74 ;  /* 0x0000100053055824 */ /* 0x000fe200078e024a */
[----:B------:R-:W-:Y:S01]  /*7ad0*/  LOP3.LUT P6, RZ, R75, 0x80, RZ, 0xc0, !PT ;  /* 0x000000804bff7812 */ /* 0x000fe200078cc0ff */
[----:B------:R-:W-:Y:S01]  /*7ae0*/  BSSY B0, `(.L_x_140) ;  /* 0x000000f000007945 */ /* 0x000fe20003800000 */
[----:B------:R-:W-:Y:S01]  /*7af0*/  ISETP.NE.AND P2, PT, R52, RZ, PT ;  /* 0x000000ff3400720c */ /* 0x000fe20003f45270 */
[----:B------:R-:W-:Y:S01]  /*7b00*/  @P5 VIADD R0, R5, UR43 ;  /* 0x0000002b05005c36 */ /* 0x000fe20008000000 */
[----:B------:R-:W-:Y:S02]  /*7b10*/  PLOP3.LUT P1, PT, PT, PT, PT, 0x8, 0x80 ;  /* 0x000000000080781c */ /* 0x000fe40003f2e170 */
[----:B------:R-:W-:Y:S02]  /*7b20*/  CS2R R46, SRZ ;  /* 0x00000000002e7805 */ /* 0x000fe4000001ff00 */
[----:B------:R-:W-:Y:S01]  /*7b30*/  @P5 PLOP3.LUT P1, PT, P6, PT, PT, 0x80, 0x8 ;  /* 0x000000000008581c */ /* 0x000fe2000372f070 */
[C---:B------:R-:W-:Y:S01]  /*7b40*/  @P5 VIADD R2, R0.reuse, 0x10 ;  /* 0x0000001000025836 */ /* 0x040fe20000000000 */
[----:B------:R-:W-:Y:S02]  /*7b50*/  CS2R R44, SRZ ;  /* 0x00000000002c7805 */ /* 0x000fe4000001ff00 */
[----:B------:R-:W-:Y:S02]  /*7b60*/  CS2R R50, SRZ ;  /* 0x0000000000327805 */ /* 0x000fe4000001ff00 */
[----:B------:R-:W-:Y:S07]  /*7b70*/  CS2R R48, SRZ ;  /* 0x0000000000307805 */ /* 0x000fee000001ff00 */
[----:B------:R-:W-:Y:S01]  /*7b80*/  @P1 VIADD R2, R0, 0xfffffff0 ;  /* 0xfffffff000021836 */ /* 0x000fe20000000000 */
[----:B------:R-:W-:Y:S06]  /*7b90*/  @P2 BRA `(.L_x_141) ;  /* 0x00000000000c2947 */ /* 0x000fec0003800000 */
[----:B------:R-:W-:Y:S04]  /*7ba0*/  SHF.L.U32 R0, R82, 0x1f, RZ ;  /* 0x0000001f52007819 */ /* 0x000fe800000006ff */
[----:B------:R-:W1:Y:S02]  /*7bb0*/  SYNCS.PHASECHK.TRANS64.TRYWAIT P1, [R3+URZ+0x210], R0 ;  /* 0x00021000030075a7 */ /* 0x000e6400080211ff */
[----:B-1----:R-:W-:Y:S05]  /*7bc0*/  @!P1 BRA `(.L_x_142) ;  /* 0x0000004c00789947 */ /* 0x002fea0003800000 */
.L_x_141:
[----:B------:R-:W-:Y:S05]  /*7bd0*/  BSYNC B0 ;  /* 0x0000000000007941 */ /* 0x000fea0003800000 */
.L_x_140:
[----:B------:R-:W-:Y:S01]  /*7be0*/  ISETP.NE.AND P1, PT, R53, RZ, PT ;  /* 0x000000ff3500720c */ /* 0x000fe20003f25270 */
[----:B-1----:R-:W-:Y:S02]  /*7bf0*/  VIADD R3, R3, 0x230 ;  /* 0x0000023003037836 */ /* 0x002fe40000000000 */
[----:B------:R-:W-:Y:S02]  /*7c00*/  IMAD.U32 R0, RZ, RZ, UR46 ;  /* 0x0000002eff007e24 */ /* 0x000fe4000f8e00ff */
[----:B------:R-:W-:Y:S03]  /*7c10*/  VIADD R83, R83, 0x1 ;  /* 0x0000000153537836 */ /* 0x000fe60000000000 */
[----:B------:R-:W-:Y:S05]  /*7c20*/  PRMT R0, R0, 0x654, R3 ;  /* 0x0000065400007816 */ /* 0x000fea0000000003 */
[----:B------:R1:W2:Y:S04]  /*7c30*/  @P1 LDS.128 R44, [R5+UR43+0x400] ;  /* 0x0004002b052c1984 */ /* 0x0002a80008000c00 */
[----:B------:R1:W3:Y:S01]  /*7c40*/  @P1 LDS.128 R48, [R2+0x400] ;  /* 0x0004000002301984 */ /* 0x0002e20000000c00 */
[C---:B------:R-:W-:Y:S01]  /*7c50*/  ISETP.NE.AND P1, PT, R83.reuse, 0x4, PT ;  /* 0x000000045300780c */ /* 0x040fe20003f25270 */
[----:B------:R-:W-:Y:S01]  /*7c60*/  @!PT LDS RZ, [RZ] ;  /* 0x00000000fffff984 */ /* 0x000fe20000000800 */
[----:B------:R-:W-:Y:S01]  /*7c70*/  @!PT LDS RZ, [RZ] ;  /* 0x00000000fffff984 */ /* 0x000fe20000000800 */
[----:B------:R-:W-:Y:S01]  /*7c80*/  @!PT LDS RZ, [RZ] ;  /* 0x00000000fffff984 */ /* 0x000fe20000000800 */
[----:B------:R-:W-:Y:S01]  /*7c90*/  @!PT LDS RZ, [RZ] ;  /* 0x00000000fffff984 */ /* 0x000fe20000000800 */
[----:B------:R4:W-:Y:S06]  /*7ca0*/  MEMBAR.ALL.CTA ;  /* 0x0000000000007992 */ /* 0x0009ec0000008000 */
[----:B----4-:R-:W4:Y:S01]  /*7cb0*/  FENCE.VIEW.ASYNC.S ;  /* 0x00000000000073c6 */ /* 0x010f220000000000 */
[----:B------:R-:W-:Y:S01]  /*7cc0*/  SEL R83, R83, RZ, P1 ;  /* 0x000000ff53537207 */ /* 0x000fe20000800000 */
[----:B----4-:R4:W-:Y:S02]  /*7cd0*/  SYNCS.ARRIVE.TRANS64.RED.A1T0 RZ, [R0+URZ], RZ ;  /* 0x000000ff00ff79a7 */ /* 0x0109e400081004ff */
[----:B----4-:R-:W-:Y:S04]  /*7ce0*/  SEL R0, RZ, 0x1, P1 ;  /* 0x00000001ff007807 */ /* 0x010fe80000800000 */
[----:B-12---:R-:W-:Y:S02]  /*7cf0*/  LOP3.LUT R82, R82, R0, RZ, 0x3c, !PT ;  /* 0x0000000052527212 */ /* 0x006fe400078e3cff */
.L_x_139:
[----:B------:R-:W-:Y:S05]  /*7d00*/  BSYNC B1 ;  /* 0x0000000000017941 */ /* 0x000fea0003800000 */
.L_x_138:
[----:B------:R-:W-:Y:S04]  /*7d10*/  SHF.R.U32.HI R0, RZ, 0x15, R39 ;  /* 0x00000015ff007819 */ /* 0x000fe80000011627 */
[----:B------:R-:W-:Y:S01]  /*7d20*/  LOP3.LUT P1, RZ, R0, 0x3, R77, 0x48, !PT ;  /* 0x0000000300ff7812 */ /* 0x000fe2000782484d */
[----:B------:R-:W-:Y:S01]  /*7d30*/  @!UPT UIADD3 URZ, UPT, UPT, URZ, URZ, URZ ;  /* 0x000000fffffff290 */ /* 0x000fe2000fffe0ff */
[----:B------:R-:W-:Y:S11]  /*7d40*/  @P0 BRA `(.L_x_143) ;  /* 0x0000000000080947 */ /* 0x000ff60003800000 */
[----:B------:R-:W1:Y:S02]  /*7d50*/  SYNCS.PHASECHK.TRANS64.TRYWAIT P0, [R80+URZ+0x280], R4 ;  /* 0x00028004500075a7 */ /* 0x000e6400080011ff */
[----:B-1----:R-:W-:Y:S05]  /*7d60*/  @!P0 BRA `(.L_x_144) ;  /* 0x0000004c00248947 */ /* 0x002fea0003800000 */
.L_x_143:
[----:B------:R-:W-:Y:S05]  /*7d70*/  @!P1 BRA `(.L_x_145) ;  /* 0x0000000000409947 */ /* 0x000fea0003800000 */
[----:B------:R-:W2:Y:S01]  /*7d80*/  LDCU.64 UR8, c[0x4][0x78] ;  /* 0x01000f00ff0877ac */ /* 0x000ea20008000a00 */
[----:B------:R-:W-:Y:S01]  /*7d90*/  MOV R3, 0x0 ;  /* 0x0000000000037802 */ /* 0x000fe20000000f00 */
[----:B------:R-:W-:Y:S02]  /*7da0*/  HFMA2 R12, -RZ, RZ, 0, 5.9604644775390625e-08 ;  /* 0x00000001ff0c7431 */ /* 0x000fe400000001ff */
[----:B------:R-:W-:Y:S02]  /*7db0*/  IMAD.MOV.U32 R8, RZ, RZ, 0x192 ;  /* 0x00000192ff087424 */ /* 0x000fe400078e00ff */
[----:B------:R-:W-:Y:S01]  /*7dc0*/  IMAD.MOV.U32 R13, RZ, RZ, RZ ;  /* 0x000000ffff0d7224 */ /* 0x000fe200078e00ff */
[----:B------:R-:W4:Y:S01]  /*7dd0*/  LDCU.64 UR6, c[0x4][0x80] ;  /* 0x01001000ff0677ac */ /* 0x000f220008000a00 */
[----:B------:R-:W3:Y:S01]  /*7de0*/  LDC.64 R2, c[0x4][R3] ;  /* 0x0100000003027b82 */ /* 0x000ee20000000a00 */
[----:B------:R-:W5:Y:S01]  /*7df0*/  LDCU.64 UR4, c[0x4][0x18] ;  /* 0x01000300ff0477ac */ /* 0x000f620008000a00 */
[----:B--2---:R-:W-:Y:S01]  /*7e00*/  MOV R5, UR9 ;  /* 0x0000000900057c02 */ /* 0x004fe20008000f00 */
[----:B-1----:R-:W-:Y:S01]  /*7e10*/  IMAD.U32 R4, RZ, RZ, UR8 ;  /* 0x00000008ff047e24 */ /* 0x002fe2000f8e00ff */
[----:B----4-:R-:W-:Y:S01]  /*7e20*/  MOV R7, UR7 ;  /* 0x0000000700077c02 */ /* 0x010fe20008000f00 */
[----:B------:R-:W-:Y:S01]  /*7e30*/  IMAD.U32 R6, RZ, RZ, UR6 ;  /* 0x00000006ff067e24 */ /* 0x000fe2000f8e00ff */
[----:B-----5:R-:W-:Y:S01]  /*7e40*/  MOV R11, UR5 ;  /* 0x00000005000b7c02 */ /* 0x020fe20008000f00 */
[----:B------:R-:W-:Y:S02]  /*7e50*/  IMAD.U32 R10, RZ, RZ, UR4 ;  /* 0x00000004ff0a7e24 */ /* 0x000fe4000f8e00ff */
[----:B------:R-:W-:Y:S07]  /*7e60*/  LEPC R20, `(.L_x_145) ;  /* 0x000000001014794e */ /* 0x000fee0000000000 */
[----:B---3--:R-:W-:Y:S05]  /*7e70*/  CALL.ABS.NOINC R2 ;  /* 0x0000000002007343 */ /* 0x008fea0003c00000 */
.L_x_145:
[----:B------:R-:W-:Y:S01]  /*7e80*/  IMAD.U32 R42, R45, 0x10000, RZ ;  /* 0x000100002d2a7824 */ /* 0x000fe200078e00ff */
[C---:B------:R-:W-:Y:S01]  /*7e90*/  SHF.L.U32 R2, R44.reuse, 0x10, RZ ;  /* 0x000000102c027819 */ /* 0x040fe200000006ff */
[----:B------:R-:W-:Y:S05]  /*7ea0*/  WARPSYNC.ALL ;  /* 0x0000000000007948 */ /* 0x000fea0003800000 */
[----:B------:R-:W-:Y:S01]  /*7eb0*/  R2UR UR4, R39 ;  /* 0x00000000270472ca */ /* 0x000fe200000e0000 */
[----:B------:R-:W-:Y:S01]  /*7ec0*/  HFMA2 R54, -RZ, RZ, 0, 9.5367431640625e-07 ;  /* 0x00000010ff367431 */ /* 0x000fe200000001ff */
[C---:B------:R-:W-:Y:S01]  /*7ed0*/  PRMT R3, R44.reuse, 0x8880, RZ ;  /* 0x000088802c037816 */ /* 0x040fe200000000ff */
[----:B------:R-:W-:Y:S01]  /*7ee0*/  BSSY.RECONVERGENT B0, `(.L_x_146) ;  /* 0x00000a2000007945 */ /* 0x000fe20003800200 */
[----:B------:R-:W-:Y:S02]  /*7ef0*/  SHF.L.U32 R41, R44, 0x8, RZ ;  /* 0x000000082c297819 */ /* 0x000fe400000006ff */
[----:B------:R-:W-:Y:S02]  /*7f00*/  IADD3 R55, PT, PT, R74, UR43, RZ ;  /* 0x0000002b4a377c10 */ /* 0x000fe4000fffe0ff */
[----:B------:R-:W-:Y:S02]  /*7f10*/  LOP3.LUT P5, RZ, R75, 0x80, RZ, 0xc0, !PT ;  /* 0x000000804bff7812 */ /* 0x000fe400078ac0ff */
[----:B------:R-:W-:Y:S02]  /*7f20*/  ISETP.NE.AND P0, PT, R87, RZ, PT ;  /* 0x000000ff5700720c */ /* 0x000fe40003f05270 */
[----:B------:R-:W-:Y:S01]  /*7f30*/  SEL R54, R54, 0xfffffff0, !P5 ;  /* 0xfffffff036367807 */ /* 0x000fe20006800000 */
[----:B-1----:R-:W1:Y:S01]  /*7f40*/  LDTM.x32 R4, tmem[UR4] ;  /* 0x00000004000479ee */ /* 0x002e6200082c0000 */
[----:B------:R-:W-:Y:S02]  /*7f50*/  ISETP.NE.AND P6, PT, R60, RZ, PT ;  /* 0x000000ff3c00720c */ /* 0x000fe40003fc5270 */
[----:B------:R-:W-:Y:S01]  /*7f60*/  IADD3 R88, PT, PT, R55, R54, RZ ;  /* 0x0000003637587210 */ /* 0x000fe20007ffe0ff */
[C---:B-1----:R-:W-:Y:S01]  /*7f70*/  IMAD R0, R38.reuse, R4, RZ ;  /* 0x0000000426007224 */ /* 0x042fe200078e02ff */
[----:B------:R-:W-:Y:S01]  /*7f80*/  SHF.R.S32.HI R4, RZ, 0x18, R2 ;  /* 0x00000018ff047819 */ /* 0x000fe20000011402 */
[C---:B------:R-:W-:Y:S01]  /*7f90*/  IMAD R2, R38.reuse, R5, RZ ;  /* 0x0000000526027224 */ /* 0x040fe200078e02ff */
[----:B------:R-:W-:Y:S01]  /*7fa0*/  SHF.R.S32.HI R5, RZ, 0x18, R41 ;  /* 0x00000018ff057819 */ /* 0x000fe20000011429 */
[----:B------:R-:W-:Y:S01]  /*7fb0*/  IMAD R0, R3, R40, R0 ;  /* 0x0000002803007224 */ /* 0x000fe200078e0200 */
[----:B------:R-:W-:Y:S01]  /*7fc0*/  PRMT R41, R45, 0x8880, RZ ;  /* 0x000088802d297816 */ /* 0x000fe200000000ff */
[----:B------:R-:W-:Y:S02]  /*7fd0*/  IMAD R3, R38, R6, RZ ;  /* 0x0000000626037224 */ /* 0x000fe400078e02ff */
[-C--:B------:R-:W-:Y:S01]  /*7fe0*/  IMAD R2, R4, R40.reuse, R2 ;  /* 0x0000002804027224 */ /* 0x080fe200078e0202 */
[----:B------:R-:W-:Y:S01]  /*7ff0*/  SHF.R.S32.HI R4, RZ, 0x18, R44 ;  /* 0x00000018ff047819 */ /* 0x000fe2000001142c */
[C---:B------:R-:W-:Y:S02]  /*8000*/  IMAD R7, R38.reuse, R7, RZ ;  /* 0x0000000726077224 */ /* 0x040fe400078e02ff */
[-C--:B------:R-:W-:Y:S02]  /*8010*/  IMAD R3, R5, R40.reuse, R3 ;  /* 0x0000002805037224 */ /* 0x080fe400078e0203 */
[----:B------:R-:W-:Y:S02]  /*8020*/  IMAD R5, R38, R9, RZ ;  /* 0x0000000926057224 */ /* 0x000fe400078e02ff */
[----:B------:R-:W-:Y:S02]  /*8030*/  IMAD R7, R4, R40, R7 ;  /* 0x0000002804077224 */ /* 0x000fe400078e0207 */
[C---:B------:R-:W-:Y:S02]  /*8040*/  IMAD R9, R38.reuse, R13, RZ ;  /* 0x0000000d26097224 */ /* 0x040fe400078e02ff */
[C---:B------:R-:W-:Y:S01]  /*8050*/  IMAD R4, R38.reuse, R8, RZ ;  /* 0x0000000826047224 */ /* 0x040fe200078e02ff */
[----:B------:R-:W-:Y:S01]  /*8060*/  I2IP.S8.S32.SAT R56, R7, R3, RZ ;  /* 0x0000000307387239 */ /* 0x000fe200000014ff */
[C---:B------:R-:W-:Y:S01]  /*8070*/  IMAD R13, R38.reuse, R17, RZ ;  /* 0x00000011260d7224 */ /* 0x040fe200078e02ff */
[----:B------:R-:W-:Y:S01]  /*8080*/  SHF.R.S32.HI R7, RZ, 0x18, R45 ;  /* 0x00000018ff077819 */ /* 0x000fe2000001142d */
[----:B------:R-:W-:Y:S01]  /*8090*/  IMAD R8, R38, R12, RZ ;  /* 0x0000000c26087224 */ /* 0x000fe200078e02ff */
[----:B------:R-:W-:Y:S01]  /*80a0*/  I2IP.S8.S32.SAT R56, R2, R0, R56 ;  /* 0x0000000002387239 */ /* 0x000fe20000001438 */
[C---:B------:R-:W-:Y:S01]  /*80b0*/  IMAD R17, R38.reuse, R21, RZ ;  /* 0x0000001526117224 */ /* 0x040fe200078e02ff */
[----:B------:R-:W-:Y:S01]  /*80c0*/  SHF.R.S32.HI R2, RZ, 0x18, R46 ;  /* 0x00000018ff027819 */ /* 0x000fe2000001142e */
[----:B------:R-:W-:Y:S01]  /*80d0*/  IMAD R12, R38, R16, RZ ;  /* 0x00000010260c7224 */ /* 0x000fe200078e02ff */
[----:B------:R-:W-:Y:S01]  /*80e0*/  SHF.L.U32 R0, R46, 0x8, RZ ;  /* 0x000000082e007819 */ /* 0x000fe200000006ff */
[C---:B------:R-:W-:Y:S02]  /*80f0*/  IMAD R21, R38.reuse, R25, RZ ;  /* 0x0000001926157224 */ /* 0x040fe400078e02ff */
[C---:B------:R-:W-:Y:S01]  /*8100*/  IMAD R16, R38.reuse, R20, RZ ;  /* 0x0000001426107224 */ /* 0x040fe200078e02ff */
[----:B------:R-:W-:Y:S01]  /*8110*/  SHF.R.S32.HI R0, RZ, 0x18, R0 ;  /* 0x00000018ff007819 */ /* 0x000fe20000011400 */
[C---:B------:R-:W-:Y:S02]  /*8120*/  IMAD R25, R38.reuse, R29, RZ ;  /* 0x0000001d26197224 */ /* 0x040fe400078e02ff */
[C---:B------:R-:W-:Y:S02]  /*8130*/  IMAD R20, R38.reuse, R24, RZ ;  /* 0x0000001826147224 */ /* 0x040fe400078e02ff */
[C---:B------:R-:W-:Y:S01]  /*8140*/  IMAD R29, R38.reuse, R33, RZ ;  /* 0x00000021261d7224 */ /* 0x040fe200078e02ff */
[----:B------:R-:W-:Y:S01]  /*8150*/  SHF.L.U32 R33, R45, 0x8, RZ ;  /* 0x000000082d217819 */ /* 0x000fe200000006ff */
[C---:B------:R-:W-:Y:S02]  /*8160*/  IMAD R24, R38.reuse, R28, RZ ;  /* 0x0000001c26187224 */ /* 0x040fe400078e02ff */
[C---:B------:R-:W-:Y:S01]  /*8170*/  IMAD R28, R38.reuse, R32, RZ ;  /* 0x00000020261c7224 */ /* 0x040fe200078e02ff */
[----:B------:R-:W-:Y:S01]  /*8180*/  SHF.R.S32.HI R32, RZ, 0x18, R42 ;  /* 0x00000018ff207819 */ /* 0x000fe2000001142a */
[----:B------:R-:W-:Y:S01]  /*8190*/  IMAD R4, R41, R40, R4 ;  /* 0x0000002829047224 */ /* 0x000fe200078e0204 */
[----:B------:R-:W-:Y:S01]  /*81a0*/  SHF.R.S32.HI R3, RZ, 0x18, R33 ;  /* 0x00000018ff037819 */ /* 0x000fe20000011421 */
[----:B------:R-:W-:Y:S01]  /*81b0*/  IMAD R6, R38, R10, RZ ;  /* 0x0000000a26067224 */ /* 0x000fe200078e02ff */
[----:B------:R-:W-:Y:S01]  /*81c0*/  PRMT R33, R46, 0x8880, RZ ;  /* 0x000088802e217816 */ /* 0x000fe200000000ff */
[-C--:B------:R-:W-:Y:S01]  /*81d0*/  IMAD R5, R32, R40.reuse, R5 ;  /* 0x0000002820057224 */ /* 0x080fe200078e0205 */
[----:B------:R-:W-:Y:S01]  /*81e0*/  SHF.L.U32 R32, R46, 0x10, RZ ;  /* 0x000000102e207819 */ /* 0x000fe200000006ff */
[C---:B------:R-:W-:Y:S02]  /*81f0*/  IMAD R11, R38.reuse, R11, RZ ;  /* 0x0000000b260b7224 */ /* 0x040fe400078e02ff */
[-C--:B------:R-:W-:Y:S02]  /*8200*/  IMAD R6, R3, R40.reuse, R6 ;  /* 0x0000002803067224 */ /* 0x080fe400078e0206 */
[----:B------:R-:W-:Y:S01]  /*8210*/  IMAD R11, R7, R40, R11 ;  /* 0x00000028070b7224 */ /* 0x000fe200078e020b */
[----:B------:R-:W-:Y:S01]  /*8220*/  SHF.R.S32.HI R7, RZ, 0x18, R32 ;  /* 0x00000018ff077819 */ /* 0x000fe20000011420 */
[----:B------:R-:W-:Y:S02]  /*8230*/  IMAD.MOV.U32 R3, RZ, RZ, R33 ;  /* 0x000000ffff037224 */ /* 0x000fe400078e0021 */
[----:B------:R-:W-:Y:S01]  /*8240*/  IMAD R10, R38, R14, RZ ;  /* 0x0000000e260a7224 */ /* 0x000fe200078e02ff */
[----:B------:R-:W-:Y:S01]  /*8250*/  I2IP.S8.S32.SAT R11, R11, R6, RZ ;  /* 0x000000060b0b7239 */ /* 0x000fe200000014ff */
[-C--:B------:R-:W-:Y:S01]  /*8260*/  IMAD R8, R3, R40.reuse, R8 ;  /* 0x0000002803087224 */ /* 0x080fe200078e0208 */
[----:B------:R-:W-:Y:S01]  /*8270*/  SHF.L.U32 R3, R47, 0x10, RZ ;  /* 0x000000102f037819 */ /* 0x000fe200000006ff */
[-C--:B------:R-:W-:Y:S01]  /*8280*/  IMAD R9, R7, R40.reuse, R9 ;  /* 0x0000002807097224 */ /* 0x080fe200078e0209 */
[C---:B------:R-:W-:Y:S01]  /*8290*/  PRMT R7, R47.reuse, 0x8880, RZ ;  /* 0x000088802f077816 */ /* 0x040fe200000000ff */
[----:B------:R-:W-:Y:S01]  /*82a0*/  IMAD R10, R0, R40, R10 ;  /* 0x00000028000a7224 */ /* 0x000fe200078e020a */
[----:B------:R-:W-:Y:S01]  /*82b0*/  SHF.R.S32.HI R3, RZ, 0x18, R3 ;  /* 0x00000018ff037819 */ /* 0x000fe20000011403 */
[----:B------:R-:W-:Y:S01]  /*82c0*/  IMAD R15, R38, R15, RZ ;  /* 0x0000000f260f7224 */ /* 0x000fe200078e02ff */
[----:B------:R-:W-:Y:S01]  /*82d0*/  MOV R0, R7 ;  /* 0x0000000700007202 */ /* 0x000fe20000000f00 */
[----:B------:R-:W-:Y:S01]  /*82e0*/  IMAD.SHL.U32 R6, R47, 0x100, RZ ;  /* 0x000001002f067824 */ /* 0x000fe200078e00ff */
[----:B------:R-:W-:Y:S01]  /*82f0*/  I2IP.S8.S32.SAT R57, R5, R4, R11 ;  /* 0x0000000405397239 */ /* 0x000fe2000000140b */
[-C--:B------:R-:W-:Y:S01]  /*8300*/  IMAD R15, R2, R40.reuse, R15 ;  /* 0x00000028020f7224 */ /* 0x080fe200078e020f */
[----:B------:R-:W-:Y:S01]  /*8310*/  SHF.R.S32.HI R2, RZ, 0x18, R47 ;  /* 0x00000018ff027819 */ /* 0x000fe2000001142f */
[----:B------:R-:W-:Y:S01]  /*8320*/  IMAD R12, R0, R40, R12 ;  /* 0x00000028000c7224 */ /* 0x000fe200078e020c */
[----:B------:R-:W-:Y:S01]  /*8330*/  SHF.R.S32.HI R6, RZ, 0x18, R6 ;  /* 0x00000018ff067819 */ /* 0x000fe20000011406 */
[----:B------:R-:W-:Y:S01]  /*8340*/  IMAD R14, R38, R18, RZ ;  /* 0x00000012260e7224 */ /* 0x000fe200078e02ff */
[----:B---3--:R-:W-:Y:S01]  /*8350*/  PRMT R0, R48, 0x8880, RZ ;  /* 0x0000888030007816 */ /* 0x008fe200000000ff */
[-C--:B------:R-:W-:Y:S01]  /*8360*/  IMAD R13, R3, R40.reuse, R13 ;  /* 0x00000028030d7224 */ /* 0x080fe200078e020d */
[C---:B------:R-:W-:Y:S01]  /*8370*/  SHF.L.U32 R4, R49.reuse, 0x10, RZ ;  /* 0x0000001031047819 */ /* 0x040fe200000006ff */
[----:B------:R-:W-:Y:S01]  /*8380*/  IMAD R19, R38, R19, RZ ;  /* 0x0000001326137224 */ /* 0x000fe200078e02ff */
[C---:B------:R-:W-:Y:S01]  /*8390*/  PRMT R3, R49.reuse, 0x8880, RZ ;  /* 0x0000888031037816 */ /* 0x040fe200000000ff */
[-C--:B------:R-:W-:Y:S01]  /*83a0*/  IMAD R14, R6, R40.reuse, R14 ;  /* 0x00000028060e7224 */ /* 0x080fe200078e020e */
[----:B------:R-:W-:Y:S01]  /*83b0*/  SHF.L.U32 R5, R49, 0x8, RZ ;  /* 0x0000000831057819 */ /* 0x000fe200000006ff */
[-C--:B------:R-:W-:Y:S01]  /*83c0*/  IMAD R19, R2, R40.reuse, R19 ;  /* 0x0000002802137224 */ /* 0x080fe200078e0213 */
[----:B------:R-:W-:Y:S01]  /*83d0*/  SHF.L.U32 R2, R48, 0x10, RZ ;  /* 0x0000001030027819 */ /* 0x000fe200000006ff */
[----:B------:R-:W-:Y:S01]  /*83e0*/  IMAD R16, R0, R40, R16 ;  /* 0x0000002800107224 */ /* 0x000fe200078e0210 */
[----:B------:R-:W-:Y:S01]  /*83f0*/  SHF.R.S32.HI R4, RZ, 0x18, R4 ;  /* 0x00000018ff047819 */ /* 0x000fe20000011404 */
[----:B------:R-:W-:Y:S01]  /*8400*/  IMAD.SHL.U32 R0, R48, 0x100, RZ ;  /* 0x0000010030007824 */ /* 0x000fe200078e00ff */
[----:B------:R-:W-:Y:S01]  /*8410*/  SHF.R.S32.HI R2, RZ, 0x18, R2 ;  /* 0x00000018ff027819 */ /* 0x000fe20000011402 */
[C---:B------:R-:W-:Y:S01]  /*8420*/  IMAD R18, R38.reuse, R22, RZ ;  /* 0x0000001626127224 */ /* 0x040fe200078e02ff */
[----:B------:R-:W-:Y:S01]  /*8430*/  I2IP.S8.S32.SAT R10, R15, R10, RZ ;  /* 0x0000000a0f0a7239 */ /* 0x000fe200000014ff */
[----:B------:R-:W-:Y:S01]  /*8440*/  IMAD R23, R38, R23, RZ ;  /* 0x0000001726177224 */ /* 0x000fe200078e02ff */
[----:B------:R-:W-:Y:S01]  /*8450*/  SHF.R.S32.HI R0, RZ, 0x18, R0 ;  /* 0x00000018ff007819 */ /* 0x000fe20000011400 */
[----:B------:R-:W-:Y:S01]  /*8460*/  IMAD R17, R2, R40, R17 ;  /* 0x0000002802117224 */ /* 0x000fe200078e0211 */
[----:B------:R-:W-:Y:S01]  /*8470*/  SHF.R.S32.HI R2, RZ, 0x18, R48 ;  /* 0x00000018ff027819 */ /* 0x000fe20000011430 */
[----:B------:R-:W-:Y:S01]  /*8480*/  IMAD R22, R38, R26, RZ ;  /* 0x0000001a26167224 */ /* 0x000fe200078e02ff */
[----:B------:R-:W-:Y:S01]  /*8490*/  I2IP.S8.S32.SAT R14, R19, R14, RZ ;  /* 0x0000000e130e7239 */ /* 0x000fe200000014ff */
[-C--:B------:R-:W-:Y:S01]  /*84a0*/  IMAD R18, R0, R40.reuse, R18 ;  /* 0x0000002800127224 */ /* 0x080fe200078e0212 */
[----:B------:R-:W-:Y:S01]  /*84b0*/  SHF.R.S32.HI R0, RZ, 0x18, R5 ;  /* 0x00000018ff007819 */ /* 0x000fe20000011405 */
[-C--:B------:R-:W-:Y:S01]  /*84c0*/  IMAD R23, R2, R40.reuse, R23 ;  /* 0x0000002802177224 */ /* 0x080fe200078e0217 */
[----:B------:R-:W-:Y:S01]  /*84d0*/  SHF.R.S32.HI R2, RZ, 0x18, R49 ;  /* 0x00000018ff027819 */ /* 0x000fe20000011431 */
[-C--:B------:R-:W-:Y:S01]  /*84e0*/  IMAD R20, R3, R40.reuse, R20 ;  /* 0x0000002803147224 */ /* 0x080fe200078e0214 */
[----:B------:R-:W-:Y:S01]  /*84f0*/  SHF.L.U32 R3, R50, 0x8, RZ ;  /* 0x0000000832037819 */ /* 0x000fe200000006ff */
[----:B------:R-:W-:Y:S01]  /*8500*/  IMAD R21, R4, R40, R21 ;  /* 0x0000002804157224 */ /* 0x000fe200078e0215 */
[----:B------:R-:W-:Y:S01]  /*8510*/  SHF.R.S32.HI R5, RZ, 0x18, R51 ;  /* 0x00000018ff057819 */ /* 0x000fe20000011433 */
[----:B------:R-:W-:Y:S01]  /*8520*/  IMAD R27, R38, R27, RZ ;  /* 0x0000001b261b7224 */ /* 0x000fe200078e02ff */
[----:B------:R-:W-:Y:S01]  /*8530*/  SHF.R.S32.HI R3, RZ, 0x18, R3 ;  /* 0x00000018ff037819 */ /* 0x000fe20000011403 */
[----:B------:R-:W-:Y:S01]  /*8540*/  IMAD.U32 R4, R50, 0x10000, RZ ;  /* 0x0001000032047824 */ /* 0x000fe200078e00ff */
[----:B------:R-:W-:Y:S01]  /*8550*/  I2IP.S8.S32.SAT R18, R23, R18, RZ ;  /* 0x0000001217127239 */ /* 0x000fe200000014ff */
[-C--:B------:R-:W-:Y:S01]  /*8560*/  IMAD R22, R0, R40.reuse, R22 ;  /* 0x0000002800167224 */ /* 0x080fe200078e0216 */
[----:B------:R-:W-:Y:S01]  /*8570*/  PRMT R0, R50, 0x8880, RZ ;  /* 0x0000888032007816 */ /* 0x000fe200000000ff */
[----:B------:R-:W-:Y:S01]  /*8580*/  IMAD R27, R2, R40, R27 ;  /* 0x00000028021b7224 */ /* 0x000fe200078e021b */
[----:B------:R-:W-:Y:S01]  /*8590*/  SHF.R.S32.HI R2, RZ, 0x18, R4 ;  /* 0x00000018ff027819 */ /* 0x000fe20000011404 */
[----:B------:R-:W-:Y:S01]  /*85a0*/  IMAD R26, R38, R30, RZ ;  /* 0x0000001e261a7224 */ /* 0x000fe200078e02ff */
[----:B------:R-:W-:Y:S01]  /*85b0*/  I2IP.S8.S32.SAT R58, R9, R8, R10 ;  /* 0x00000008093a7239 */ /* 0x000fe2000000140a */
[-C--:B------:R-:W-:Y:S01]  /*85c0*/  IMAD R24, R0, R40.reuse, R24 ;  /* 0x0000002800187224 */ /* 0x080fe200078e0218 */
[----:B------:R-:W-:Y:S01]  /*85d0*/  SHF.R.S32.HI R0, RZ, 0x18, R50 ;  /* 0x00000018ff007819 */ /* 0x000fe20000011432 */
[-C--:B------:R-:W-:Y:S01]  /*85e0*/  IMAD R25, R2, R40.reuse, R25 ;  /* 0x0000002802197224 */ /* 0x080fe200078e0219 */
[----:B------:R-:W-:Y:S01]  /*85f0*/  PRMT R2, R51, 0x8880, RZ ;  /* 0x0000888033027816 */ /* 0x000fe200000000ff */
[----:B------:R-:W-:Y:S01]  /*8600*/  IMAD R26, R3, R40, R26 ;  /* 0x00000028031a7224 */ /* 0x000fe200078e021a */
[----:B------:R-:W-:Y:S01]  /*8610*/  SHF.L.U32 R3, R51, 0x10, RZ ;  /* 0x0000001033037819 */ /* 0x000fe200000006ff */
[----:B------:R-:W-:Y:S01]  /*8620*/  IMAD R31, R38, R31, RZ ;  /* 0x0000001f261f7224 */ /* 0x000fe200078e02ff */
[----:B------:R-:W-:Y:S01]  /*8630*/  I2IP.S8.S32.SAT R59, R13, R12, R14 ;  /* 0x0000000c0d3b7239 */ /* 0x000fe2000000140e */
[----:B------:R-:W-:Y:S01]  /*8640*/  IMAD.SHL.U32 R4, R51, 0x100, RZ ;  /* 0x0000010033047824 */ /* 0x000fe200078e00ff */
[----:B------:R-:W-:Y:S01]  /*8650*/  SHF.R.S32.HI R3, RZ, 0x18, R3 ;  /* 0x00000018ff037819 */ /* 0x000fe20000011403 */
[----:B------:R-:W-:Y:S01]  /*8660*/  IMAD R31, R0, R40, R31 ;  /* 0x00000028001f7224 */ /* 0x000fe200078e021f */
[----:B------:R-:W-:Y:S01]  /*8670*/  I2IP.S8.S32.SAT R16, R17, R16, R18 ;  /* 0x0000001011107239 */ /* 0x000fe20000001412 */
[----:B------:R1:W-:Y:S01]  /*8680*/  STS.128 [R74+UR43+0x4400], R56 ;  /* 0x004400384a007988 */ /* 0x0003e20008000c2b */
[----:B------:R-:W-:Y:S01]  /*8690*/  SHF.R.S32.HI R4, RZ, 0x18, R4 ;  /* 0x00000018ff047819 */ /* 0x000fe20000011404 */
[----:B------:R-:W-:Y:S01]  /*86a0*/  IMAD R28, R2, R40, R28 ;  /* 0x00000028021c7224 */ /* 0x000fe200078e021c */
[----:B------:R-:W-:Y:S01]  /*86b0*/  I2IP.S8.S32.SAT R22, R27, R22, RZ ;  /* 0x000000161b167239 */ /* 0x000fe200000014ff */
[C---:B------:R-:W-:Y:S01]  /*86c0*/  IMAD R30, R38.reuse, R34, RZ ;  /* 0x00000022261e7224 */ /* 0x040fe200078e02ff */
[----:B------:R-:W-:Y:S01]  /*86d0*/  I2IP.S8.S32.SAT R18, R31, R26, RZ ;  /* 0x0000001a1f127239 */ /* 0x000fe200000014ff */
[----:B------:R-:W-:Y:S01]  /*86e0*/  IMAD R29, R3, R40, R29 ;  /* 0x00000028031d7224 */ /* 0x000fe200078e021d */
[----:B------:R-:W-:Y:S01]  /*86f0*/  I2IP.S8.S32.SAT R17, R21, R20, R22 ;  /* 0x0000001415117239 */ /* 0x000fe20000001416 */
[----:B------:R-:W-:Y:S01]  /*8700*/  IMAD R35, R38, R35, RZ ;  /* 0x0000002326237224 */ /* 0x000fe200078e02ff */
[----:B------:R-:W-:Y:S01]  /*8710*/  I2IP.S8.S32.SAT R18, R25, R24, R18 ;  /* 0x0000001819127239 */ /* 0x000fe20000001412 */
[-C--:B------:R-:W-:Y:S01]  /*8720*/  IMAD R30, R4, R40.reuse, R30 ;  /* 0x00000028041e7224 */ /* 0x080fe200078e021e */
[----:B------:R-:W-:Y:S01]  /*8730*/  LEA R0, R83, UR43, 0x3 ;  /* 0x0000002b53007c11 */ /* 0x000fe2000f8e18ff */
[----:B------:R-:W-:Y:S01]  /*8740*/  IMAD R35, R5, R40, R35 ;  /* 0x0000002805237224 */ /* 0x000fe200078e0223 */
[----:B------:R-:W-:Y:S04]  /*8750*/  @P6 SHF.L.U32 R2, R82, 0x1f, RZ ;  /* 0x0000001f52026819 */ /* 0x000fe800000006ff */
[----:B------:R-:W-:Y:S04]  /*8760*/  I2IP.S8.S32.SAT R19, R35, R30, RZ ;  /* 0x0000001e23137239 */ /* 0x000fe800000014ff */
[----:B------:R-:W-:Y:S05]  /*8770*/  I2IP.S8.S32.SAT R19, R29, R28, R19 ;  /* 0x0000001c1d137239 */ /* 0x000fea0000001413 */
[----:B------:R1:W-:Y:S01]  /*8780*/  STS.128 [R88+0x4400], R16 ;  /* 0x0044001058007388 */ /* 0x0003e20000000c00 */
[----:B------:R-:W-:Y:S01]  /*8790*/  @!PT LDS RZ, [RZ] ;  /* 0x00000000fffff984 */ /* 0x000fe20000000800 */
[----:B------:R-:W-:Y:S01]  /*87a0*/  @!PT LDS RZ, [RZ] ;  /* 0x00000000fffff984 */ /* 0x000fe20000000800 */
[----:B------:R-:W-:Y:S01]  /*87b0*/  @!PT LDS RZ, [RZ] ;  /* 0x00000000fffff984 */ /* 0x000fe20000000800 */
[----:B------:R-:W-:Y:S01]  /*87c0*/  @!PT LDS RZ, [RZ] ;  /* 0x00000000fffff984 */ /* 0x000fe20000000800 */
[----:B------:R2:W-:Y:S07]  /*87d0*/  MEMBAR.ALL.CTA ;  /* 0x0000000000007992 */ /* 0x0005ee0000008000 */
[----:B--2---:R-:W2:Y:S02]  /*87e0*/  FENCE.VIEW.ASYNC.S ;  /* 0x00000000000073c6 */ /* 0x004ea40000000000 */
[----:B--2---:R-:W-:Y:S06]  /*87f0*/  BAR.SYNC.DEFER_BLOCKING 0x1, 0x80 ;  /* 0x0042000000007b1d */ /* 0x004fec0000010000 */
[----:B------:R-:W-:Y:S05]  /*8800*/  @P0 BRA `(.L_x_147) ;  /* 0x00000000003c0947 */ /* 0x000fea0003800000 */
[----:B------:R-:W2:Y:S01]  /*8810*/  LDCU.64 UR6, c[0x0][0x348] ;  /* 0x00006900ff0677ac */ /* 0x000ea20008000a00 */
[----:B------:R-:W-:Y:S01]  /*8820*/  UIADD3 UR4, UPT, UPT, UR43, 0x4400, URZ ;  /* 0x000044002b047890 */ /* 0x000fe2000fffe0ff */
[----:B------:R-:W-:Y:S01]  /*8830*/  UMOV UR51, UR36 ;  /* 0x0000002400337c82 */ /* 0x000fe20008000000 */
[----:B------:R-:W-:Y:S02]  /*8840*/  UIADD3 UR9, UPT, UPT, UR49, 0x80, URZ ;  /* 0x0000008031097890 */ /* 0x000fe4000fffe0ff */
[----:B------:R-:W-:Y:S02]  /*8850*/  UIADD3 UR8, UPT, UPT, UR43, 0x4c00, URZ ;  /* 0x00004c002b087890 */ /* 0x000fe4000fffe0ff */
[----:B------:R-:W-:Y:S01]  /*8860*/  MOV R86, UR4 ;  /* 0x0000000400567c02 */ /* 0x000fe20008000f00 */
[----:B------:R-:W-:Y:S01]  /*8870*/  UMOV UR10, UR50 ;  /* 0x00000032000a7c82 */ /* 0x000fe20008000000 */
[----:B------:R-:W-:Y:S02]  /*8880*/  UMOV UR11, UR36 ;  /* 0x00000024000b7c82 */ /* 0x000fe40008000000 */
[----:B------:R-:W-:Y:S01]  /*8890*/  R2UR UR48, R86 ;  /* 0x00000000563072ca */ /* 0x000fe200000e0000 */
[----:B--2---:R-:W-:Y:S04]  /*88a0*/  UIADD3 UR4, UP0, UPT, UR6, 0x680, URZ ;  /* 0x0000068006047890 */ /* 0x004fe8000ff1e0ff */
[----:B------:R-:W-:Y:S09]  /*88b0*/  UIADD3.X UR5, UPT, UPT, URZ, UR7, URZ, UP0, !UPT ;  /* 0x00000007ff057290 */ /* 0x000ff200087fe4ff */
[----:B------:R2:W-:Y:S01]  /*88c0*/  UTMASTG.3D [UR48], [UR4] ;  /* 0x00000030040073b5 */ /* 0x0005e20008010000 */
[----:B------:R2:W-:Y:S01]  /*88d0*/  UTMASTG.3D [UR8], [UR4] ;  /* 0x00000008040073b5 */ /* 0x0005e20008010000 */
[----:B------:R0:W-:Y:S01]  /*88e0*/  UTMACMDFLUSH ;  /* 0x00000000000079b7 */ /* 0x0001e20000000000 */
[----:B--2---:R-:W-:Y:S04]  /*88f0*/  DEPBAR.LE SB0, 0x1 ;  /* 0x000080400000791a */ /* 0x004fe80000000000 */
.L_x_147:
[----:B------:R-:W-:Y:S05]  /*8900*/  BSYNC.RECONVERGENT B0 ;  /* 0x0000000000007941 */ /* 0x000fea0003800200 */
.L_x_146:
[----:B------:R-:W-:Y:S06]  /*8910*/  BAR.SYNC.DEFER_BLOCKING 0x1, 0x80 ;  /* 0x0042000000007b1d */ /* 0x000fec0000010000 */
[----:B------:R-:W2:Y:S01]  /*8920*/  @P6 SYNCS.PHASECHK.TRANS64.TRYWAIT P0, [R0+URZ+0x210], R2 ;  /* 0x00021002000065a7 */ /* 0x000ea200080011ff */
[----:B------:R-:W-:Y:S01]  /*8930*/  BSSY B1, `(.L_x_148) ;  /* 0x000001f000017945 */ /* 0x000fe20003800000 */
[----:B--2---:R-:W-:Y:S03]  /*8940*/  @P6 SEL R52, RZ, 0x1, !P0 ;  /* 0x00000001ff346807 */ /* 0x004fe60004000000 */
[----:B------:R-:W-:Y:S05]  /*8950*/  @!P6 BRA `(.L_x_149) ;  /* 0x000000000070e947 */ /* 0x000fea0003800000 */
[----:B------:R-:W-:Y:S01]  /*8960*/  ISETP.NE.AND P1, PT, R53, RZ, PT ;  /* 0x000000ff3500720c */ /* 0x000fe20003f25270 */
[----:B------:R-:W-:Y:S01]  /*8970*/  BSSY B0, `(.L_x_150) ;  /* 0x0000008000007945 */ /* 0x000fe20003800000 */
[----:B------:R-:W-:Y:S11]  /*8980*/  ISETP.NE.AND P0, PT, R52, RZ, PT ;  /* 0x000000ff3400720c */ /* 0x000ff60003f05270 */
[----:B------:R-:W-:Y:S04]  /*8990*/  @P1 IMAD R4, R83, 0x1000, R55 ;  /* 0x0000100053041824 */ /* 0x000fe800078e0237 */
[----:B------:R-:W-:Y:S01]  /*89a0*/  @P1 IMAD.IADD R3, R54, 0x1, R4 ;  /* 0x0000000136031824 */ /* 0x000fe200078e0204 */
[----:B------:R-:W-:Y:S06]  /*89b0*/  @P0 BRA `(.L_x_151) ;  /* 0x00000000000c0947 */ /* 0x000fec0003800000 */
[----:B------:R-:W-:Y:S04]  /*89c0*/  SHF.L.U32 R2, R82, 0x1f, RZ ;  /* 0x0000001f52027819 */ /* 0x000fe800000006ff */
[----:B------:R-:W2:Y:S02]  /*89d0*/  SYNCS.PHASECHK.TRANS64.TRYWAIT P0, [R0+URZ+0x210], R2 ;  /* 0x00021002000075a7 */ /* 0x000ea400080011ff */
[----:B--2---:R-:W-:Y:S05]  /*89e0*/  @!P0 BRA `(.L_x_152) ;  /* 0x0000004000188947 */ /* 0x004fea0003800000 */
.L_x_151:
[----:B------:R-:W-:Y:S05]  /*89f0*/  BSYNC B0 ;  /* 0x0000000000007941 */ /* 0x000fea0003800000 */
.L_x_150:
[----:B------:R-:W-:Y:S01]  /*8a00*/  ISETP.NE.AND P0, PT, R53, RZ, PT ;  /* 0x000000ff3500720c */ /* 0x000fe20003f05270 */
[----:B--2---:R-:W-:Y:S02]  /*8a10*/  VIADD R2, R0, 0x230 ;  /* 0x0000023000027836 */ /* 0x004fe40000000000 */
[----:B------:R-:W-:Y:S02]  /*8a20*/  IMAD.U32 R0, RZ, RZ, UR46 ;  /* 0x0000002eff007e24 */ /* 0x000fe4000f8e00ff */
[----:B------:R-:W-:Y:S03]  /*8a30*/  VIADD R83, R83, 0x1 ;  /* 0x0000000153537836 */ /* 0x000fe60000000000 */
[----:B------:R-:W-:Y:S05]  /*8a40*/  PRMT R0, R0, 0x654, R2 ;  /* 0x0000065400007816 */ /* 0x000fea0000000002 */
[----:B------:R2:W3:Y:S04]  /*8a50*/  @P0 LDS.128 R44, [R4+0x400] ;  /* 0x00040000042c0984 */ /* 0x0004e80000000c00 */
[----:B------:R2:W4:Y:S01]  /*8a60*/  @P0 LDS.128 R48, [R3+0x400] ;  /* 0x0004000003300984 */ /* 0x0005220000000c00 */
[C---:B------:R-:W-:Y:S01]  /*8a70*/  ISETP.NE.AND P0, PT, R83.reuse, 0x4, PT ;  /* 0x000000045300780c */ /* 0x040fe20003f05270 */
[----:B------:R-:W-:Y:S01]  /*8a80*/  @!PT LDS RZ, [RZ] ;  /* 0x00000000fffff984 */ /* 0x000fe20000000800 */
[----:B------:R-:W-:Y:S01]  /*8a90*/  @!PT LDS RZ, [RZ] ;  /* 0x00000000fffff984 */ /* 0x000fe20000000800 */
[----:B------:R-:W-:Y:S01]  /*8aa0*/  @!PT LDS RZ, [RZ] ;  /* 0x00000000fffff984 */ /* 0x000fe20000000800 */
[----:B------:R-:W-:Y:S01]  /*8ab0*/  @!PT LDS RZ, [RZ] ;  /* 0x00000000fffff984 */ /* 0x000fe20000000800 */
[----:B------:R5:W-:Y:S06]  /*8ac0*/  MEMBAR.ALL.CTA ;  /* 0x0000000000007992 */ /* 0x000bec0000008000 */
[----:B-----5:R-:W5:Y:S01]  /*8ad0*/  FENCE.VIEW.ASYNC.S ;  /* 0x00000000000073c6 */ /* 0x020f620000000000 */
[----:B------:R-:W-:Y:S01]  /*8ae0*/  SEL R83, R83, RZ, P0 ;  /* 0x000000ff53537207 */ /* 0x000fe20000000000 */
[----:B-----5:R5:W-:Y:S02]  /*8af0*/  SYNCS.ARRIVE.TRANS64.RED.A1T0 RZ, [R0+URZ], RZ ;  /* 0x000000ff00ff79a7 */ /* 0x020be400081004ff */
[----:B-----5:R-:W-:Y:S04]  /*8b00*/  SEL R0, RZ, 0x1, P0 ;  /* 0x00000001ff007807 */ /* 0x020fe80000000000 */
[----:B--23--:R-:W-:Y:S02]  /*8b10*/  LOP3.LUT R82, R82, R0, RZ, 0x3c, !PT ;  /* 0x0000000052527212 */ /* 0x00cfe400078e3cff */
.L_x_149:
[----:B------:R-:W-:Y:S05]  /*8b20*/  BSYNC B1 ;  /* 0x0000000000017941 */ /* 0x000fea0003800000 */
.L_x_148:
[----:B------:R-:W-:Y:S05]  /*8b30*/  VIADD R0, R39, 0x20 ;  /* 0x0000002027007836 */ /* 0x000fea0000000000 */
[----:B------:R-:W-:Y:S04]  /*8b40*/  SHF.R.U32.HI R0, RZ, 0x15, R0 ;  /* 0x00000015ff007819 */ /* 0x000fe80000011600 */
[----:B------:R-:W-:Y:S11]  /*8b50*/  LOP3.LUT P0, RZ, R0, 0x3, R77, 0x48, !PT ;  /* 0x0000000300ff7812 */ /* 0x000ff6000780484d */
[----:B------:R-:W-:Y:S02]  /*8b60*/  @!UPT UIADD3 URZ, UPT, UPT, URZ, URZ, URZ ;  /* 0x000000fffffff290 */ /* 0x000fe4000fffe0ff */
[----:B------:R-:W-:Y:S05]  /*8b70*/  @!P0 BRA `(.L_x_153) ;  /* 0x0000000000408947 */ /* 0x000fea0003800000 */
[----:B------:R-:W2:Y:S01]  /*8b80*/  LDCU.64 UR8, c[0x4][0x78] ;  /* 0x01000f00ff0877ac */ /* 0x000ea20008000a00 */
[----:B------:R-:W-:Y:S01]  /*8b90*/  MOV R3, 0x0 ;  /* 0x0000000000037802 */ /* 0x000fe20000000f00 */
[----:B------:R-:W-:Y:S02]  /*8ba0*/  HFMA2 R12, -RZ, RZ, 0, 5.9604644775390625e-08 ;  /* 0x00000001ff0c7431 */ /* 0x000fe400000001ff */
[----:B------:R-:W-:Y:S02]  /*8bb0*/  IMAD.MOV.U32 R8, RZ, RZ, 0x192 ;  /* 0x00000192ff087424 */ /* 0x000fe400078e00ff */
[----:B------:R-:W-:Y:S01]  /*8bc0*/  IMAD.MOV.U32 R13, RZ, RZ, RZ ;  /* 0x000000ffff0d7224 */ /* 0x000fe200078e00ff */
[----:B------:R-:W3:Y:S01]  /*8bd0*/  LDCU.64 UR6, c[0x4][0x80] ;  /* 0x01001000ff0677ac */ /* 0x000ee20008000a00 */
[----:B------:R-:W1:Y:S01]  /*8be0*/  LDC.64 R2, c[0x4][R3] ;  /* 0x0100000003027b82 */ /* 0x000e620000000a00 */
[----:B------:R-:W5:Y:S01]  /*8bf0*/  LDCU.64 UR4, c[0x4][0x18] ;  /* 0x01000300ff0477ac */ /* 0x000f620008000a00 */
[----:B--2---:R-:W-:Y:S01]  /*8c00*/  MOV R5, UR9 ;  /* 0x0000000900057c02 */ /* 0x004fe20008000f00 */
[----:B------:R-:W-:Y:S01]  /*8c10*/  IMAD.U32 R4, RZ, RZ, UR8 ;  /* 0x00000008ff047e24 */ /* 0x000fe2000f8e00ff */
[----:B---3--:R-:W-:Y:S01]  /*8c20*/  MOV R7, UR7 ;  /* 0x0000000700077c02 */ /* 0x008fe20008000f00 */
[----:B------:R-:W-:Y:S01]  /*8c30*/  IMAD.U32 R6, RZ, RZ, UR6 ;  /* 0x00000006ff067e24 */ /* 0x000fe2000f8e00ff */
[----:B-----5:R-:W-:Y:S01]  /*8c40*/  MOV R11, UR5 ;  /* 0x00000005000b7c02 */ /* 0x020fe20008000f00 */
[----:B------:R-:W-:Y:S02]  /*8c50*/  IMAD.U32 R10, RZ, RZ, UR4 ;  /* 0x00000004ff0a7e24 */ /* 0x000fe4000f8e00ff */
[----:B------:R-:W-:Y:S07]  /*8c60*/  LEPC R20, `(.L_x_153) ;  /* 0x000000001014794e */ /* 0x000fee0000000000 */
[----:B-1--4-:R-:W-:Y:S05]  /*8c70*/  CALL.ABS.NOINC R2 ;  /* 0x0000000002007343 */ /* 0x012fea0003c00000 */
.L_x_153:
[C---:B------:R-:W-:Y:S01]  /*8c80*/  SHF.L.U32 R2, R44.reuse, 0x10, RZ ;  /* 0x000000102c027819 */ /* 0x040fe200000006ff */
[----:B------:R-:W-:Y:S05]  /*8c90*/  WARPSYNC.ALL ;  /* 0x0000000000007948 */ /* 0x000fea0003800000 */
[----:B------:R-:W-:Y:S01]  /*8ca0*/  R2UR UR4, R39 ;  /* 0x00000000270472ca */ /* 0x000fe200000e0000 */
[----:B------:R-:W-:Y:S01]  /*8cb0*/  BSSY.RECONVERGENT B0, `(.L_x_154) ;  /* 0x000009e000007945 */ /* 0x000fe20003800200 */
[C---:B------:R-:W-:Y:S02]  /*8cc0*/  PRMT R3, R44.reuse, 0x8880, RZ ;  /* 0x000088802c037816 */ /* 0x040fe400000000ff */
[----:B------:R-:W-:Y:S02]  /*8cd0*/  SHF.L.U32 R41, R44, 0x8, RZ ;  /* 0x000000082c297819 */ /* 0x000fe400000006ff */
[C---:B------:R-:W-:Y:S02]  /*8ce0*/  SHF.L.U32 R42, R45.reuse, 0x10, RZ ;  /* 0x000000102d2a7819 */ /* 0x040fe400000006ff */
[----:B------:R-:W-:Y:S02]  /*8cf0*/  SHF.L.U32 R43, R45, 0x8, RZ ;  /* 0x000000082d2b7819 */ /* 0x000fe400000006ff */
[----:B------:R-:W-:Y:S02]  /*8d00*/  SHF.R.S32.HI R42, RZ, 0x18, R42 ;  /* 0x00000018ff2a7819 */ /* 0x000fe4000001142a */
[----:B------:R-:W-:Y:S01]  /*8d10*/  SHF.R.S32.HI R43, RZ, 0x18, R43 ;  /* 0x00000018ff2b7819 */ /* 0x000fe2000001142b */
[----:B-1----:R-:W1:Y:S01]  /*8d20*/  LDTM.x32 R4, tmem[UR4+0x20] ;  /* 0x00002004000479ee */ /* 0x002e6200082c0000 */
[----:B------:R-:W-:Y:S02]  /*8d30*/  ISETP.NE.AND P0, PT, R87, RZ, PT ;  /* 0x000000ff5700720c */ /* 0x000fe40003f05270 */
[----:B------:R-:W-:Y:S01]  /*8d40*/  ISETP.NE.AND P6, PT, R60, RZ, PT ;  /* 0x000000ff3c00720c */ /* 0x000fe20003fc5270 */
        /* <DEDUP_REMOVED lines=9> */
[----:B------:R-:W-:Y:S02]  /*8de0*/  IMAD R7, R38, R7, RZ ;  /* 0x0000000726077224 */ /* 0x000fe400078e02ff */
[-C--:B------:R-:W-:Y:S02]  /*8df0*/  IMAD R3, R5, R40.reuse, R3 ;  /* 0x0000002805037224 */ /* 0x080fe400078e0203 */
[----:B------:R-:W-:Y:S02]  /*8e00*/  IMAD R7, R4, R40, R7 ;  /* 0x0000002804077224 */ /* 0x000fe400078e0207 */
[C---:B------:R-:W-:Y:S02]  /*8e10*/  IMAD R4, R38.reuse, R8, RZ ;  /* 0x0000000826047224 */ /* 0x040fe400078e02ff */
[C---:B------:R-:W-:Y:S01]  /*8e20*/  IMAD R8, R38.reuse, R12, RZ ;  /* 0x0000000c26087224 */ /* 0x040fe200078e02ff */
[----:B------:R-:W-:Y:S01]  /*8e30*/  I2IP.S8.S32.SAT R56, R7, R3, RZ ;  /* 0x0000000307387239 */ /* 0x000fe200000014ff */
[----:B------:R-:W-:Y:S01]  /*8e40*/  IMAD R5, R38, R9, RZ ;  /* 0x0000000926057224 */ /* 0x000fe200078e02ff */
[----:B------:R-:W-:Y:S01]  /*8e50*/  PRMT R7, R46, 0x8880, RZ ;  /* 0x000088802e077816 */ /* 0x000fe200000000ff */
[----:B------:R-:W-:Y:S01]  /*8e60*/  IMAD R12, R38, R16, RZ ;  /* 0x00000010260c7224 */ /* 0x000fe200078e02ff */
[----:B------:R-:W-:Y:S01]  /*8e70*/  I2IP.S8.S32.SAT R56, R2, R0, R56 ;  /* 0x0000000002387239 */ /* 0x000fe20000001438 */
[C---:B------:R-:W-:Y:S01]  /*8e80*/  IMAD R9, R38.reuse, R13, RZ ;  /* 0x0000000d26097224 */ /* 0x040fe200078e02ff */
[----:B------:R-:W-:Y:S01]  /*8e90*/  SHF.R.S32.HI R3, RZ, 0x18, R45 ;  /* 0x00000018ff037819 */ /* 0x000fe2000001142d */
[----:B------:R-:W-:Y:S01]  /*8ea0*/  IMAD R16, R38, R20, RZ ;  /* 0x0000001426107224 */ /* 0x000fe200078e02ff */
[----:B----4-:R-:W-:Y:S01]  /*8eb0*/  SHF.L.U32 R0, R48, 0x10, RZ ;  /* 0x0000001030007819 */ /* 0x010fe200000006ff */
[----:B------:R-:W-:Y:S01]  /*8ec0*/  IMAD R13, R38, R17, RZ ;  /* 0x00000011260d7224 */ /* 0x000fe200078e02ff */
[----:B------:R-:W-:Y:S01]  /*8ed0*/  SHF.L.U32 R2, R48, 0x8, RZ ;  /* 0x0000000830027819 */ /* 0x000fe200000006ff */
[C---:B------:R-:W-:Y:S01]  /*8ee0*/  IMAD R20, R38.reuse, R24, RZ ;  /* 0x0000001826147224 */ /* 0x040fe200078e02ff */
[----:B------:R-:W-:Y:S01]  /*8ef0*/  SHF.R.S32.HI R0, RZ, 0x18, R0 ;  /* 0x00000018ff007819 */ /* 0x000fe20000011400 */
[C---:B------:R-:W-:Y:S01]  /*8f00*/  IMAD R17, R38.reuse, R21, RZ ;  /* 0x0000001526117224 */ /* 0x040fe200078e02ff */
[----:B------:R-:W-:Y:S01]  /*8f10*/  SHF.R.S32.HI R2, RZ, 0x18, R2 ;  /* 0x00000018ff027819 */ /* 0x000fe20000011402 */
[C---:B------:R-:W-:Y:S02]  /*8f20*/  IMAD R24, R38.reuse, R28, RZ ;  /* 0x0000001c26187224 */ /* 0x040fe400078e02ff */
[C---:B------:R-:W-:Y:S02]  /*8f30*/  IMAD R6, R38.reuse, R10, RZ ;  /* 0x0000000a26067224 */ /* 0x040fe400078e02ff */
[C---:B------:R-:W-:Y:S02]  /*8f40*/  IMAD R21, R38.reuse, R25, RZ ;  /* 0x0000001926157224 */ /* 0x040fe400078e02ff */
[----:B------:R-:W-:Y:S01]  /*8f50*/  IMAD R28, R38, R32, RZ ;  /* 0x00000020261c7224 */ /* 0x000fe200078e02ff */
[----:B------:R-:W-:Y:S01]  /*8f60*/  SHF.L.U32 R32, R46, 0x10, RZ ;  /* 0x000000102e207819 */ /* 0x000fe200000006ff */
[-C--:B------:R-:W-:Y:S02]  /*8f70*/  IMAD R4, R41, R40.reuse, R4 ;  /* 0x0000002829047224 */ /* 0x080fe400078e0204 */
[----:B------:R-:W-:Y:S01]  /*8f80*/  IMAD R25, R38, R29, RZ ;  /* 0x0000001d26197224 */ /* 0x000fe200078e02ff */
[----:B------:R-:W-:Y:S01]  /*8f90*/  SHF.R.S32.HI R32, RZ, 0x18, R32 ;  /* 0x00000018ff207819 */ /* 0x000fe20000011420 */
[----:B------:R-:W-:Y:S02]  /*8fa0*/  IMAD R5, R42, R40, R5 ;  /* 0x000000282a057224 */ /* 0x000fe400078e0205 */
[----:B------:R-:W-:Y:S01]  /*8fb0*/  IMAD R29, R38, R33, RZ ;  /* 0x00000021261d7224 */ /* 0x000fe200078e02ff */
[----:B------:R-:W-:Y:S01]  /*8fc0*/  SHF.L.U32 R33, R46, 0x8, RZ ;  /* 0x000000082e217819 */ /* 0x000fe200000006ff */
[C---:B------:R-:W-:Y:S02]  /*8fd0*/  IMAD R11, R38.reuse, R11, RZ ;  /* 0x0000000b260b7224 */ /* 0x040fe400078e02ff */
[C---:B------:R-:W-:Y:S01]  /*8fe0*/  IMAD R10, R38.reuse, R14, RZ ;  /* 0x0000000e260a7224 */ /* 0x040fe200078e02ff */
[----:B------:R-:W-:Y:S01]  /*8ff0*/  SHF.R.S32.HI R33, RZ, 0x18, R33 ;  /* 0x00000018ff217819 */ /* 0x000fe20000011421 */
[----:B------:R-:W-:Y:S02]  /*9000*/  IMAD R6, R43, R40, R6 ;  /* 0x000000282b067224 */ /* 0x000fe400078e0206 */
[C---:B------:R-:W-:Y:S02]  /*9010*/  IMAD R14, R38.reuse, R18, RZ ;  /* 0x00000012260e7224 */ /* 0x040fe400078e02ff */
[C---:B------:R-:W-:Y:S02]  /*9020*/  IMAD R18, R38.reuse, R22, RZ ;  /* 0x0000001626127224 */ /* 0x040fe400078e02ff */
[----:B------:R-:W-:Y:S01]  /*9030*/  IMAD R11, R3, R40, R11 ;  /* 0x00000028030b7224 */ /* 0x000fe200078e020b */
[----:B------:R-:W-:Y:S01]  /*9040*/  PRMT R3, R47, 0x8880, RZ ;  /* 0x000088802f037816 */ /* 0x000fe200000000ff */
[C---:B------:R-:W-:Y:S02]  /*9050*/  IMAD R22, R38.reuse, R26, RZ ;  /* 0x0000001a26167224 */ /* 0x040fe400078e02ff */
[C---:B------:R-:W-:Y:S01]  /*9060*/  IMAD R26, R38.reuse, R30, RZ ;  /* 0x0000001e261a7224 */ /* 0x040fe200078e02ff */
[----:B------:R-:W-:Y:S01]  /*9070*/  I2IP.S8.S32.SAT R11, R11, R6, RZ ;  /* 0x000000060b0b7239 */ /* 0x000fe200000014ff */
[----:B------:R-:W-:Y:S01]  /*9080*/  IMAD R8, R7, R40, R8 ;  /* 0x0000002807087224 */ /* 0x000fe200078e0208 */
[----:B------:R-:W-:Y:S01]  /*9090*/  SHF.L.U32 R6, R47, 0x10, RZ ;  /* 0x000000102f067819 */ /* 0x000fe200000006ff */
[----:B------:R-:W-:Y:S01]  /*90a0*/  IMAD R30, R38, R34, RZ ;  /* 0x00000022261e7224 */ /* 0x000fe200078e02ff */
[----:B------:R-:W-:Y:S01]  /*90b0*/  SHF.R.S32.HI R34, RZ, 0x18, R46 ;  /* 0x00000018ff227819 */ /* 0x000fe2000001142e */
[----:B------:R-:W-:Y:S01]  /*90c0*/  IMAD R9, R32, R40, R9 ;  /* 0x0000002820097224 */ /* 0x000fe200078e0209 */
[----:B------:R-:W-:Y:S01]  /*90d0*/  SHF.R.S32.HI R6, RZ, 0x18, R6 ;  /* 0x00000018ff067819 */ /* 0x000fe20000011406 */
[----:B------:R-:W-:Y:S01]  /*90e0*/  IMAD R15, R38, R15, RZ ;  /* 0x0000000f260f7224 */ /* 0x000fe200078e02ff */
[----:B------:R-:W-:Y:S01]  /*90f0*/  I2IP.S8.S32.SAT R57, R5, R4, R11 ;  /* 0x0000000405397239 */ /* 0x000fe2000000140b */
[-C--:B------:R-:W-:Y:S01]  /*9100*/  IMAD R10, R33, R40.reuse, R10 ;  /* 0x00000028210a7224 */ /* 0x080fe200078e020a */
[----:B------:R-:W-:Y:S01]  /*9110*/  SHF.L.U32 R5, R49, 0x10, RZ ;  /* 0x0000001031057819 */ /* 0x000fe200000006ff */
[----:B------:R-:W-:Y:S01]  /*9120*/  IMAD.SHL.U32 R7, R47, 0x100, RZ ;  /* 0x000001002f077824 */ /* 0x000fe200078e00ff */
[----:B------:R-:W-:Y:S01]  /*9130*/  PRMT R4, R49, 0x8880, RZ ;  /* 0x0000888031047816 */ /* 0x000fe200000000ff */
[-C--:B------:R-:W-:Y:S01]  /*9140*/  IMAD R15, R34, R40.reuse, R15 ;  /* 0x00000028220f7224 */ /* 0x080fe200078e020f */
[----:B------:R-:W-:Y:S01]  /*9150*/  SHF.R.S32.HI R5, RZ, 0x18, R5 ;  /* 0x00000018ff057819 */ /* 0x000fe20000011405 */
[-C--:B------:R-:W-:Y:S01]  /*9160*/  IMAD R12, R3, R40.reuse, R12 ;  /* 0x00000028030c7224 */ /* 0x080fe200078e020c */
[----:B------:R-:W-:Y:S01]  /*9170*/  SHF.R.S32.HI R7, RZ, 0x18, R7 ;  /* 0x00000018ff077819 */ /* 0x000fe20000011407 */
[----:B------:R-:W-:Y:S01]  /*9180*/  IMAD R13, R6, R40, R13 ;  /* 0x00000028060d7224 */ /* 0x000fe200078e020d */
[----:B------:R-:W-:Y:S01]  /*9190*/  I2IP.S8.S32.SAT R15, R15, R10, RZ ;  /* 0x0000000a0f0f7239 */ /* 0x000fe200000014ff */
[----:B------:R-:W-:Y:S01]  /*91a0*/  IMAD R19, R38, R19, RZ ;  /* 0x0000001326137224 */ /* 0x000fe200078e02ff */
[----:B------:R-:W-:Y:S01]  /*91b0*/  SHF.R.S32.HI R10, RZ, 0x18, R47 ;  /* 0x00000018ff0a7819 */ /* 0x000fe2000001142f */
[----:B------:R-:W-:Y:S01]  /*91c0*/  IMAD R14, R7, R40, R14 ;  /* 0x00000028070e7224 */ /* 0x000fe200078e020e */
[----:B------:R-:W-:Y:S01]  /*91d0*/  PRMT R3, R48, 0x8880, RZ ;  /* 0x0000888030037816 */ /* 0x000fe200000000ff */
[----:B------:R-:W-:Y:S01]  /*91e0*/  IMAD R23, R38, R23, RZ ;  /* 0x0000001726177224 */ /* 0x000fe200078e02ff */
[----:B------:R-:W-:Y:S01]  /*91f0*/  I2IP.S8.S32.SAT R58, R9, R8, R15 ;  /* 0x00000008093a7239 */ /* 0x000fe2000000140f */
[-C--:B------:R-:W-:Y:S02]  /*9200*/  IMAD R19, R10, R40.reuse, R19 ;  /* 0x000000280a137224 */ /* 0x080fe400078e0213 */
[-C--:B------:R-:W-:Y:S01]  /*9210*/  IMAD R16, R3, R40.reuse, R16 ;  /* 0x0000002803107224 */ /* 0x080fe200078e0210 */
[----:B------:R-:W-:Y:S01]  /*9220*/  SHF.R.S32.HI R3, RZ, 0x18, R48 ;  /* 0x00000018ff037819 */ /* 0x000fe20000011430 */
[----:B------:R-:W-:Y:S01]  /*9230*/  IMAD R17, R0, R40, R17 ;  /* 0x0000002800117224 */ /* 0x000fe200078e0211 */
[----:B------:R-:W-:Y:S01]  /*9240*/  I2IP.S8.S32.SAT R14, R19, R14, RZ ;  /* 0x0000000e130e7239 */ /* 0x000fe200000014ff */
[----:B------:R-:W-:Y:S02]  /*9250*/  IMAD.SHL.U32 R0, R49, 0x100, RZ ;  /* 0x0000010031007824 */ /* 0x000fe400078e00ff */
[-C--:B------:R-:W-:Y:S01]  /*9260*/  IMAD R18, R2, R40.reuse, R18 ;  /* 0x0000002802127224 */ /* 0x080fe200078e0212 */
[----:B------:R-:W-:Y:S01]  /*9270*/  SHF.R.S32.HI R2, RZ, 0x18, R49 ;  /* 0x00000018ff027819 */ /* 0x000fe20000011431 */
[-C--:B------:R-:W-:Y:S01]  /*9280*/  IMAD R23, R3, R40.reuse, R23 ;  /* 0x0000002803177224 */ /* 0x080fe200078e0217 */
[----:B------:R-:W-:Y:S01]  /*9290*/  SHF.R.S32.HI R0, RZ, 0x18, R0 ;  /* 0x00000018ff007819 */ /* 0x000fe20000011400 */
[-C--:B------:R-:W-:Y:S01]  /*92a0*/  IMAD R20, R4, R40.reuse, R20 ;  /* 0x0000002804147224 */ /* 0x080fe200078e0214 */
[C---:B------:R-:W-:Y:S01]  /*92b0*/  SHF.L.U32 R4, R50.reuse, 0x10, RZ ;  /* 0x0000001032047819 */ /* 0x040fe200000006ff */
[-C--:B------:R-:W-:Y:S01]  /*92c0*/  IMAD R21, R5, R40.reuse, R21 ;  /* 0x0000002805157224 */ /* 0x080fe200078e0215 */
[----:B------:R-:W-:Y:S01]  /*92d0*/  PRMT R3, R50, 0x8880, RZ ;  /* 0x0000888032037816 */ /* 0x000fe200000000ff */
[----:B------:R-:W-:Y:S01]  /*92e0*/  IMAD R27, R38, R27, RZ ;  /* 0x0000001b261b7224 */ /* 0x000fe200078e02ff */
[----:B------:R-:W-:Y:S01]  /*92f0*/  SHF.L.U32 R5, R50, 0x8, RZ ;  /* 0x0000000832057819 */ /* 0x000fe200000006ff */
[-C--:B------:R-:W-:Y:S01]  /*9300*/  IMAD R22, R0, R40.reuse, R22 ;  /* 0x0000002800167224 */ /* 0x080fe200078e0216 */
[----:B------:R-:W-:Y:S01]  /*9310*/  SHF.R.S32.HI R4, RZ, 0x18, R4 ;  /* 0x00000018ff047819 */ /* 0x000fe20000011404 */
[-C--:B------:R-:W-:Y:S01]  /*9320*/  IMAD R27, R2, R40.reuse, R27 ;  /* 0x00000028021b7224 */ /* 0x080fe200078e021b */
[----:B------:R-:W-:Y:S01]  /*9330*/  SHF.R.S32.HI R5, RZ, 0x18, R5 ;  /* 0x00000018ff057819 */ /* 0x000fe20000011405 */
[-C--:B------:R-:W-:Y:S01]  /*9340*/  IMAD R24, R3, R40.reuse, R24 ;  /* 0x0000002803187224 */ /* 0x080fe200078e0218 */
[C---:B------:R-:W-:Y:S01]  /*9350*/  SHF.L.U32 R3, R51.reuse, 0x10, RZ ;  /* 0x0000001033037819 */ /* 0x040fe200000006ff */
[-C--:B------:R-:W-:Y:S01]  /*9360*/  IMAD R25, R4, R40.reuse, R25 ;  /* 0x0000002804197224 */ /* 0x080fe200078e0219 */
[----:B------:R-:W-:Y:S01]  /*9370*/  SHF.R.S32.HI R0, RZ, 0x18, R50 ;  /* 0x00000018ff007819 */ /* 0x000fe20000011432 */
[----:B------:R-:W-:Y:S01]  /*9380*/  IMAD R31, R38, R31, RZ ;  /* 0x0000001f261f7224 */ /* 0x000fe200078e02ff */
[----:B------:R-:W-:Y:S01]  /*9390*/  PRMT R2, R51, 0x8880, RZ ;  /* 0x0000888033027816 */ /* 0x000fe200000000ff */
[-C--:B------:R-:W-:Y:S01]  /*93a0*/  IMAD R26, R5, R40.reuse, R26 ;  /* 0x00000028051a7224 */ /* 0x080fe200078e021a */
[----:B------:R-:W-:Y:S01]  /*93b0*/  SHF.L.U32 R4, R51, 0x8, RZ ;  /* 0x0000000833047819 */ /* 0x000fe200000006ff */
[-C--:B------:R-:W-:Y:S01]  /*93c0*/  IMAD R31, R0, R40.reuse, R31 ;  /* 0x00000028001f7224 */ /* 0x080fe200078e021f */
[----:B------:R-:W-:Y:S01]  /*93d0*/  SHF.R.S32.HI R3, RZ, 0x18, R3 ;  /* 0x00000018ff037819 */ /* 0x000fe20000011403 */
[-C--:B------:R-:W-:Y:S01]  /*93e0*/  IMAD R28, R2, R40.reuse, R28 ;  /* 0x00000028021c7224 */ /* 0x080fe200078e021c */
[----:B------:R-:W-:Y:S01]  /*93f0*/  SHF.R.S32.HI R4, RZ, 0x18, R4 ;  /* 0x00000018ff047819 */ /* 0x000fe20000011404 */
[----:B------:R-:W-:Y:S01]  /*9400*/  IMAD R35, R38, R35, RZ ;  /* 0x0000002326237224 */ /* 0x000fe200078e02ff */
[----:B------:R-:W-:Y:S01]  /*9410*/  SHF.R.S32.HI R5, RZ, 0x18, R51 ;  /* 0x00000018ff057819 */ /* 0x000fe20000011433 */
[----:B------:R-:W-:Y:S01]  /*9420*/  IMAD R29, R3, R40, R29 ;  /* 0x00000028031d7224 */ /* 0x000fe200078e021d */
[----:B------:R-:W-:Y:S01]  /*9430*/  I2IP.S8.S32.SAT R59, R13, R12, R14 ;  /* 0x0000000c0d3b7239 */ /* 0x000fe2000000140e */
[----:B------:R-:W-:Y:S01]  /*9440*/  IMAD R30, R4, R40, R30 ;  /* 0x00000028041e7224 */ /* 0x000fe200078e021e */
[----:B------:R-:W-:Y:S01]  /*9450*/  I2IP.S8.S32.SAT R18, R23, R18, RZ ;  /* 0x0000001217127239 */ /* 0x000fe200000014ff */
[----:B------:R-:W-:Y:S01]  /*9460*/  IMAD R35, R5, R40, R35 ;  /* 0x0000002805237224 */ /* 0x000fe200078e0223 */
[----:B------:R-:W-:Y:S01]  /*9470*/  I2IP.S8.S32.SAT R22, R27, R22, RZ ;  /* 0x000000161b167239 */ /* 0x000fe200000014ff */
[----:B------:R1:W-:Y:S01]  /*9480*/  STS.128 [R74+UR43+0x5400], R56 ;  /* 0x005400384a007988 */ /* 0x0003e20008000c2b */
[----:B------:R-:W-:Y:S02]  /*9490*/  I2IP.S8.S32.SAT R26, R31, R26, RZ ;  /* 0x0000001a1f1a7239 */ /* 0x000fe400000014ff */
[----:B------:R-:W-:Y:S02]  /*94a0*/  I2IP.S8.S32.SAT R19, R35, R30, RZ ;  /* 0x0000001e23137239 */ /* 0x000fe400000014ff */
[----:B------:R-:W-:Y:S02]  /*94b0*/  I2IP.S8.S32.SAT R16, R17, R16, R18 ;  /* 0x0000001011107239 */ /* 0x000fe40000001412 */
[----:B------:R-:W-:Y:S02]  /*94c0*/  I2IP.S8.S32.SAT R17, R21, R20, R22 ;  /* 0x0000001415117239 */ /* 0x000fe40000001416 */
[----:B------:R-:W-:Y:S02]  /*94d0*/  I2IP.S8.S32.SAT R18, R25, R24, R26 ;  /* 0x0000001819127239 */ /* 0x000fe4000000141a */
[----:B------:R-:W-:Y:S02]  /*94e0*/  I2IP.S8.S32.SAT R19, R29, R28, R19 ;  /* 0x0000001c1d137239 */ /* 0x000fe40000001413 */
[----:B------:R-:W-:Y:S02]  /*94f0*/  LEA R0, R83, UR43, 0x3 ;  /* 0x0000002b53007c11 */ /* 0x000fe4000f8e18ff */
[----:B------:R-:W-:Y:S01]  /*9500*/  @P6 SHF.L.U32 R2, R82, 0x1f, RZ ;  /* 0x0000001f52026819 */ /* 0x000fe200000006ff */
        /* <DEDUP_REMOVED lines=10> */
[----:B------:R-:W-:Y:S02]  /*95b0*/  UIADD3 UR13, UPT, UPT, UR49, 0x20, URZ ;  /* 0x00000020310d7890 */ /* 0x000fe4000fffe0ff */
[----:B------:R-:W-:Y:S01]  /*95c0*/  UIADD3 UR12, UPT, UPT, UR43, 0x5400, URZ ;  /* 0x000054002b0c7890 */ /* 0x000fe2000fffe0ff */
[----:B------:R-:W-:Y:S01]  /*95d0*/  UMOV UR14, UR50 ;  /* 0x00000032000e7c82 */ /* 0x000fe20008000000 */
[----:B------:R-:W-:Y:S01]  /*95e0*/  UMOV UR15, UR36 ;  /* 0x00000024000f7c82 */ /* 0x000fe20008000000 */
[----:B------:R-:W-:Y:S02]  /*95f0*/  UIADD3 UR9, UPT, UPT, UR49, 0xa0, URZ ;  /* 0x000000a031097890 */ /* 0x000fe4000fffe0ff */
[----:B------:R-:W-:Y:S01]  /*9600*/  UIADD3 UR8, UPT, UPT, UR43, 0x5c00, URZ ;  /* 0x00005c002b087890 */ /* 0x000fe2000fffe0ff */
[----:B------:R-:W-:Y:S01]  /*9610*/  UMOV UR10, UR50 ;  /* 0x00000032000a7c82 */ /* 0x000fe20008000000 */
[----:B------:R-:W-:Y:S01]  /*9620*/  UMOV UR11, UR36 ;  /* 0x00000024000b7c82 */ /* 0x000fe20008000000 */
[----:B--2---:R-:W-:Y:S04]  /*9630*/  UIADD3 UR4, UP0, UPT, UR6, 0x680, URZ ;  /* 0x0000068006047890 */ /* 0x004fe8000ff1e0ff */
[----:B------:R-:W-:Y:S09]  /*9640*/  UIADD3.X UR5, UPT, UPT, URZ, UR7, URZ, UP0, !UPT ;  /* 0x00000007ff057290 */ /* 0x000ff200087fe4ff */
[----:B------:R2:W-:Y:S01]  /*9650*/  UTMASTG.3D [UR12], [UR4] ;  /* 0x0000000c040073b5 */ /* 0x0005e20008010000 */
[----:B------:R2:W-:Y:S01]  /*9660*/  UTMASTG.3D [UR8], [UR4] ;  /* 0x00000008040073b5 */ /* 0x0005e20008010000 */
[----:B------:R0:W-:Y:S01]  /*9670*/  UTMACMDFLUSH ;  /* 0x00000000000079b7 */ /* 0x0001e20000000000 */
[----:B--2---:R-:W-:Y:S04]  /*9680*/  DEPBAR.LE SB0, 0x1 ;  /* 0x000080400000791a */ /* 0x004fe80000000000 */
.L_x_155:
[----:B------:R-:W-:Y:S05]  /*9690*/  BSYNC.RECONVERGENT B0 ;  /* 0x0000000000007941 */ /* 0x000fea0003800200 */
.L_x_154:
        /* <DEDUP_REMOVED lines=14> */
.L_x_159:
[----:B------:R-:W-:Y:S05]  /*9780*/  BSYNC B0 ;  /* 0x0000000000007941 */ /* 0x000fea0003800000 */
.L_x_158:
[----:B------:R-:W-:Y:S01]  /*9790*/  ISETP.NE.AND P0, PT, R53, RZ, PT ;  /* 0x000000ff3500720c */ /* 0x000fe20003f05270 */
[----:B------:R-:W-:Y:S11]  /*97a0*/  VIADD R83, R83, 0x1 ;  /* 0x0000000153537836 */ /* 0x000ff60000000000 */
[----:B------:R-:W-:Y:S01]  /*97b0*/  @!UPT UIADD3 URZ, UPT, UPT, URZ, URZ, URZ ;  /* 0x000000fffffff290 */ /* 0x000fe2000fffe0ff */
[----:B------:R3:W4:Y:S04]  /*97c0*/  @P0 LDS.128 R48, [R2+0x400] ;  /* 0x0004000002300984 */ /* 0x0007280000000c00 */
[----:B------:R1:W1:Y:S01]  /*97d0*/  @P0 LDS.128 R44, [R3+0x400] ;  /* 0x00040000032c0984 */ /* 0x0002620000000c00 */
        /* <DEDUP_REMOVED lines=8> */
[----:B---3--:R-:W-:Y:S02]  /*9860*/  VIADD R2, R0, 0x230 ;  /* 0x0000023000027836 */ /* 0x008fe40000000000 */
[----:B--2---:R-:W-:Y:S05]  /*9870*/  IMAD.U32 R0, RZ, RZ, UR46 ;  /* 0x0000002eff007e24 */ /* 0x004fea000f8e00ff */
[----:B------:R-:W-:Y:S04]  /*9880*/  PRMT R0, R0, 0x654, R2 ;  /* 0x0000065400007816 */ /* 0x000fe80000000002 */
[----:B-----5:R2:W-:Y:S02]  /*9890*/  SYNCS.ARRIVE.TRANS64.RED.A1T0 RZ, [R0+URZ], RZ ;  /* 0x000000ff00ff79a7 */ /* 0x0205e400081004ff */
[----:B--2---:R-:W-:Y:S04]  /*98a0*/  SEL R0, RZ, 0x1, P0 ;  /* 0x00000001ff007807 */ /* 0x004fe80000000000 */
[----:B-1--4-:R-:W-:Y:S02]  /*98b0*/  LOP3.LUT R82, R82, R0, RZ, 0x3c, !PT ;  /* 0x0000000052527212 */ /* 0x012fe400078e3cff */
.L_x_157:
[----:B------:R-:W-:Y:S05]  /*98c0*/  BSYNC B1 ;  /* 0x0000000000017941 */ /* 0x000fea0003800000 */
.L_x_156:
        /* <DEDUP_REMOVED lines=21> */
.L_x_161:
        /* <DEDUP_REMOVED lines=35> */
[----:B------:R-:W-:Y:S01]  /*9c50*/  SHF.L.U32 R0, R48, 0x10, RZ ;  /* 0x0000001030007819 */ /* 0x000fe200000006ff */
        /* <DEDUP_REMOVED lines=114> */
[----:B------:R-:W-:Y:S02]  /*a380*/  UMOV UR11, UR36 ;  /* 0x00000024000b7c82 */ /* 0x000fe40008000000 */
[----:B------:R-:W-:Y:S01]  /*a390*/  MOV R86, UR4 ;  /* 0x0000000400567c02 */ /* 0x000fe20008000f00 */
[----:B------:R-:W-:Y:S02]  /*a3a0*/  UIADD3 UR13, UPT, UPT, UR49, 0xc0, URZ ;  /* 0x000000c0310d7890 */ /* 0x000fe4000fffe0ff */
[----:B------:R-:W-:Y:S01]  /*a3b0*/  UIADD3 UR12, UPT, UPT, UR43, 0x4c00, URZ ;  /* 0x00004c002b0c7890 */ /* 0x000fe2000fffe0ff */
[----:B------:R-:W-:Y:S01]  /*a3c0*/  R2UR UR8, R86 ;  /* 0x00000000560872ca */ /* 0x000fe200000e0000 */
        /* <DEDUP_REMOVED lines=8> */
.L_x_163:
[----:B------:R-:W-:Y:S05]  /*a450*/  BSYNC.RECONVERGENT B0 ;  /* 0x0000000000007941 */ /* 0x000fea0003800200 */
.L_x_162:
        /* <DEDUP_REMOVED lines=14> */
.L_x_167:
[----:B------:R-:W-:Y:S05]  /*a540*/  BSYNC B0 ;  /* 0x0000000000007941 */ /* 0x000fea0003800000 */
.L_x_166:
        /* <DEDUP_REMOVED lines=18> */
.L_x_165:
[----:B------:R-:W-:Y:S05]  /*a670*/  BSYNC B1 ;  /* 0x0000000000017941 */ /* 0x000fea0003800000 */
.L_x_164:
        /* <DEDUP_REMOVED lines=21> */
.L_x_169:
[----:B------:R-:W-:Y:S01]  /*a7d0*/  ISETP.NE.AND P0, PT, R87, RZ, PT ;  /* 0x000000ff5700720c */ /* 0x000fe20003f05270 */
[----:B------:R-:W-:Y:S05]  /*a7e0*/  WARPSYNC.ALL ;  /* 0x0000000000007948 */ /* 0x000fea0003800000 */
[----:B------:R-:W-:Y:S01]  /*a7f0*/  R2UR UR4, R39 ;  /* 0x00000000270472ca */ /* 0x000fe200000e0000 */
[----:B------:R-:W-:Y:S01]  /*a800*/  IMAD.U32 R64, R46, 0x10000, RZ ;  /* 0x000100002e407824 */ /* 0x000fe200078e00ff */
[----:B------:R-:W-:Y:S01]  /*a810*/  SHF.L.U32 R41, R44, 0x10, RZ ;  /* 0x000000102c297819 */ /* 0x000fe200000006ff */
[----:B----4-:R-:W-:Y:S01]  /*a820*/  IMAD.U32 R63, R48, 0x10000, RZ ;  /* 0x00010000303f7824 */ /* 0x010fe200078e00ff */
[----:B------:R-:W-:Y:S01]  /*a830*/  PRMT R39, R44, 0x8880, RZ ;  /* 0x000088802c277816 */ /* 0x000fe200000000ff */
[----:B------:R-:W-:Y:S01]  /*a840*/  IMAD.U32 R53, R50, 0x10000, RZ ;  /* 0x0001000032357824 */ /* 0x000fe200078e00ff */
[----:B------:R-:W-:Y:S01]  /*a850*/  SHF.L.U32 R42, R44, 0x8, RZ ;  /* 0x000000082c2a7819 */ /* 0x000fe200000006ff */
[----:B------:R-:W-:Y:S01]  /*a860*/  BSSY.RECONVERGENT B0, `(.L_x_170) ;  /* 0x00000a1000007945 */ /* 0x000fe20003800200 */
[----:B------:R-:W-:Y:S02]  /*a870*/  SHF.R.S32.HI R41, RZ, 0x18, R41 ;  /* 0x00000018ff297819 */ /* 0x000fe40000011429 */
[----:B------:R-:W-:Y:S02]  /*a880*/  SHF.R.S32.HI R42, RZ, 0x18, R42 ;  /* 0x00000018ff2a7819 */ /* 0x000fe4000001142a */
[----:B------:R-:W-:Y:S01]  /*a890*/  SHF.R.S32.HI R43, RZ, 0x18, R44 ;  /* 0x00000018ff2b7819 */ /* 0x000fe2000001142c */
[----:B-1----:R-:W1:Y:S01]  /*a8a0*/  LDTM.x32 R4, tmem[UR4+0x60] ;  /* 0x00006004000479ee */ /* 0x002e6200082c0000 */
[----:B------:R-:W-:Y:S01]  /*a8b0*/  NOP ;  /* 0x0000000000007918 */ /* 0x000fe20000000000 */
[----:B------:R-:W-:Y:S02]  /*a8c0*/  IADD3 R80, PT, PT, R80, 0x2a0, RZ ;  /* 0x000002a050507810 */ /* 0x000fe40007ffe0ff */
[C---:B------:R-:W-:Y:S02]  /*a8d0*/  PRMT R69, R45.reuse, 0x8880, RZ ;  /* 0x000088802d457816 */ /* 0x040fe400000000ff */
[----:B------:R-:W-:Y:S02]  /*a8e0*/  LOP3.LUT R80, R80, 0xfefffff8, RZ, 0xc0, !PT ;  /* 0xfefffff850507812 */ /* 0x000fe400078ec0ff */
[----:B------:R-:W-:Y:S02]  /*a8f0*/  SHF.L.U32 R68, R45, 0x10, RZ ;  /* 0x000000102d447819 */ /* 0x000fe400000006ff */
[----:B-1----:R1:W-:Y:S01]  /*a900*/  SYNCS.ARRIVE.TRANS64.RED.A1T0 RZ, [R80+URZ], RZ ;  /* 0x000000ff50ff79a7 */ /* 0x0023e200081004ff */
[----:B------:R-:W-:Y:S02]  /*a910*/  SHF.R.S32.HI R44, RZ, 0x18, R45 ;  /* 0x00000018ff2c7819 */ /* 0x000fe4000001142d */
[----:B------:R-:W-:Y:S02]  /*a920*/  PRMT R66, R46, 0x8880, RZ ;  /* 0x000088802e427816 */ /* 0x000fe400000000ff */
[C---:B------:R-:W-:Y:S02]  /*a930*/  PRMT R60, R47.reuse, 0x8880, RZ ;  /* 0x000088802f3c7816 */ /* 0x040fe400000000ff */
[C---:B------:R-:W-:Y:S02]  /*a940*/  SHF.L.U32 R59, R47.reuse, 0x10, RZ ;  /* 0x000000102f3b7819 */ /* 0x040fe400000006ff */
[----:B------:R-:W-:Y:S02]  /*a950*/  SHF.L.U32 R58, R47, 0x8, RZ ;  /* 0x000000082f3a7819 */ /* 0x000fe400000006ff */
[C---:B------:R-:W-:Y:S02]  /*a960*/  PRMT R65, R48.reuse, 0x8880, RZ ;  /* 0x0000888030417816 */ /* 0x040fe400000000ff */
[----:B------:R-:W-:Y:S01]  /*a970*/  SHF.L.U32 R62, R48, 0x8, RZ ;  /* 0x00000008303e7819 */ /* 0x000fe200000006ff */
[C---:B------:R-:W-:Y:S01]  /*a980*/  IMAD R0, R38.reuse, R4, RZ ;  /* 0x0000000426007224 */ /* 0x040fe200078e02ff */
[----:B------:R-:W-:Y:S01]  /*a990*/  SHF.R.S32.HI R4, RZ, 0x18, R68 ;  /* 0x00000018ff047819 */ /* 0x000fe20000011444 */
[C---:B------:R-:W-:Y:S01]  /*a9a0*/  IMAD R2, R38.reuse, R5, RZ ;  /* 0x0000000526027224 */ /* 0x040fe200078e02ff */
[C---:B------:R-:W-:Y:S01]  /*a9b0*/  PRMT R57, R49.reuse, 0x8880, RZ ;  /* 0x0000888031397816 */ /* 0x040fe200000000ff */
[C---:B------:R-:W-:Y:S01]  /*a9c0*/  IMAD R3, R38.reuse, R6, RZ ;  /* 0x0000000626037224 */ /* 0x040fe200078e02ff */
[----:B------:R-:W-:Y:S01]  /*a9d0*/  SHF.L.U32 R56, R49, 0x10, RZ ;  /* 0x0000001031387819 */ /* 0x000fe200000006ff */
[----:B------:R-:W-:Y:S01]  /*a9e0*/  IMAD R0, R39, R40, R0 ;  /* 0x0000002827007224 */ /* 0x000fe200078e0200 */
[----:B------:R-:W-:Y:S01]  /*a9f0*/  MOV R39, R66 ;  /* 0x0000004200277202 */ /* 0x000fe20000000f00 */
[----:B------:R-:W-:Y:S01]  /*aa00*/  IMAD R7, R38, R7, RZ ;  /* 0x0000000726077224 */ /* 0x000fe200078e02ff */
[----:B------:R-:W-:Y:S01]  /*aa10*/  SHF.L.U32 R55, R49, 0x8, RZ ;  /* 0x0000000831377819 */ /* 0x000fe200000006ff */
[-C--:B------:R-:W-:Y:S01]  /*aa20*/  IMAD R2, R41, R40.reuse, R2 ;  /* 0x0000002829027224 */ /* 0x080fe200078e0202 */
[----:B------:R-:W-:Y:S01]  /*aa30*/  SHF.R.S32.HI R41, RZ, 0x18, R48 ;  /* 0x00000018ff297819 */ /* 0x000fe20000011430 */
[-C--:B------:R-:W-:Y:S01]  /*aa40*/  IMAD R3, R42, R40.reuse, R3 ;  /* 0x000000282a037224 */ /* 0x080fe200078e0203 */
[----:B------:R-:W-:Y:S01]  /*aa50*/  SHF.L.U32 R48, R51, 0x8, RZ ;  /* 0x0000000833307819 */ /* 0x000fe200000006ff */
[----:B------:R-:W-:Y:S01]  /*aa60*/  IMAD R7, R43, R40, R7 ;  /* 0x000000282b077224 */ /* 0x000fe200078e0207 */
[----:B------:R-:W-:Y:S01]  /*aa70*/  SHF.L.U32 R67, R45, 0x8, RZ ;  /* 0x000000082d437819 */ /* 0x000fe200000006ff */
[C---:B------:R-:W-:Y:S01]  /*aa80*/  IMAD R8, R38.reuse, R8, RZ ;  /* 0x0000000826087224 */ /* 0x040fe200078e02ff */
[----:B------:R-:W-:Y:S01]  /*aa90*/  SHF.R.S32.HI R45, RZ, 0x18, R46 ;  /* 0x00000018ff2d7819 */ /* 0x000fe2000001142e */
[----:B------:R-:W-:Y:S01]  /*aaa0*/  IMAD R9, R38, R9, RZ ;  /* 0x0000000926097224 */ /* 0x000fe200078e02ff */
[----:B------:R-:W-:Y:S01]  /*aab0*/  SHF.L.U32 R61, R46, 0x8, RZ ;  /* 0x000000082e3d7819 */ /* 0x000fe200000006ff */
[C---:B------:R-:W-:Y:S01]  /*aac0*/  IMAD R10, R38.reuse, R10, RZ ;  /* 0x0000000a260a7224 */ /* 0x040fe200078e02ff */
[----:B------:R-:W-:Y:S01]  /*aad0*/  SHF.R.S32.HI R46, RZ, 0x18, R47 ;  /* 0x00000018ff2e7819 */ /* 0x000fe2000001142f */
[C---:B------:R-:W-:Y:S01]  /*aae0*/  IMAD R11, R38.reuse, R11, RZ ;  /* 0x0000000b260b7224 */ /* 0x040fe200078e02ff */
[----:B------:R-:W-:Y:S01]  /*aaf0*/  SHF.R.S32.HI R42, RZ, 0x18, R49 ;  /* 0x00000018ff2a7819 */ /* 0x000fe20000011431 */
[----:B------:R-:W-:Y:S01]  /*ab00*/  IMAD R6, R38, R15, RZ ;  /* 0x0000000f26067224 */ /* 0x000fe200078e02ff */
[----:B------:R-:W-:Y:S01]  /*ab10*/  PRMT R54, R50, 0x8880, RZ ;  /* 0x0000888032367816 */ /* 0x000fe200000000ff */
[----:B------:R-:W-:Y:S01]  /*ab20*/  IMAD R15, R38, R20, RZ ;  /* 0x00000014260f7224 */ /* 0x000fe200078e02ff */
[----:B------:R-:W-:Y:S01]  /*ab30*/  SHF.L.U32 R52, R50, 0x8, RZ ;  /* 0x0000000832347819 */ /* 0x000fe200000006ff */
[C---:B------:R-:W-:Y:S01]  /*ab40*/  IMAD R20, R38.reuse, R25, RZ ;  /* 0x0000001926147224 */ /* 0x040fe200078e02ff */
[----:B------:R-:W-:Y:S01]  /*ab50*/  SHF.R.S32.HI R43, RZ, 0x18, R50 ;  /* 0x00000018ff2b7819 */ /* 0x000fe20000011432 */
[C---:B------:R-:W-:Y:S01]  /*ab60*/  IMAD R25, R38.reuse, R30, RZ ;  /* 0x0000001e26197224 */ /* 0x040fe200078e02ff */
[C---:B------:R-:W-:Y:S01]  /*ab70*/  PRMT R50, R51.reuse, 0x8880, RZ ;  /* 0x0000888033327816 */ /* 0x040fe200000000ff */
[C---:B------:R-:W-:Y:S01]  /*ab80*/  IMAD R30, R38.reuse, R35, RZ ;  /* 0x00000023261e7224 */ /* 0x040fe200078e02ff */
[----:B------:R-:W-:Y:S02]  /*ab90*/  SHF.L.U32 R49, R51, 0x10, RZ ;  /* 0x0000001033317819 */ /* 0x000fe400000006ff */
[----:B------:R-:W-:Y:S02]  /*aba0*/  SHF.R.S32.HI R47, RZ, 0x18, R51 ;  /* 0x00000018ff2f7819 */ /* 0x000fe40000011433 */
[----:B------:R-:W-:Y:S01]  /*abb0*/  I2IP.S8.S32.SAT R51, R7, R3, RZ ;  /* 0x0000000307337239 */ /* 0x000fe200000014ff */
[----:B------:R-:W-:Y:S01]  /*abc0*/  IMAD.MOV.U32 R3, RZ, RZ, R69 ;  /* 0x000000ffff037224 */ /* 0x000fe200078e0045 */
[----:B------:R-:W-:Y:S01]  /*abd0*/  SHF.R.S32.HI R5, RZ, 0x18, R67 ;  /* 0x00000018ff057819 */ /* 0x000fe20000011443 */
[----:B------:R-:W-:Y:S01]  /*abe0*/  IMAD R7, R38, R16, RZ ;  /* 0x0000001026077224 */ /* 0x000fe200078e02ff */
[----:B------:R-:W-:Y:S01]  /*abf0*/  IADD3 R36, PT, PT, R36, 0x1, RZ ;  /* 0x0000000124247810 */ /* 0x000fe20007ffe0ff */
[-C--:B------:R-:W-:Y:S02]  /*ac00*/  IMAD R8, R3, R40.reuse, R8 ;  /* 0x0000002803087224 */ /* 0x080fe400078e0208 */
[-C--:B------:R-:W-:Y:S02]  /*ac10*/  IMAD R9, R4, R40.reuse, R9 ;  /* 0x0000002804097224 */ /* 0x080fe400078e0209 */
[-C--:B------:R-:W-:Y:S02]  /*ac20*/  IMAD R10, R5, R40.reuse, R10 ;  /* 0x00000028050a7224 */ /* 0x080fe400078e020a */
[----:B------:R-:W-:Y:S02]  /*ac30*/  IMAD R11, R44, R40, R11 ;  /* 0x000000282c0b7224 */ /* 0x000fe400078e020b */
[C---:B------:R-:W-:Y:S02]  /*ac40*/  IMAD R3, R38.reuse, R12, RZ ;  /* 0x0000000c26037224 */ /* 0x040fe400078e02ff */
[C---:B------:R-:W-:Y:S01]  /*ac50*/  IMAD R12, R38.reuse, R17, RZ ;  /* 0x00000011260c7224 */ /* 0x040fe200078e02ff */
[----:B------:R-:W-:Y:S01]  /*ac60*/  I2IP.S8.S32.SAT R11, R11, R10, RZ ;  /* 0x0000000a0b0b7239 */ /* 0x000fe200000014ff */
[C---:B------:R-:W-:Y:S01]  /*ac70*/  IMAD R17, R38.reuse, R22, RZ ;  /* 0x0000001626117224 */ /* 0x040fe200078e02ff */
[----:B------:R-:W-:Y:S01]  /*ac80*/  SHF.R.S32.HI R10, RZ, 0x18, R64 ;  /* 0x00000018ff0a7819 */ /* 0x000fe20000011440 */
[C---:B------:R-:W-:Y:S02]  /*ac90*/  IMAD R22, R38.reuse, R27, RZ ;  /* 0x0000001b26167224 */ /* 0x040fe400078e02ff */
[----:B------:R-:W-:Y:S01]  /*aca0*/  IMAD R27, R38, R32, RZ ;  /* 0x00000020261b7224 */ /* 0x000fe200078e02ff */
[----:B------:R-:W-:Y:S01]  /*acb0*/  I2IP.S8.S32.SAT R32, R2, R0, R51 ;  /* 0x0000000002207239 */ /* 0x000fe20000001433 */
[C---:B------:R-:W-:Y:S01]  /*acc0*/  IMAD R4, R38.reuse, R13, RZ ;  /* 0x0000000d26047224 */ /* 0x040fe200078e02ff */
[----:B------:R-:W-:Y:S01]  /*acd0*/  SHF.R.S32.HI R0, RZ, 0x18, R61 ;  /* 0x00000018ff007819 */ /* 0x000fe2000001143d */
[C---:B------:R-:W-:Y:S01]  /*ace0*/  IMAD R5, R38.reuse, R14, RZ ;  /* 0x0000000e26057224 */ /* 0x040fe200078e02ff */
[----:B------:R-:W-:Y:S01]  /*acf0*/  MOV R2, R60 ;  /* 0x0000003c00027202 */ /* 0x000fe20000000f00 */
[C---:B------:R-:W-:Y:S02]  /*ad00*/  IMAD R13, R38.reuse, R18, RZ ;  /* 0x00000012260d7224 */ /* 0x040fe400078e02ff */
[----:B------:R-:W-:Y:S02]  /*ad10*/  IMAD R3, R39, R40, R3 ;  /* 0x0000002827037224 */ /* 0x000fe400078e0203 */
[C---:B------:R-:W-:Y:S02]  /*ad20*/  IMAD R18, R38.reuse, R23, RZ ;  /* 0x0000001726127224 */ /* 0x040fe400078e02ff */
[----:B------:R-:W-:Y:S02]  /*ad30*/  IMAD R23, R38, R28, RZ ;  /* 0x0000001c26177224 */ /* 0x000fe400078e02ff */
[----:B------:R-:W-:Y:S02]  /*ad40*/  IMAD R4, R10, R40, R4 ;  /* 0x000000280a047224 */ /* 0x000fe400078e0204 */
[----:B------:R-:W-:Y:S01]  /*ad50*/  IMAD R28, R38, R33, RZ ;  /* 0x00000021261c7224 */ /* 0x000fe200078e02ff */
[----:B------:R-:W-:Y:S01]  /*ad60*/  I2IP.S8.S32.SAT R33, R9, R8, R11 ;  /* 0x0000000809217239 */ /* 0x000fe2000000140b */
[-C--:B------:R-:W-:Y:S01]  /*ad70*/  IMAD R5, R0, R40.reuse, R5 ;  /* 0x0000002800057224 */ /* 0x080fe200078e0205 */
[----:B------:R-:W-:Y:S01]  /*ad80*/  SHF.R.S32.HI R8, RZ, 0x18, R59 ;  /* 0x00000018ff087819 */ /* 0x000fe2000001143b */
[-C--:B------:R-:W-:Y:S01]  /*ad90*/  IMAD R6, R45, R40.reuse, R6 ;  /* 0x000000282d067224 */ /* 0x080fe200078e0206 */
[----:B------:R-:W-:Y:S01]  /*ada0*/  SHF.R.S32.HI R9, RZ, 0x18, R58 ;  /* 0x00000018ff097819 */ /* 0x000fe2000001143a */
[-C--:B------:R-:W-:Y:S01]  /*adb0*/  IMAD R7, R2, R40.reuse, R7 ;  /* 0x0000002802077224 */ /* 0x080fe200078e0207 */
[----:B------:R-:W-:Y:S01]  /*adc0*/  MOV R0, R65 ;  /* 0x0000004100007202 */ /* 0x000fe20000000f00 */
[----:B------:R-:W-:Y:S01]  /*add0*/  IMAD R14, R38, R19, RZ ;  /* 0x00000013260e7224 */ /* 0x000fe200078e02ff */
[----:B------:R-:W-:Y:S01]  /*ade0*/  I2IP.S8.S32.SAT R5, R6, R5, RZ ;  /* 0x0000000506057239 */ /* 0x000fe200000014ff */
[-C--:B------:R-:W-:Y:S01]  /*adf0*/  IMAD R12, R8, R40.reuse, R12 ;  /* 0x00000028080c7224 */ /* 0x080fe200078e020c */
[----:B------:R-:W-:Y:S01]  /*ae00*/  SHF.R.S32.HI R2, RZ, 0x18, R63 ;  /* 0x00000018ff027819 */ /* 0x000fe2000001143f */
[-C--:B------:R-:W-:Y:S01]  /*ae10*/  IMAD R13, R9, R40.reuse, R13 ;  /* 0x00000028090d7224 */ /* 0x080fe200078e020d */
[----:B------:R-:W-:Y:S01]  /*ae20*/  SHF.R.S32.HI R8, RZ, 0x18, R62 ;  /* 0x00000018ff087819 */ /* 0x000fe2000001143e */
[----:B------:R-:W-:Y:S02]  /*ae30*/  IMAD R16, R38, R21, RZ ;  /* 0x0000001526107224 */ /* 0x000fe400078e02ff */
[-C--:B------:R-:W-:Y:S02]  /*ae40*/  IMAD R14, R46, R40.reuse, R14 ;  /* 0x000000282e0e7224 */ /* 0x080fe400078e020e */
[-C--:B------:R-:W-:Y:S02]  /*ae50*/  IMAD R15, R0, R40.reuse, R15 ;  /* 0x00000028000f7224 */ /* 0x080fe400078e020f */
[----:B------:R-:W-:Y:S01]  /*ae60*/  IMAD R16, R2, R40, R16 ;  /* 0x0000002802107224 */ /* 0x000fe200078e0210 */
[----:B------:R-:W-:Y:S01]  /*ae70*/  I2IP.S8.S32.SAT R13, R14, R13, RZ ;  /* 0x0000000d0e0d7239 */ /* 0x000fe200000014ff */
[C---:B------:R-:W-:Y:S01]  /*ae80*/  IMAD R19, R38.reuse, R24, RZ ;  /* 0x0000001826137224 */ /* 0x040fe200078e02ff */
[----:B------:R-:W-:Y:S01]  /*ae90*/  SHF.R.S32.HI R2, RZ, 0x18, R56 ;  /* 0x00000018ff027819 */ /* 0x000fe20000011438 */
[----:B------:R-:W-:Y:S01]  /*aea0*/  IMAD R24, R38, R29, RZ ;  /* 0x0000001d26187224 */ /* 0x000fe200078e02ff */
[----:B------:R-:W-:Y:S01]  /*aeb0*/  I2IP.S8.S32.SAT R35, R12, R7, R13 ;  /* 0x000000070c237239 */ /* 0x000fe2000000140d */
[----:B------:R-:W-:Y:S02]  /*aec0*/  IMAD R17, R8, R40, R17 ;  /* 0x0000002808117224 */ /* 0x000fe400078e0211 */
[----:B------:R-:W-:Y:S02]  /*aed0*/  IMAD.MOV.U32 R0, RZ, RZ, R57 ;  /* 0x000000ffff007224 */ /* 0x000fe400078e0039 */
[----:B------:R-:W-:Y:S01]  /*aee0*/  IMAD R29, R38, R34, RZ ;  /* 0x00000022261d7224 */ /* 0x000fe200078e02ff */
[----:B------:R-:W-:Y:S01]  /*aef0*/  I2IP.S8.S32.SAT R34, R4, R3, R5 ;  /* 0x0000000304227239 */ /* 0x000fe20000001405 */
[-C--:B------:R-:W-:Y:S01]  /*af00*/  IMAD R18, R41, R40.reuse, R18 ;  /* 0x0000002829127224 */ /* 0x080fe200078e0212 */
[----:B------:R-:W-:Y:S01]  /*af10*/  SHF.R.S32.HI R3, RZ, 0x18, R55 ;  /* 0x00000018ff037819 */ /* 0x000fe20000011437 */
[----:B------:R-:W-:Y:S01]  /*af20*/  IMAD R19, R0, R40, R19 ;  /* 0x0000002800137224 */ /* 0x000fe200078e0213 */
[----:B------:R-:W-:Y:S01]  /*af30*/  MOV R0, R54 ;  /* 0x0000003600007202 */ /* 0x000fe20000000f00 */
[----:B------:R1:W-:Y:S01]  /*af40*/  STS.128 [R74+UR43+0x5400], R32 ;  /* 0x005400204a007988 */ /* 0x0003e20008000c2b */
        /* <DEDUP_REMOVED lines=8> */
[----:B------:R-:W-:Y:S01]  /*afd0*/  I2IP.S8.S32.SAT R16, R16, R15, R17 ;  /* 0x0000000f10107239 */ /* 0x000fe20000001411 */
[-C--:B------:R-:W-:Y:S01]  /*afe0*/  IMAD R23, R0, R40.reuse, R23 ;  /* 0x0000002800177224 */ /* 0x080fe200078e0217 */
[----:B------:R-:W-:Y:S01]  /*aff0*/  SHF.R.S32.HI R0, RZ, 0x18, R52 ;  /* 0x00000018ff007819 */ /* 0x000fe20000011434 */
[----:B------:R-:W-:Y:S01]  /*b000*/  IMAD R24, R2, R40, R24 ;  /* 0x0000002802187224 */ /* 0x000fe200078e0218 */
[----:B------:R-:W-:Y:S01]  /*b010*/  MOV R2, R50 ;  /* 0x0000003200027202 */ /* 0x000fe20000000f00 */
[----:B------:R-:W-:Y:S01]  /*b020*/  IMAD R26, R38, R31, RZ ;  /* 0x0000001f261a7224 */ /* 0x000fe200078e02ff */
[----:B------:R-:W-:Y:S01]  /*b030*/  I2IP.S8.S32.SAT R17, R22, R21, RZ ;  /* 0x0000001516117239 */ /* 0x000fe200000014ff */
[-C--:B------:R-:W-:Y:S02]  /*b040*/  IMAD R25, R0, R40.reuse, R25 ;  /* 0x0000002800197224 */ /* 0x080fe400078e0219 */
[-C--:B------:R-:W-:Y:S01]  /*b050*/  IMAD R26, R43, R40.reuse, R26 ;  /* 0x000000282b1a7224 */ /* 0x080fe200078e021a */
[----:B------:R-:W-:Y:S01]  /*b060*/  I2IP.S8.S32.SAT R17, R20, R19, R17 ;  /* 0x0000001314117239 */ /* 0x000fe20000001411 */
[-C--:B------:R-:W-:Y:S02]  /*b070*/  IMAD R27, R2, R40.reuse, R27 ;  /* 0x00000028021b7224 */ /* 0x080fe400078e021b */
[-C--:B------:R-:W-:Y:S01]  /*b080*/  IMAD R28, R3, R40.reuse, R28 ;  /* 0x00000028031c7224 */ /* 0x080fe200078e021c */
[----:B------:R-:W-:Y:S01]  /*b090*/  I2IP.S8.S32.SAT R18, R26, R25, RZ ;  /* 0x000000191a127239 */ /* 0x000fe200000014ff */
[-C--:B------:R-:W-:Y:S02]  /*b0a0*/  IMAD R29, R4, R40.reuse, R29 ;  /* 0x00000028041d7224 */ /* 0x080fe400078e021d */
[----:B------:R-:W-:Y:S01]  /*b0b0*/  IMAD R30, R47, R40, R30 ;  /* 0x000000282f1e7224 */ /* 0x000fe200078e021e */
[----:B------:R-:W-:Y:S04]  /*b0c0*/  I2IP.S8.S32.SAT R18, R24, R23, R18 ;  /* 0x0000001718127239 */ /* 0x000fe80000001412 */
        /* <DEDUP_REMOVED lines=26> */
.L_x_171:
[----:B------:R-:W-:Y:S05]  /*b270*/  BSYNC.RECONVERGENT B0 ;  /* 0x0000000000007941 */ /* 0x000fea0003800200 */
.L_x_170:
[----:B------:R-:W-:Y:S01]  /*b280*/  R2UR UR4, R78 ;  /* 0x000000004e0472ca */ /* 0x000fe200000e0000 */
[----:B------:R-:W-:Y:S01]  /*b290*/  BAR.SYNC.DEFER_BLOCKING 0x1, 0x80 ;  /* 0x0042000000007b1d */ /* 0x000fe20000010000 */
[----:B------:R-:W-:Y:S01]  /*b2a0*/  ISETP.NE.AND P0, PT, R81, 0x2, PT ;  /* 0x000000025100780c */ /* 0x000fe20003f05270 */
[----:B------:R-:W-:Y:S01]  /*b2b0*/  UISETP.NE.AND UP0, UPT, UR44, URZ, UPT ;  /* 0x000000ff2c00728c */ /* 0x000fe2000bf05270 */
[----:B------:R-:W-:Y:S01]  /*b2c0*/  ISETP.NE.AND P1, PT, R36, 0x4, PT ;  /* 0x000000042400780c */ /* 0x000fe20003f25270 */
[----:B------:R-:W-:Y:S01]  /*b2d0*/  UIADD3 UR30, UPT, UPT, UR38, UR63, URZ ;  /* 0x0000003f261e7290 */ /* 0x000fe2000fffe0ff */
[----:B------:R-:W-:Y:S02]  /*b2e0*/  SEL R2, RZ, 0x1, P0 ;  /* 0x00000001ff027807 */ /* 0x000fe40000000000 */
[----:B------:R-:W-:Y:S02]  /*b2f0*/  SEL R0, RZ, 0x1, P1 ;  /* 0x00000001ff007807 */ /* 0x000fe40000800000 */
[----:B------:R-:W-:Y:S02]  /*b300*/  LOP3.LUT R84, R84, R2, RZ, 0x3c, !PT ;  /* 0x0000000254547212 */ /* 0x000fe400078e3cff */
[----:B------:R-:W-:Y:S01]  /*b310*/  LOP3.LUT R85, R85, R0, RZ, 0x3c, !PT ;  /* 0x0000000055557212 */ /* 0x000fe200078e3cff */
[----:B------:R-:W-:Y:S01]  /*b320*/  UIADD3 UR31, UPT, UPT, UR37, UR4, URZ ;  /* 0x00000004251f7290 */ /* 0x000fe2000fffe0ff */
[----:B------:R-:W-:Y:S02]  /*b330*/  SEL R81, R81, RZ, P0 ;  /* 0x000000ff51517207 */ /* 0x000fe40000000000 */
[----:B------:R-:W-:Y:S01]  /*b340*/  SEL R36, R36, RZ, P1 ;  /* 0x000000ff24247207 */ /* 0x000fe20000800000 */
[----:B------:R-:W-:Y:S01]  /*b350*/  UMOV UR36, UR59 ;  /* 0x0000003b00247c82 */ /* 0x000fe20008000000 */
[----:B------:R-:W-:Y:S07]  /*b360*/  BRA.U UP0, `(.L_x_172) ;  /* 0xffffffb900887547 */ /* 0x000fee000b83ffff */
[----:B------:R-:W-:Y:S05]  /*b370*/  EXIT ;  /* 0x000000000000794d */ /* 0x000fea0003800000 */
.L_x_25:
[----:B---3--:R3:W4:Y:S02]  /*b380*/  SYNCS.PHASECHK.TRANS64.TRYWAIT P0, [R0+URZ+0x2d0], R2 ;  /* 0x0002d002000075a7 */ /* 0x00872400080011ff */
[----:B----4-:R-:W-:Y:S05]  /*b390*/  @!P0 NANOSLEEP.SYNCS 0x989680 ;  /* 0x009896800000895d */ /* 0x010fea0003900000 */
[----:B------:R-:W4:Y:S02]  /*b3a0*/  @!P0 SYNCS.PHASECHK.TRANS64 P0, [R0+URZ+0x2d0], R2 ;  /* 0x0002d002000085a7 */ /* 0x000f2400080010ff */
[----:B----4-:R-:W-:Y:S05]  /*b3b0*/  @!P0 BRA `(.L_x_25) ;  /* 0xfffffffc00f08947 */ /* 0x010fea000383ffff */
[----:B------:R-:W-:Y:S05]  /*b3c0*/  BRA `(.L_x_173) ;  /* 0xffffff6800b07947 */ /* 0x000fea000383ffff */
.L_x_28:
[----:B--2---:R-:W-:-:S07]  /*b3d0*/  MOV R0, UR33 ;  /* 0x0000002100007c02 */ /* 0x004fce0008000f00 */
.L_x_174:
[----:B--2---:R2:W3:Y:S02]  /*b3e0*/  SYNCS.PHASECHK.TRANS64.TRYWAIT P0, [R0+URZ+0x108], R3 ;  /* 0x00010803000075a7 */ /* 0x0044e400080011ff */
[----:B---3--:R-:W-:Y:S05]  /*b3f0*/  @!P0 NANOSLEEP.SYNCS 0x989680 ;  /* 0x009896800000895d */ /* 0x008fea0003900000 */
[----:B------:R-:W3:Y:S02]  /*b400*/  @!P0 SYNCS.PHASECHK.TRANS64 P0, [R0+URZ+0x108], R3 ;  /* 0x00010803000085a7 */ /* 0x000ee400080010ff */
[----:B---3--:R-:W-:Y:S05]  /*b410*/  @!P0 BRA `(.L_x_174) ;  /* 0xfffffffc00f08947 */ /* 0x008fea000383ffff */
[----:B------:R-:W-:Y:S05]  /*b420*/  BRA `(.L_x_27) ;  /* 0xffffff6c00087947 */ /* 0x000fea000383ffff */
.L_x_35:
[----:B-1----:R-:W-:-:S07]  /*b430*/  MOV R0, UR17 ;  /* 0x0000001100007c02 */ /* 0x002fce0008000f00 */
.L_x_175:
[----:B-1----:R1:W2:Y:S02]  /*b440*/  SYNCS.PHASECHK.TRANS64.TRYWAIT P0, [R0+URZ+0x108], R3 ;  /* 0x00010803000075a7 */ /* 0x0022a400080011ff */
[----:B--2---:R-:W-:Y:S05]  /*b450*/  @!P0 NANOSLEEP.SYNCS 0x989680 ;  /* 0x009896800000895d */ /* 0x004fea0003900000 */
[----:B------:R-:W2:Y:S02]  /*b460*/  @!P0 SYNCS.PHASECHK.TRANS64 P0, [R0+URZ+0x108], R3 ;  /* 0x00010803000085a7 */ /* 0x000ea400080010ff */
[----:B--2---:R-:W-:Y:S05]  /*b470*/  @!P0 BRA `(.L_x_175) ;  /* 0xfffffffc00f08947 */ /* 0x004fea000383ffff */
[----:B------:R-:W-:Y:S05]  /*b480*/  BRA `(.L_x_34) ;  /* 0xffffff6c00c87947 */ /* 0x000fea000383ffff */
.L_x_40:
[----:B-1----:R1:W2:Y:S02]  /*b490*/  SYNCS.PHASECHK.TRANS64.TRYWAIT P0, [R3+URZ+0x260], R0 ;  /* 0x00026000030075a7 */ /* 0x0022a400080011ff */
[----:B--2---:R-:W-:Y:S05]  /*b4a0*/  @!P0 NANOSLEEP.SYNCS 0x989680 ;  /* 0x009896800000895d */ /* 0x004fea0003900000 */
[----:B------:R-:W2:Y:S02]  /*b4b0*/  @!P0 SYNCS.PHASECHK.TRANS64 P0, [R3+URZ+0x260], R0 ;  /* 0x00026000030085a7 */ /* 0x000ea400080010ff */
[----:B--2---:R-:W-:Y:S05]  /*b4c0*/  @!P0 BRA `(.L_x_40) ;  /* 0xfffffffc00f08947 */ /* 0x004fea000383ffff */
[----:B------:R-:W-:Y:S05]  /*b4d0*/  BRA `(.L_x_176) ;  /* 0xffffff7000707947 */ /* 0x000fea000383ffff */
.L_x_44:
[----:B------:R-:W-:-:S07]  /*b4e0*/  MOV R0, UR4 ;  /* 0x0000000400007c02 */ /* 0x000fce0008000f00 */
.L_x_177:
[----:B-1----:R1:W2:Y:S02]  /*b4f0*/  SYNCS.PHASECHK.TRANS64.TRYWAIT P0, [R0+URZ], R2 ;  /* 0x00000002000075a7 */ /* 0x0022a400080011ff */
[----:B--2---:R-:W-:Y:S05]  /*b500*/  @!P0 NANOSLEEP.SYNCS 0x989680 ;  /* 0x009896800000895d */ /* 0x004fea0003900000 */
[----:B------:R-:W2:Y:S02]  /*b510*/  @!P0 SYNCS.PHASECHK.TRANS64 P0, [R0+URZ], R2 ;  /* 0x00000002000085a7 */ /* 0x000ea400080010ff */
[----:B--2---:R-:W-:Y:S05]  /*b520*/  @!P0 BRA `(.L_x_177) ;  /* 0xfffffffc00f08947 */ /* 0x004fea000383ffff */
[----:B------:R-:W-:Y:S05]  /*b530*/  BRA `(.L_x_178) ;  /* 0xffffff7800187947 */ /* 0x000fea000383ffff */
.L_x_45:
[----:B------:R-:W-:-:S07]  /*b540*/  MOV R0, UR5 ;  /* 0x0000000500007c02 */ /* 0x000fce0008000f00 */
.L_x_179:
[----:B-1----:R1:W2:Y:S02]  /*b550*/  SYNCS.PHASECHK.TRANS64.TRYWAIT P0, [R0+URZ], R3 ;  /* 0x00000003000075a7 */ /* 0x0022a400080011ff */
[----:B--2---:R-:W-:Y:S05]  /*b560*/  @!P0 NANOSLEEP.SYNCS 0x989680 ;  /* 0x009896800000895d */ /* 0x004fea0003900000 */
[----:B------:R-:W2:Y:S02]  /*b570*/  @!P0 SYNCS.PHASECHK.TRANS64 P0, [R0+URZ], R3 ;  /* 0x00000003000085a7 */ /* 0x000ea400080010ff */
[----:B--2---:R-:W-:Y:S05]  /*b580*/  @!P0 BRA `(.L_x_179) ;  /* 0xfffffffc00f08947 */ /* 0x004fea000383ffff */
[----:B------:R-:W-:Y:S05]  /*b590*/  BRA `(.L_x_180) ;  /* 0xffffff7800247947 */ /* 0x000fea000383ffff */
.L_x_46:
[----:B------:R-:W-:-:S07]  /*b5a0*/  MOV R0, UR5 ;  /* 0x0000000500007c02 */ /* 0x000fce0008000f00 */
.L_x_181:
[----:B-1----:R1:W2:Y:S02]  /*b5b0*/  SYNCS.PHASECHK.TRANS64.TRYWAIT P0, [R0+URZ], R3 ;  /* 0x00000003000075a7 */ /* 0x0022a400080011ff */
[----:B--2---:R-:W-:Y:S05]  /*b5c0*/  @!P0 NANOSLEEP.SYNCS 0x989680 ;  /* 0x009896800000895d */ /* 0x004fea0003900000 */
[----:B------:R-:W2:Y:S02]  /*b5d0*/  @!P0 SYNCS.PHASECHK.TRANS64 P0, [R0+URZ], R3 ;  /* 0x00000003000085a7 */ /* 0x000ea400080010ff */
[----:B--2---:R-:W-:Y:S05]  /*b5e0*/  @!P0 BRA `(.L_x_181) ;  /* 0xfffffffc00f08947 */ /* 0x004fea000383ffff */
[----:B------:R-:W-:Y:S05]  /*b5f0*/  BRA `(.L_x_182) ;  /* 0xffffff7800307947 */ /* 0x000fea000383ffff */
.L_x_47:
[----:B------:R-:W-:-:S07]  /*b600*/  MOV R0, UR5 ;  /* 0x0000000500007c02 */ /* 0x000fce0008000f00 */
.L_x_183:
[----:B-1----:R1:W2:Y:S02]  /*b610*/  SYNCS.PHASECHK.TRANS64.TRYWAIT P0, [R0+URZ], R3 ;  /* 0x00000003000075a7 */ /* 0x0022a400080011ff */
[----:B--2---:R-:W-:Y:S05]  /*b620*/  @!P0 NANOSLEEP.SYNCS 0x989680 ;  /* 0x009896800000895d */ /* 0x004fea0003900000 */
[----:B------:R-:W2:Y:S02]  /*b630*/  @!P0 SYNCS.PHASECHK.TRANS64 P0, [R0+URZ], R3 ;  /* 0x00000003000085a7 */ /* 0x000ea400080010ff */
[----:B--2---:R-:W-:Y:S05]  /*b640*/  @!P0 BRA `(.L_x_183) ;  /* 0xfffffffc00f08947 */ /* 0x004fea000383ffff */
[----:B------:R-:W-:Y:S05]  /*b650*/  BRA `(.L_x_184) ;  /* 0xffffff78003c7947 */ /* 0x000fea000383ffff */
.L_x_48:
[----:B------:R-:W-:-:S07]  /*b660*/  MOV R0, UR5 ;  /* 0x0000000500007c02 */ /* 0x000fce0008000f00 */
.L_x_185:
[----:B-1----:R1:W2:Y:S02]  /*b670*/  SYNCS.PHASECHK.TRANS64.TRYWAIT P0, [R0+URZ], R3 ;  /* 0x00000003000075a7 */ /* 0x0022a400080011ff */
[----:B--2---:R-:W-:Y:S05]  /*b680*/  @!P0 NANOSLEEP.SYNCS 0x989680 ;  /* 0x009896800000895d */ /* 0x004fea0003900000 */
[----:B------:R-:W2:Y:S02]  /*b690*/  @!P0 SYNCS.PHASECHK.TRANS64 P0, [R0+URZ], R3 ;  /* 0x00000003000085a7 */ /* 0x000ea400080010ff */
[----:B--2---:R-:W-:Y:S05]  /*b6a0*/  @!P0 BRA `(.L_x_185) ;  /* 0xfffffffc00f08947 */ /* 0x004fea000383ffff */
[----:B------:R-:W-:Y:S05]  /*b6b0*/  BRA `(.L_x_186) ;  /* 0xffffff7800487947 */ /* 0x000fea000383ffff */
.L_x_49:
[----:B------:R-:W-:-:S07]  /*b6c0*/  MOV R0, UR5 ;  /* 0x0000000500007c02 */ /* 0x000fce0008000f00 */
.L_x_187:
[----:B-1----:R1:W2:Y:S02]  /*b6d0*/  SYNCS.PHASECHK.TRANS64.TRYWAIT P0, [R0+URZ], R3 ;  /* 0x00000003000075a7 */ /* 0x0022a400080011ff */
[----:B--2---:R-:W-:Y:S05]  /*b6e0*/  @!P0 NANOSLEEP.SYNCS 0x989680 ;  /* 0x009896800000895d */ /* 0x004fea0003900000 */
[----:B------:R-:W2:Y:S02]  /*b6f0*/  @!P0 SYNCS.PHASECHK.TRANS64 P0, [R0+URZ], R3 ;  /* 0x00000003000085a7 */ /* 0x000ea400080010ff */
[----:B--2---:R-:W-:Y:S05]  /*b700*/  @!P0 BRA `(.L_x_187) ;  /* 0xfffffffc00f08947 */ /* 0x004fea000383ffff */
[----:B------:R-:W-:Y:S05]  /*b710*/  BRA `(.L_x_188) ;  /* 0xffffff7800547947 */ /* 0x000fea000383ffff */
.L_x_50:
[----:B------:R-:W-:-:S07]  /*b720*/  MOV R0, UR5 ;  /* 0x0000000500007c02 */ /* 0x000fce0008000f00 */
.L_x_189:
[----:B-1----:R1:W2:Y:S02]  /*b730*/  SYNCS.PHASECHK.TRANS64.TRYWAIT P0, [R0+URZ], R3 ;  /* 0x00000003000075a7 */ /* 0x0022a400080011ff */
[----:B--2---:R-:W-:Y:S05]  /*b740*/  @!P0 NANOSLEEP.SYNCS 0x989680 ;  /* 0x009896800000895d */ /* 0x004fea0003900000 */
[----:B------:R-:W2:Y:S02]  /*b750*/  @!P0 SYNCS.PHASECHK.TRANS64 P0, [R0+URZ], R3 ;  /* 0x00000003000085a7 */ /* 0x000ea400080010ff */
[----:B--2---:R-:W-:Y:S05]  /*b760*/  @!P0 BRA `(.L_x_189) ;  /* 0xfffffffc00f08947 */ /* 0x004fea000383ffff */
[----:B------:R-:W-:Y:S05]  /*b770*/  BRA `(.L_x_190) ;  /* 0xffffff7800607947 */ /* 0x000fea000383ffff */
.L_x_51:
[----:B------:R-:W-:-:S07]  /*b780*/  MOV R0, UR5 ;  /* 0x0000000500007c02 */ /* 0x000fce0008000f00 */
.L_x_191:
[----:B-1----:R1:W2:Y:S02]  /*b790*/  SYNCS.PHASECHK.TRANS64.TRYWAIT P0, [R0+URZ], R3 ;  /* 0x00000003000075a7 */ /* 0x0022a400080011ff */
[----:B--2---:R-:W-:Y:S05]  /*b7a0*/  @!P0 NANOSLEEP.SYNCS 0x989680 ;  /* 0x009896800000895d */ /* 0x004fea0003900000 */
[----:B------:R-:W2:Y:S02]  /*b7b0*/  @!P0 SYNCS.PHASECHK.TRANS64 P0, [R0+URZ], R3 ;  /* 0x00000003000085a7 */ /* 0x000ea400080010ff */
[----:B--2---:R-:W-:Y:S05]  /*b7c0*/  @!P0 BRA `(.L_x_191) ;  /* 0xfffffffc00f08947 */ /* 0x004fea000383ffff */
[----:B------:R-:W-:Y:S05]  /*b7d0*/  BRA `(.L_x_192) ;  /* 0xffffff78006c7947 */ /* 0x000fea000383ffff */
.L_x_52:
[----:B------:R-:W-:-:S07]  /*b7e0*/  MOV R0, UR5 ;  /* 0x0000000500007c02 */ /* 0x000fce0008000f00 */
.L_x_193:
[----:B-1----:R1:W2:Y:S02]  /*b7f0*/  SYNCS.PHASECHK.TRANS64.TRYWAIT P0, [R0+URZ], R3 ;  /* 0x00000003000075a7 */ /* 0x0022a400080011ff */
[----:B--2---:R-:W-:Y:S05]  /*b800*/  @!P0 NANOSLEEP.SYNCS 0x989680 ;  /* 0x009896800000895d */ /* 0x004fea0003900000 */
[----:B------:R-:W2:Y:S02]  /*b810*/  @!P0 SYNCS.PHASECHK.TRANS64 P0, [R0+URZ], R3 ;  /* 0x00000003000085a7 */ /* 0x000ea400080010ff */
[----:B--2---:R-:W-:Y:S05]  /*b820*/  @!P0 BRA `(.L_x_193) ;  /* 0xfffffffc00f08947 */ /* 0x004fea000383ffff */
[----:B------:R-:W-:Y:S05]  /*b830*/  BRA `(.L_x_194) ;  /* 0xffffff7800787947 */ /* 0x000fea000383ffff */
.L_x_53:
[----:B------:R-:W-:-:S07]  /*b840*/  MOV R0, UR5 ;  /* 0x0000000500007c02 */ /* 0x000fce0008000f00 */
.L_x_195:
[----:B-1----:R1:W2:Y:S02]  /*b850*/  SYNCS.PHASECHK.TRANS64.TRYWAIT P0, [R0+URZ], R3 ;  /* 0x00000003000075a7 */ /* 0x0022a400080011ff */
[----:B--2---:R-:W-:Y:S05]  /*b860*/  @!P0 NANOSLEEP.SYNCS 0x989680 ;  /* 0x009896800000895d */ /* 0x004fea0003900000 */
[----:B------:R-:W2:Y:S02]  /*b870*/  @!P0 SYNCS.PHASECHK.TRANS64 P0, [R0+URZ], R3 ;  /* 0x00000003000085a7 */ /* 0x000ea400080010ff */
[----:B--2---:R-:W-:Y:S05]  /*b880*/  @!P0 BRA `(.L_x_195) ;  /* 0xfffffffc00f08947 */ /* 0x004fea000383ffff */
[----:B------:R-:W-:Y:S05]  /*b890*/  BRA `(.L_x_196) ;  /* 0xffffff7800847947 */ /* 0x000fea000383ffff */
.L_x_54:
[----:B------:R-:W-:-:S07]  /*b8a0*/  MOV R0, UR5 ;  /* 0x0000000500007c02 */ /* 0x000fce0008000f00 */
.L_x_197:
[----:B-1----:R1:W2:Y:S02]  /*b8b0*/  SYNCS.PHASECHK.TRANS64.TRYWAIT P0, [R0+URZ], R3 ;  /* 0x00000003000075a7 */ /* 0x0022a400080011ff */
[----:B--2---:R-:W-:Y:S05]  /*b8c0*/  @!P0 NANOSLEEP.SYNCS 0x989680 ;  /* 0x009896800000895d */ /* 0x004fea0003900000 */
[----:B------:R-:W2:Y:S02]  /*b8d0*/  @!P0 SYNCS.PHASECHK.TRANS64 P0, [R0+URZ], R3 ;  /* 0x00000003000085a7 */ /* 0x000ea400080010ff */
[----:B--2---:R-:W-:Y:S05]  /*b8e0*/  @!P0 BRA `(.L_x_197) ;  /* 0xfffffffc00f08947 */ /* 0x004fea000383ffff */
[----:B------:R-:W-:Y:S05]  /*b8f0*/  BRA `(.L_x_198) ;  /* 0xffffff7800907947 */ /* 0x000fea000383ffff */
.L_x_55:
[----:B------:R-:W-:-:S07]  /*b900*/  MOV R0, UR5 ;  /* 0x0000000500007c02 */ /* 0x000fce0008000f00 */
.L_x_199:
[----:B-1----:R1:W2:Y:S02]  /*b910*/  SYNCS.PHASECHK.TRANS64.TRYWAIT P0, [R0+URZ], R3 ;  /* 0x00000003000075a7 */ /* 0x0022a400080011ff */
[----:B--2---:R-:W-:Y:S05]  /*b920*/  @!P0 NANOSLEEP.SYNCS 0x989680 ;  /* 0x009896800000895d */ /* 0x004fea0003900000 */
[----:B------:R-:W2:Y:S02]  /*b930*/  @!P0 SYNCS.PHASECHK.TRANS64 P0, [R0+URZ], R3 ;  /* 0x00000003000085a7 */ /* 0x000ea400080010ff */
[----:B--2---:R-:W-:Y:S05]  /*b940*/  @!P0 BRA `(.L_x_199) ;  /* 0xfffffffc00f08947 */ /* 0x004fea000383ffff */
[----:B------:R-:W-:Y:S05]  /*b950*/  BRA `(.L_x_200) ;  /* 0xffffff78009c7947 */ /* 0x000fea000383ffff */
.L_x_56:
[----:B------:R-:W-:-:S07]  /*b960*/  MOV R0, UR5 ;  /* 0x0000000500007c02 */ /* 0x000fce0008000f00 */
.L_x_201:
[----:B-1----:R1:W2:Y:S02]  /*b970*/  SYNCS.PHASECHK.TRANS64.TRYWAIT P0, [R0+URZ], R3 ;  /* 0x00000003000075a7 */ /* 0x0022a400080011ff */
[----:B--2---:R-:W-:Y:S05]  /*b980*/  @!P0 NANOSLEEP.SYNCS 0x989680 ;  /* 0x009896800000895d */ /* 0x004fea0003900000 */
[----:B------:R-:W2:Y:S02]  /*b990*/  @!P0 SYNCS.PHASECHK.TRANS64 P0, [R0+URZ], R3 ;  /* 0x00000003000085a7 */ /* 0x000ea400080010ff */
[----:B--2---:R-:W-:Y:S05]  /*b9a0*/  @!P0 BRA `(.L_x_201) ;  /* 0xfffffffc00f08947 */ /* 0x004fea000383ffff */
[----:B------:R-:W-:Y:S05]  /*b9b0*/  BRA `(.L_x_202) ;  /* 0xffffff7800a87947 */ /* 0x000fea000383ffff */
.L_x_57:
[----:B------:R-:W-:-:S07]  /*b9c0*/  MOV R0, UR5 ;  /* 0x0000000500007c02 */ /* 0x000fce0008000f00 */
.L_x_203:
[----:B-1----:R1:W2:Y:S02]  /*b9d0*/  SYNCS.PHASECHK.TRANS64.TRYWAIT P0, [R0+URZ], R3 ;  /* 0x00000003000075a7 */ /* 0x0022a400080011ff */
[----:B--2---:R-:W-:Y:S05]  /*b9e0*/  @!P0 NANOSLEEP.SYNCS 0x989680 ;  /* 0x009896800000895d */ /* 0x004fea0003900000 */
[----:B------:R-:W2:Y:S02]  /*b9f0*/  @!P0 SYNCS.PHASECHK.TRANS64 P0, [R0+URZ], R3 ;  /* 0x00000003000085a7 */ /* 0x000ea400080010ff */
[----:B--2---:R-:W-:Y:S05]  /*ba00*/  @!P0 BRA `(.L_x_203) ;  /* 0xfffffffc00f08947 */ /* 0x004fea000383ffff */
[----:B------:R-:W-:Y:S05]  /*ba10*/  BRA `(.L_x_204) ;  /* 0xffffff7800b47947 */ /* 0x000fea000383ffff */
.L_x_58:
[----:B------:R-:W-:-:S07]  /*ba20*/  MOV R0, UR5 ;  /* 0x0000000500007c02 */ /* 0x000fce0008000f00 */
.L_x_205:
[----:B-1----:R1:W2:Y:S02]  /*ba30*/  SYNCS.PHASECHK.TRANS64.TRYWAIT P0, [R0+URZ], R3 ;  /* 0x00000003000075a7 */ /* 0x0022a400080011ff */
[----:B--2---:R-:W-:Y:S05]  /*ba40*/  @!P0 NANOSLEEP.SYNCS 0x989680 ;  /* 0x009896800000895d */ /* 0x004fea0003900000 */
[----:B------:R-:W2:Y:S02]  /*ba50*/  @!P0 SYNCS.PHASECHK.TRANS64 P0, [R0+URZ], R3 ;  /* 0x00000003000085a7 */ /* 0x000ea400080010ff */
[----:B--2---:R-:W-:Y:S05]  /*ba60*/  @!P0 BRA `(.L_x_205) ;  /* 0xfffffffc00f08947 */ /* 0x004fea000383ffff */
[----:B------:R-:W-:Y:S05]  /*ba70*/  BRA `(.L_x_206) ;  /* 0xffffff7800c07947 */ /* 0x000fea000383ffff */
.L_x_59:
[----:B------:R-:W-:-:S07]  /*ba80*/  MOV R0, UR5 ;  /* 0x0000000500007c02 */ /* 0x000fce0008000f00 */
.L_x_207:
[----:B-1----:R1:W2:Y:S02]  /*ba90*/  SYNCS.PHASECHK.TRANS64.TRYWAIT P0, [R0+URZ], R3 ;  /* 0x00000003000075a7 */ /* 0x0022a400080011ff */
[----:B--2---:R-:W-:Y:S05]  /*baa0*/  @!P0 NANOSLEEP.SYNCS 0x989680 ;  /* 0x009896800000895d */ /* 0x004fea0003900000 */
[----:B------:R-:W2:Y:S02]  /*bab0*/  @!P0 SYNCS.PHASECHK.TRANS64 P0, [R0+URZ], R3 ;  /* 0x00000003000085a7 */ /* 0x000ea400080010ff */
[----:B--2---:R-:W-:Y:S05]  /*bac0*/  @!P0 BRA `(.L_x_207) ;  /* 0xfffffffc00f08947 */ /* 0x004fea000383ffff */
[----:B------:R-:W-:Y:S05]  /*bad0*/  BRA `(.L_x_208) ;  /* 0xffffff7800cc7947 */ /* 0x000fea000383ffff */
.L_x_60:
[----:B------:R-:W-:-:S07]  /*bae0*/  MOV R0, UR5 ;  /* 0x0000000500007c02 */ /* 0x000fce0008000f00 */
.L_x_209:
[----:B-1----:R1:W2:Y:S02]  /*baf0*/  SYNCS.PHASECHK.TRANS64.TRYWAIT P0, [R0+URZ], R3 ;  /* 0x00000003000075a7 */ /* 0x0022a400080011ff */
[----:B--2---:R-:W-:Y:S05]  /*bb00*/  @!P0 NANOSLEEP.SYNCS 0x989680 ;  /* 0x009896800000895d */ /* 0x004fea0003900000 */
[----:B------:R-:W2:Y:S02]  /*bb10*/  @!P0 SYNCS.PHASECHK.TRANS64 P0, [R0+URZ], R3 ;  /* 0x00000003000085a7 */ /* 0x000ea400080010ff */
[----:B--2---:R-:W-:Y:S05]  /*bb20*/  @!P0 BRA `(.L_x_209) ;  /* 0xfffffffc00f08947 */ /* 0x004fea000383ffff */
[----:B------:R-:W-:Y:S05]  /*bb30*/  BRA `(.L_x_210) ;  /* 0xffffff7800d87947 */ /* 0x000fea000383ffff */
.L_x_61:
[----:B------:R-:W-:-:S07]  /*bb40*/  MOV R0, UR5 ;  /* 0x0000000500007c02 */ /* 0x000fce0008000f00 */
.L_x_211:
[----:B-1----:R1:W2:Y:S02]  /*bb50*/  SYNCS.PHASECHK.TRANS64.TRYWAIT P0, [R0+URZ], R3 ;  /* 0x00000003000075a7 */ /* 0x0022a400080011ff */
[----:B--2---:R-:W-:Y:S05]  /*bb60*/  @!P0 NANOSLEEP.SYNCS 0x989680 ;  /* 0x009896800000895d */ /* 0x004fea0003900000 */
[----:B------:R-:W2:Y:S02]  /*bb70*/  @!P0 SYNCS.PHASECHK.TRANS64 P0, [R0+URZ], R3 ;  /* 0x00000003000085a7 */ /* 0x000ea400080010ff */
[----:B--2---:R-:W-:Y:S05]  /*bb80*/  @!P0 BRA `(.L_x_211) ;  /* 0xfffffffc00f08947 */ /* 0x004fea000383ffff */
[----:B------:R-:W-:Y:S05]  /*bb90*/  BRA `(.L_x_212) ;  /* 0xffffff7800e47947 */ /* 0x000fea000383ffff */
.L_x_62:
[----:B------:R-:W-:-:S07]  /*bba0*/  MOV R0, UR5 ;  /* 0x0000000500007c02 */ /* 0x000fce0008000f00 */
.L_x_213:
[----:B-1----:R1:W2:Y:S02]  /*bbb0*/  SYNCS.PHASECHK.TRANS64.TRYWAIT P0, [R0+URZ], R3 ;  /* 0x00000003000075a7 */ /* 0x0022a400080011ff */
[----:B--2---:R-:W-:Y:S05]  /*bbc0*/  @!P0 NANOSLEEP.SYNCS 0x989680 ;  /* 0x009896800000895d */ /* 0x004fea0003900000 */
[----:B------:R-:W2:Y:S02]  /*bbd0*/  @!P0 SYNCS.PHASECHK.TRANS64 P0, [R0+URZ], R3 ;  /* 0x00000003000085a7 */ /* 0x000ea400080010ff */
[----:B--2---:R-:W-:Y:S05]  /*bbe0*/  @!P0 BRA `(.L_x_213) ;  /* 0xfffffffc00f08947 */ /* 0x004fea000383ffff */
[----:B------:R-:W-:Y:S05]  /*bbf0*/  BRA `(.L_x_214) ;  /* 0xffffff7800f07947 */ /* 0x000fea000383ffff */
.L_x_63:
[----:B------:R-:W-:-:S07]  /*bc00*/  MOV R0, UR5 ;  /* 0x0000000500007c02 */ /* 0x000fce0008000f00 */
.L_x_215:
[----:B-1----:R1:W2:Y:S02]  /*bc10*/  SYNCS.PHASECHK.TRANS64.TRYWAIT P0, [R0+URZ], R3 ;  /* 0x00000003000075a7 */ /* 0x0022a400080011ff */
[----:B--2---:R-:W-:Y:S05]  /*bc20*/  @!P0 NANOSLEEP.SYNCS 0x989680 ;  /* 0x009896800000895d */ /* 0x004fea0003900000 */
[----:B------:R-:W2:Y:S02]  /*bc30*/  @!P0 SYNCS.PHASECHK.TRANS64 P0, [R0+URZ], R3 ;  /* 0x00000003000085a7 */ /* 0x000ea400080010ff */
[----:B--2---:R-:W-:Y:S05]  /*bc40*/  @!P0 BRA `(.L_x_215) ;  /* 0xfffffffc00f08947 */ /* 0x004fea000383ffff */
[----:B------:R-:W-:Y:S05]  /*bc50*/  BRA `(.L_x_216) ;  /* 0xffffff7800fc7947 */ /* 0x000fea000383ffff */
.L_x_64:
[----:B------:R-:W-:-:S07]  /*bc60*/  MOV R0, UR5 ;  /* 0x0000000500007c02 */ /* 0x000fce0008000f00 */
.L_x_217:
[----:B-1----:R1:W2:Y:S02]  /*bc70*/  SYNCS.PHASECHK.TRANS64.TRYWAIT P0, [R0+URZ], R3 ;  /* 0x00000003000075a7 */ /* 0x0022a400080011ff */
[----:B--2---:R-:W-:Y:S05]  /*bc80*/  @!P0 NANOSLEEP.SYNCS 0x989680 ;  /* 0x009896800000895d */ /* 0x004fea0003900000 */
[----:B------:R-:W2:Y:S02]  /*bc90*/  @!P0 SYNCS.PHASECHK.TRANS64 P0, [R0+URZ], R3 ;  /* 0x00000003000085a7 */ /* 0x000ea400080010ff */
[----:B--2---:R-:W-:Y:S05]  /*bca0*/  @!P0 BRA `(.L_x_217) ;  /* 0xfffffffc00f08947 */ /* 0x004fea000383ffff */
[----:B------:R-:W-:Y:S05]  /*bcb0*/  BRA `(.L_x_218) ;  /* 0xffffff7c00087947 */ /* 0x000fea000383ffff */
.L_x_65:
[----:B------:R-:W-:-:S07]  /*bcc0*/  MOV R0, UR5 ;  /* 0x0000000500007c02 */ /* 0x000fce0008000f00 */
.L_x_219:
[----:B-1----:R1:W2:Y:S02]  /*bcd0*/  SYNCS.PHASECHK.TRANS64.TRYWAIT P0, [R0+URZ], R3 ;  /* 0x00000003000075a7 */ /* 0x0022a400080011ff */
[----:B--2---:R-:W-:Y:S05]  /*bce0*/  @!P0 NANOSLEEP.SYNCS 0x989680 ;  /* 0x009896800000895d */ /* 0x004fea0003900000 */
[----:B------:R-:W2:Y:S02]  /*bcf0*/  @!P0 SYNCS.PHASECHK.TRANS64 P0, [R0+URZ], R3 ;  /* 0x00000003000085a7 */ /* 0x000ea400080010ff */
[----:B--2---:R-:W-:Y:S05]  /*bd00*/  @!P0 BRA `(.L_x_219) ;  /* 0xfffffffc00f08947 */ /* 0x004fea000383ffff */
[----:B------:R-:W-:Y:S05]  /*bd10*/  BRA `(.L_x_220) ;  /* 0xffffff7c00147947 */ /* 0x000fea000383ffff */
.L_x_66:
[----:B------:R-:W-:-:S07]  /*bd20*/  MOV R0, UR5 ;  /* 0x0000000500007c02 */ /* 0x000fce0008000f00 */
.L_x_221:
[----:B-1----:R1:W2:Y:S02]  /*bd30*/  SYNCS.PHASECHK.TRANS64.TRYWAIT P0, [R0+URZ], R3 ;  /* 0x00000003000075a7 */ /* 0x0022a400080011ff */
[----:B--2---:R-:W-:Y:S05]  /*bd40*/  @!P0 NANOSLEEP.SYNCS 0x989680 ;  /* 0x009896800000895d */ /* 0x004fea0003900000 */
[----:B------:R-:W2:Y:S02]  /*bd50*/  @!P0 SYNCS.PHASECHK.TRANS64 P0, [R0+URZ], R3 ;  /* 0x00000003000085a7 */ /* 0x000ea400080010ff */
[----:B--2---:R-:W-:Y:S05]  /*bd60*/  @!P0 BRA `(.L_x_221) ;  /* 0xfffffffc00f08947 */ /* 0x004fea000383ffff */
[----:B------:R-:W-:Y:S05]  /*bd70*/  BRA `(.L_x_222) ;  /* 0xffffff7c00207947 */ /* 0x000fea000383ffff */
.L_x_67:
[----:B------:R-:W-:-:S07]  /*bd80*/  MOV R0, UR5 ;  /* 0x0000000500007c02 */ /* 0x000fce0008000f00 */
.L_x_223:
[----:B-1----:R1:W2:Y:S02]  /*bd90*/  SYNCS.PHASECHK.TRANS64.TRYWAIT P0, [R0+URZ], R3 ;  /* 0x00000003000075a7 */ /* 0x0022a400080011ff */
[----:B--2---:R-:W-:Y:S05]  /*bda0*/  @!P0 NANOSLEEP.SYNCS 0x989680 ;  /* 0x009896800000895d */ /* 0x004fea0003900000 */
[----:B------:R-:W2:Y:S02]  /*bdb0*/  @!P0 SYNCS.PHASECHK.TRANS64 P0, [R0+URZ], R3 ;  /* 0x00000003000085a7 */ /* 0x000ea400080010ff */
[----:B--2---:R-:W-:Y:S05]  /*bdc0*/  @!P0 BRA `(.L_x_223) ;  /* 0xfffffffc00f08947 */ /* 0x004fea000383ffff */
[----:B------:R-:W-:Y:S05]  /*bdd0*/  BRA `(.L_x_224) ;  /* 0xffffff7c002c7947 */ /* 0x000fea000383ffff */
.L_x_68:
[----:B------:R-:W-:-:S07]  /*bde0*/  MOV R0, UR5 ;  /* 0x0000000500007c02 */ /* 0x000fce0008000f00 */
.L_x_225:
[----:B-1----:R1:W2:Y:S02]  /*bdf0*/  SYNCS.PHASECHK.TRANS64.TRYWAIT P0, [R0+URZ], R3 ;  /* 0x00000003000075a7 */ /* 0x0022a400080011ff */
[----:B--2---:R-:W-:Y:S05]  /*be00*/  @!P0 NANOSLEEP.SYNCS 0x989680 ;  /* 0x009896800000895d */ /* 0x004fea0003900000 */
[----:B------:R-:W2:Y:S02]  /*be10*/  @!P0 SYNCS.PHASECHK.TRANS64 P0, [R0+URZ], R3 ;  /* 0x00000003000085a7 */ /* 0x000ea400080010ff */
[----:B--2---:R-:W-:Y:S05]  /*be20*/  @!P0 BRA `(.L_x_225) ;  /* 0xfffffffc00f08947 */ /* 0x004fea000383ffff */
[----:B------:R-:W-:Y:S05]  /*be30*/  BRA `(.L_x_226) ;  /* 0xffffff7c00387947 */ /* 0x000fea000383ffff */
.L_x_69:
[----:B------:R-:W-:-:S07]  /*be40*/  MOV R0, UR5 ;  /* 0x0000000500007c02 */ /* 0x000fce0008000f00 */
.L_x_227:
[----:B-1----:R1:W2:Y:S02]  /*be50*/  SYNCS.PHASECHK.TRANS64.TRYWAIT P0, [R0+URZ], R3 ;  /* 0x00000003000075a7 */ /* 0x0022a400080011ff */
[----:B--2---:R-:W-:Y:S05]  /*be60*/  @!P0 NANOSLEEP.SYNCS 0x989680 ;  /* 0x009896800000895d */ /* 0x004fea0003900000 */
[----:B------:R-:W2:Y:S02]  /*be70*/  @!P0 SYNCS.PHASECHK.TRANS64 P0, [R0+URZ], R3 ;  /* 0x00000003000085a7 */ /* 0x000ea400080010ff */
[----:B--2---:R-:W-:Y:S05]  /*be80*/  @!P0 BRA `(.L_x_227) ;  /* 0xfffffffc00f08947 */ /* 0x004fea000383ffff */
[----:B------:R-:W-:Y:S05]  /*be90*/  BRA `(.L_x_228) ;  /* 0xffffff7c00447947 */ /* 0x000fea000383ffff */
.L_x_70:
[----:B------:R-:W-:-:S07]  /*bea0*/  MOV R0, UR5 ;  /* 0x0000000500007c02 */ /* 0x000fce0008000f00 */
.L_x_229:
[----:B-1----:R1:W2:Y:S02]  /*beb0*/  SYNCS.PHASECHK.TRANS64.TRYWAIT P0, [R0+URZ], R3 ;  /* 0x00000003000075a7 */ /* 0x0022a400080011ff */
[----:B--2---:R-:W-:Y:S05]  /*bec0*/  @!P0 NANOSLEEP.SYNCS 0x989680 ;  /* 0x009896800000895d */ /* 0x004fea0003900000 */
[----:B------:R-:W2:Y:S02]  /*bed0*/  @!P0 SYNCS.PHASECHK.TRANS64 P0, [R0+URZ], R3 ;  /* 0x00000003000085a7 */ /* 0x000ea400080010ff */
[----:B--2---:R-:W-:Y:S05]  /*bee0*/  @!P0 BRA `(.L_x_229) ;  /* 0xfffffffc00f08947 */ /* 0x004fea000383ffff */
[----:B------:R-:W-:Y:S05]  /*bef0*/  BRA `(.L_x_230) ;  /* 0xffffff7c00507947 */ /* 0x000fea000383ffff */
.L_x_71:
[----:B------:R-:W-:-:S07]  /*bf00*/  MOV R0, UR5 ;  /* 0x0000000500007c02 */ /* 0x000fce0008000f00 */
.L_x_231:
[----:B-1----:R1:W2:Y:S02]  /*bf10*/  SYNCS.PHASECHK.TRANS64.TRYWAIT P0, [R0+URZ], R3 ;  /* 0x00000003000075a7 */ /* 0x0022a400080011ff */
[----:B--2---:R-:W-:Y:S05]  /*bf20*/  @!P0 NANOSLEEP.SYNCS 0x989680 ;  /* 0x009896800000895d */ /* 0x004fea0003900000 */
[----:B------:R-:W2:Y:S02]  /*bf30*/  @!P0 SYNCS.PHASECHK.TRANS64 P0, [R0+URZ], R3 ;  /* 0x00000003000085a7 */ /* 0x000ea400080010ff */
[----:B--2---:R-:W-:Y:S05]  /*bf40*/  @!P0 BRA `(.L_x_231) ;  /* 0xfffffffc00f08947 */ /* 0x004fea000383ffff */
[----:B------:R-:W-:Y:S05]  /*bf50*/  BRA `(.L_x_232) ;  /* 0xffffff7c005c7947 */ /* 0x000fea000383ffff */
.L_x_72:
[----:B------:R-:W-:-:S07]  /*bf60*/  MOV R0, UR5 ;  /* 0x0000000500007c02 */ /* 0x000fce0008000f00 */
.L_x_233:
[----:B-1----:R1:W2:Y:S02]  /*bf70*/  SYNCS.PHASECHK.TRANS64.TRYWAIT P0, [R0+URZ], R3 ;  /* 0x00000003000075a7 */ /* 0x0022a400080011ff */
[----:B--2---:R-:W-:Y:S05]  /*bf80*/  @!P0 NANOSLEEP.SYNCS 0x989680 ;  /* 0x009896800000895d */ /* 0x004fea0003900000 */
[----:B------:R-:W2:Y:S02]  /*bf90*/  @!P0 SYNCS.PHASECHK.TRANS64 P0, [R0+URZ], R3 ;  /* 0x00000003000085a7 */ /* 0x000ea400080010ff */
[----:B--2---:R-:W-:Y:S05]  /*bfa0*/  @!P0 BRA `(.L_x_233) ;  /* 0xfffffffc00f08947 */ /* 0x004fea000383ffff */
[----:B------:R-:W-:Y:S05]  /*bfb0*/  BRA `(.L_x_234) ;  /* 0xffffff7c00687947 */ /* 0x000fea000383ffff */
.L_x_73:
[----:B------:R-:W-:-:S07]  /*bfc0*/  MOV R0, UR5 ;  /* 0x0000000500007c02 */ /* 0x000fce0008000f00 */
.L_x_235:
[----:B-1----:R1:W2:Y:S02]  /*bfd0*/  SYNCS.PHASECHK.TRANS64.TRYWAIT P0, [R0+URZ], R3 ;  /* 0x00000003000075a7 */ /* 0x0022a400080011ff */
[----:B--2---:R-:W-:Y:S05]  /*bfe0*/  @!P0 NANOSLEEP.SYNCS 0x989680 ;  /* 0x009896800000895d */ /* 0x004fea0003900000 */
[----:B------:R-:W2:Y:S02]  /*bff0*/  @!P0 SYNCS.PHASECHK.TRANS64 P0, [R0+URZ], R3 ;  /* 0x00000003000085a7 */ /* 0x000ea400080010ff */
[----:B--2---:R-:W-:Y:S05]  /*c000*/  @!P0 BRA `(.L_x_235) ;  /* 0xfffffffc00f08947 */ /* 0x004fea000383ffff */
[----:B------:R-:W-:Y:S05]  /*c010*/  BRA `(.L_x_236) ;  /* 0xffffff7c00747947 */ /* 0x000fea000383ffff */
.L_x_74:
[----:B------:R-:W-:-:S07]  /*c020*/  MOV R0, UR5 ;  /* 0x0000000500007c02 */ /* 0x000fce0008000f00 */
.L_x_237:
[----:B-1----:R1:W2:Y:S02]  /*c030*/  SYNCS.PHASECHK.TRANS64.TRYWAIT P0, [R0+URZ], R3 ;  /* 0x00000003000075a7 */ /* 0x0022a400080011ff */
[----:B--2---:R-:W-:Y:S05]  /*c040*/  @!P0 NANOSLEEP.SYNCS 0x989680 ;  /* 0x009896800000895d */ /* 0x004fea0003900000 */
[----:B------:R-:W2:Y:S02]  /*c050*/  @!P0 SYNCS.PHASECHK.TRANS64 P0, [R0+URZ], R3 ;  /* 0x00000003000085a7 */ /* 0x000ea400080010ff */
[----:B--2---:R-:W-:Y:S05]  /*c060*/  @!P0 BRA `(.L_x_237) ;  /* 0xfffffffc00f08947 */ /* 0x004fea000383ffff */
[----:B------:R-:W-:Y:S05]  /*c070*/  BRA `(.L_x_238) ;  /* 0xffffff7c00807947 */ /* 0x000fea000383ffff */
.L_x_75:
[----:B------:R-:W-:-:S07]  /*c080*/  MOV R0, UR5 ;  /* 0x0000000500007c02 */ /* 0x000fce0008000f00 */
.L_x_239:
[----:B-1----:R1:W2:Y:S02]  /*c090*/  SYNCS.PHASECHK.TRANS64.TRYWAIT P0, [R0+URZ], R3 ;  /* 0x00000003000075a7 */ /* 0x0022a400080011ff */
[----:B--2---:R-:W-:Y:S05]  /*c0a0*/  @!P0 NANOSLEEP.SYNCS 0x989680 ;  /* 0x009896800000895d */ /* 0x004fea0003900000 */
[----:B------:R-:W2:Y:S02]  /*c0b0*/  @!P0 SYNCS.PHASECHK.TRANS64 P0, [R0+URZ], R3 ;  /* 0x00000003000085a7 */ /* 0x000ea400080010ff */
[----:B--2---:R-:W-:Y:S05]  /*c0c0*/  @!P0 BRA `(.L_x_239) ;  /* 0xfffffffc00f08947 */ /* 0x004fea000383ffff */
[----:B------:R-:W-:Y:S05]  /*c0d0*/  BRA `(.L_x_240) ;  /* 0xffffff7c008c7947 */ /* 0x000fea000383ffff */
.L_x_78:
[----:B--2---:R2:W3:Y:S02]  /*c0e0*/  SYNCS.PHASECHK.TRANS64.TRYWAIT P0, [R2+URZ+0x2c0], R4 ;  /* 0x0002c004020075a7 */ /* 0x0044e400080011ff */
[----:B---3--:R-:W-:Y:S05]  /*c0f0*/  @!P0 NANOSLEEP.SYNCS 0x989680 ;  /* 0x009896800000895d */ /* 0x008fea0003900000 */
[----:B------:R-:W3:Y:S02]  /*c100*/  @!P0 SYNCS.PHASECHK.TRANS64 P0, [R2+URZ+0x2c0], R4 ;  /* 0x0002c004020085a7 */ /* 0x000ee400080010ff */
[----:B---3--:R-:W-:Y:S05]  /*c110*/  @!P0 BRA `(.L_x_78) ;  /* 0xfffffffc00f08947 */ /* 0x008fea000383ffff */
[----:B------:R-:W-:Y:S05]  /*c120*/  BRA `(.L_x_241) ;  /* 0xffffff7c00e87947 */ /* 0x000fea000383ffff */
.L_x_79:
[----:B------:R-:W-:-:S07]  /*c130*/  MOV R2, UR4 ;  /* 0x0000000400027c02 */ /* 0x000fce0008000f00 */
.L_x_242:
[----:B--2---:R2:W3:Y:S02]  /*c140*/  SYNCS.PHASECHK.TRANS64.TRYWAIT P0, [R2+URZ+0x270], R5 ;  /* 0x00027005020075a7 */ /* 0x0044e400080011ff */
[----:B---3--:R-:W-:Y:S05]  /*c150*/  @!P0 NANOSLEEP.SYNCS 0x989680 ;  /* 0x009896800000895d */ /* 0x008fea0003900000 */
[----:B------:R-:W3:Y:S02]  /*c160*/  @!P0 SYNCS.PHASECHK.TRANS64 P0, [R2+URZ+0x270], R5 ;  /* 0x00027005020085a7 */ /* 0x000ee400080010ff */
[----:B---3--:R-:W-:Y:S05]  /*c170*/  @!P0 BRA `(.L_x_242) ;  /* 0xfffffffc00f08947 */ /* 0x008fea000383ffff */
[----:B------:R-:W-:Y:S05]  /*c180*/  BRA `(.L_x_243) ;  /* 0xffffff7c00f87947 */ /* 0x000fea000383ffff */
.L_x_80:
[----:B--2---:R2:W3:Y:S02]  /*c190*/  SYNCS.PHASECHK.TRANS64.TRYWAIT P1, [R2+URZ+0x260], R4 ;  /* 0x00026004020075a7 */ /* 0x0044e400080211ff */
[----:B---3--:R-:W-:Y:S05]  /*c1a0*/  @!P1 NANOSLEEP.SYNCS 0x989680 ;  /* 0x009896800000995d */ /* 0x008fea0003900000 */
[----:B------:R-:W3:Y:S02]  /*c1b0*/  @!P1 SYNCS.PHASECHK.TRANS64 P1, [R2+URZ+0x260], R4 ;  /* 0x00026004020095a7 */ /* 0x000ee400080210ff */
[----:B---3--:R-:W-:Y:S05]  /*c1c0*/  @!P1 BRA `(.L_x_80) ;  /* 0xfffffffc00f09947 */ /* 0x008fea000383ffff */
[----:B------:R-:W-:Y:S05]  /*c1d0*/  BRA `(.L_x_244) ;  /* 0xffffff8000287947 */ /* 0x000fea000383ffff */
.L_x_83:
[----:B------:R-:W-:-:S07]  /*c1e0*/  MOV R0, UR4 ;  /* 0x0000000400007c02 */ /* 0x000fce0008000f00 */
.L_x_245:
[----:B--2---:R2:W3:Y:S02]  /*c1f0*/  SYNCS.PHASECHK.TRANS64.TRYWAIT P0, [R0+URZ+0x270], R2 ;  /* 0x00027002000075a7 */ /* 0x0044e400080011ff */
[----:B---3--:R-:W-:Y:S05]  /*c200*/  @!P0 NANOSLEEP.SYNCS 0x989680 ;  /* 0x009896800000895d */ /* 0x008fea0003900000 */
[----:B------:R-:W3:Y:S02]  /*c210*/  @!P0 SYNCS.PHASECHK.TRANS64 P0, [R0+URZ+0x270], R2 ;  /* 0x00027002000085a7 */ /* 0x000ee400080010ff */
[----:B---3--:R-:W-:Y:S05]  /*c220*/  @!P0 BRA `(.L_x_245) ;  /* 0xfffffffc00f08947 */ /* 0x008fea000383ffff */
[----:B------:R-:W-:Y:S05]  /*c230*/  BRA `(.L_x_82) ;  /* 0xffffff80007c7947 */ /* 0x000fea000383ffff */
.L_x_92:
[----:B--2---:R-:W-:-:S04]  /*c240*/  MOV R5, UR5 ;  /* 0x0000000500057c02 */ /* 0x004fc80008000f00 */
[----:B------:R2:W3:Y:S03]  /*c250*/  SYNCS.PHASECHK.TRANS64.TRYWAIT P0, [R5+URZ+0x8], R6 ;  /* 0x00000806050075a7 */ /* 0x0004e600080011ff */
[----:B---3--:R-:W-:Y:S05]  /*c260*/  @!P0 NANOSLEEP.SYNCS 0x989680 ;  /* 0x009896800000895d */ /* 0x008fea0003900000 */
[----:B------:R-:W3:Y:S02]  /*c270*/  @!P0 SYNCS.PHASECHK.TRANS64 P0, [R5+URZ+0x8], R6 ;  /* 0x00000806050085a7 */ /* 0x000ee400080010ff */
[----:B---3--:R-:W-:Y:S05]  /*c280*/  @!P0 BRA `(.L_x_92) ;  /* 0xfffffffc00ec8947 */ /* 0x008fea000383ffff */
[----:B------:R-:W-:Y:S05]  /*c290*/  BRA `(.L_x_91) ;  /* 0xffffff8400307947 */ /* 0x000fea000383ffff */
.L_x_94:
[----:B------:R-:W-:Y:S01]  /*c2a0*/  BSSY B0, `(.L_x_246) ;  /* 0x0000006000007945 */ /* 0x000fe20003800000 */
[----:B------:R-:W-:-:S07]  /*c2b0*/  MOV R15, 0xffffffff ;  /* 0xffffffff000f7802 */ /* 0x000fce0000000f00 */
[----:B-12--5:R-:W-:Y:S05]  /*c2c0*/  WARPSYNC.COLLECTIVE R15, `(.L_x_247) ;  /* 0x000000000f0c7348 */ /* 0x026fea0003c00000 */
[----:B------:R-:W-:Y:S02]  /*c2d0*/  ELECT P6, UR79, PT ;  /* 0x00000000004f782f */ /* 0x000fe400038c0000 */
[----:B------:R-:W-:Y:S01]  /*c2e0*/  MOV R14, UR79 ;  /* 0x0000004f000e7c02 */ /* 0x000fe20008000f00 */
[----:B-12--5:R-:W-:Y:S10]  /*c2f0*/  ENDCOLLECTIVE ;  /* 0x000000000000791b */ /* 0x026ff40003800000 */
.L_x_247:
[----:B------:R-:W-:Y:S05]  /*c300*/  BSYNC B0 ;  /* 0x0000000000007941 */ /* 0x000fea0003800000 */
.L_x_246:
[----:B------:R-:W-:Y:S05]  /*c310*/  BRA `(.L_x_248) ;  /* 0xffffff8400607947 */ /* 0x000fea000383ffff */
.L_x_96:
[----:B--2---:R-:W-:-:S04]  /*c320*/  MOV R0, UR5 ;  /* 0x0000000500007c02 */ /* 0x004fc80008000f00 */
[----:B------:R2:W3:Y:S03]  /*c330*/  SYNCS.PHASECHK.TRANS64.TRYWAIT P0, [R0+URZ+0x8], R4 ;  /* 0x00000804000075a7 */ /* 0x0004e600080011ff */
[----:B---3--:R-:W-:Y:S05]  /*c340*/  @!P0 NANOSLEEP.SYNCS 0x989680 ;  /* 0x009896800000895d */ /* 0x008fea0003900000 */
[----:B------:R-:W3:Y:S02]  /*c350*/  @!P0 SYNCS.PHASECHK.TRANS64 P0, [R0+URZ+0x8], R4 ;  /* 0x00000804000085a7 */ /* 0x000ee400080010ff */
[----:B---3--:R-:W-:Y:S05]  /*c360*/  @!P0 BRA `(.L_x_96) ;  /* 0xfffffffc00ec8947 */ /* 0x008fea000383ffff */
[----:B------:R-:W-:Y:S05]  /*c370*/  BRA `(.L_x_95) ;  /* 0xffffff8400647947 */ /* 0x000fea000383ffff */
.L_x_97:
[----:B-1----:R1:W2:Y:S02]  /*c380*/  SYNCS.PHASECHK.TRANS64.TRYWAIT P0, [R0+URZ+0x260], R4 ;  /* 0x00026004000075a7 */ /* 0x0022a400080011ff */
[----:B--2---:R-:W-:Y:S05]  /*c390*/  @!P0 NANOSLEEP.SYNCS 0x989680 ;  /* 0x009896800000895d */ /* 0x004fea0003900000 */
[----:B------:R-:W2:Y:S02]  /*c3a0*/  @!P0 SYNCS.PHASECHK.TRANS64 P0, [R0+URZ+0x260], R4 ;  /* 0x00026004000085a7 */ /* 0x000ea400080010ff */
[----:B--2---:R-:W-:Y:S05]  /*c3b0*/  @!P0 BRA `(.L_x_97) ;  /* 0xfffffffc00f08947 */ /* 0x004fea000383ffff */
[----:B------:R-:W-:Y:S05]  /*c3c0*/  BRA `(.L_x_249) ;  /* 0xffffff8800387947 */ /* 0x000fea000383ffff */
.L_x_99:
[----:B------:R-:W-:-:S07]  /*c3d0*/  MOV R0, UR19 ;  /* 0x0000001300007c02 */ /* 0x000fce0008000f00 */
.L_x_250:
[----:B-1----:R1:W2:Y:S02]  /*c3e0*/  SYNCS.PHASECHK.TRANS64.TRYWAIT P0, [R0+URZ+0x2a0], R4 ;  /* 0x0002a004000075a7 */ /* 0x0022a400080011ff */
[----:B--2---:R-:W-:Y:S05]  /*c3f0*/  @!P0 NANOSLEEP.SYNCS 0x989680 ;  /* 0x009896800000895d */ /* 0x004fea0003900000 */
[----:B------:R-:W2:Y:S02]  /*c400*/  @!P0 SYNCS.PHASECHK.TRANS64 P0, [R0+URZ+0x2a0], R4 ;  /* 0x0002a004000085a7 */ /* 0x000ea400080010ff */
[----:B--2---:R-:W-:Y:S05]  /*c410*/  @!P0 BRA `(.L_x_250) ;  /* 0xfffffffc00f08947 */ /* 0x004fea000383ffff */
[----:B------:R-:W-:Y:S05]  /*c420*/  BRA `(.L_x_251) ;  /* 0xffffff8800807947 */ /* 0x000fea000383ffff */
.L_x_102:
[----:B------:R-:W-:Y:S07]  /*c430*/  MOV R0, UR6 ;  /* 0x0000000600007c02 */ /* 0x000fee0008000f00 */
.L_x_252:
[----:B-1----:R1:W2:Y:S02]  /*c440*/  SYNCS.PHASECHK.TRANS64.TRYWAIT P0, [R0+URZ], R4 ;  /* 0x00000004000075a7 */ /* 0x0022a400080011ff */
[----:B--2---:R-:W-:Y:S05]  /*c450*/  @!P0 NANOSLEEP.SYNCS 0x989680 ;  /* 0x009896800000895d */ /* 0x004fea0003900000 */
[----:B------:R-:W2:Y:S02]  /*c460*/  @!P0 SYNCS.PHASECHK.TRANS64 P0, [R0+URZ], R4 ;  /* 0x00000004000085a7 */ /* 0x000ea400080010ff */
[----:B--2---:R-:W-:Y:S05]  /*c470*/  @!P0 BRA `(.L_x_252) ;  /* 0xfffffffc00f08947 */ /* 0x004fea000383ffff */
[----:B------:R-:W-:Y:S05]  /*c480*/  BRA `(.L_x_101) ;  /* 0xffffff8800987947 */ /* 0x000fea000383ffff */
.L_x_106:
[----:B-1----:R-:W-:-:S07]  /*c490*/  MOV R0, UR4 ;  /* 0x0000000400007c02 */ /* 0x002fce0008000f00 */
.L_x_253:
[----:B-1----:R1:W2:Y:S02]  /*c4a0*/  SYNCS.PHASECHK.TRANS64.TRYWAIT P0, [R0+URZ], R2 ;  /* 0x00000002000075a7 */ /* 0x0022a400080011ff */
[----:B--2---:R-:W-:Y:S05]  /*c4b0*/  @!P0 NANOSLEEP.SYNCS 0x989680 ;  /* 0x009896800000895d */ /* 0x004fea0003900000 */
[----:B------:R-:W2:Y:S02]  /*c4c0*/  @!P0 SYNCS.PHASECHK.TRANS64 P0, [R0+URZ], R2 ;  /* 0x00000002000085a7 */ /* 0x000ea400080010ff */
[----:B--2---:R-:W-:Y:S05]  /*c4d0*/  @!P0 BRA `(.L_x_253) ;  /* 0xfffffffc00f08947 */ /* 0x004fea000383ffff */
[----:B------:R-:W-:Y:S05]  /*c4e0*/  BRA `(.L_x_254) ;  /* 0xffffff8c00507947 */ /* 0x000fea000383ffff */
.L_x_107:
[----:B------:R-:W-:-:S07]  /*c4f0*/  MOV R0, UR5 ;  /* 0x0000000500007c02 */ /* 0x000fce0008000f00 */
.L_x_255:
[----:B-1----:R1:W2:Y:S02]  /*c500*/  SYNCS.PHASECHK.TRANS64.TRYWAIT P0, [R0+URZ], R3 ;  /* 0x00000003000075a7 */ /* 0x0022a400080011ff */
[----:B--2---:R-:W-:Y:S05]  /*c510*/  @!P0 NANOSLEEP.SYNCS 0x989680 ;  /* 0x009896800000895d */ /* 0x004fea0003900000 */
[----:B------:R-:W2:Y:S02]  /*c520*/  @!P0 SYNCS.PHASECHK.TRANS64 P0, [R0+URZ], R3 ;  /* 0x00000003000085a7 */ /* 0x000ea400080010ff */
[----:B--2---:R-:W-:Y:S05]  /*c530*/  @!P0 BRA `(.L_x_255) ;  /* 0xfffffffc00f08947 */ /* 0x004fea000383ffff */
[----:B------:R-:W-:Y:S05]  /*c540*/  BRA `(.L_x_256) ;  /* 0xffffff8c005c7947 */ /* 0x000fea000383ffff */
.L_x_108:
[----:B------:R-:W-:-:S07]  /*c550*/  MOV R0, UR5 ;  /* 0x0000000500007c02 */ /* 0x000fce0008000f00 */
.L_x_257:
[----:B-1----:R1:W2:Y:S02]  /*c560*/  SYNCS.PHASECHK.TRANS64.TRYWAIT P0, [R0+URZ], R3 ;  /* 0x00000003000075a7 */ /* 0x0022a400080011ff */
[----:B--2---:R-:W-:Y:S05]  /*c570*/  @!P0 NANOSLEEP.SYNCS 0x989680 ;  /* 0x009896800000895d */ /* 0x004fea0003900000 */
[----:B------:R-:W2:Y:S02]  /*c580*/  @!P0 SYNCS.PHASECHK.TRANS64 P0, [R0+URZ], R3 ;  /* 0x00000003000085a7 */ /* 0x000ea400080010ff */
[----:B--2---:R-:W-:Y:S05]  /*c590*/  @!P0 BRA `(.L_x_257) ;  /* 0xfffffffc00f08947 */ /* 0x004fea000383ffff */
[----:B------:R-:W-:Y:S05]  /*c5a0*/  BRA `(.L_x_258) ;  /* 0xffffff8c00687947 */ /* 0x000fea000383ffff */
.L_x_111:
[----:B------:R-:W-:-:S07]  /*c5b0*/  MOV R0, UR13 ;  /* 0x0000000d00007c02 */ /* 0x000fce0008000f00 */
.L_x_259:
[----:B-1----:R1:W2:Y:S02]  /*c5c0*/  SYNCS.PHASECHK.TRANS64.TRYWAIT P1, [R0+URZ+0x2e0], R2 ;  /* 0x0002e002000075a7 */ /* 0x0022a400080211ff */
[----:B--2---:R-:W-:Y:S05]  /*c5d0*/  @!P1 NANOSLEEP.SYNCS 0x989680 ;  /* 0x009896800000995d */ /* 0x004fea0003900000 */
[----:B------:R-:W2:Y:S02]  /*c5e0*/  @!P1 SYNCS.PHASECHK.TRANS64 P1, [R0+URZ+0x2e0], R2 ;  /* 0x0002e002000095a7 */ /* 0x000ea400080210ff */
[----:B--2---:R-:W-:Y:S05]  /*c5f0*/  @!P1 BRA `(.L_x_259) ;  /* 0xfffffffc00f09947 */ /* 0x004fea000383ffff */
[----:B------:R-:W-:Y:S05]  /*c600*/  BRA `(.L_x_260) ;  /* 0xffffff8c00b47947 */ /* 0x000fea000383ffff */
.L_x_116:
[----:B--2---:R2:W3:Y:S02]  /*c610*/  SYNCS.PHASECHK.TRANS64.TRYWAIT P0, [R8+URZ+0x260], R0 ;  /* 0x00026000080075a7 */ /* 0x0044e400080011ff */
[----:B---3--:R-:W-:Y:S05]  /*c620*/  @!P0 NANOSLEEP.SYNCS 0x989680 ;  /* 0x009896800000895d */ /* 0x008fea0003900000 */
[----:B------:R-:W3:Y:S02]  /*c630*/  @!P0 SYNCS.PHASECHK.TRANS64 P0, [R8+URZ+0x260], R0 ;  /* 0x00026000080085a7 */ /* 0x000ee400080010ff */
[----:B---3--:R-:W-:Y:S05]  /*c640*/  @!P0 BRA `(.L_x_116) ;  /* 0xfffffffc00f08947 */ /* 0x008fea000383ffff */
[----:B------:R-:W-:Y:S05]  /*c650*/  BRA `(.L_x_261) ;  /* 0xffffff9000ec7947 */ /* 0x000fea000383ffff */
.L_x_119:
[----:B--2---:R-:W-:Y:S07]  /*c660*/  MOV R0, UR21 ;  /* 0x0000001500007c02 */ /* 0x004fee0008000f00 */
.L_x_262:
[----:B--2---:R2:W3:Y:S02]  /*c670*/  SYNCS.PHASECHK.TRANS64.TRYWAIT P1, [R0+URZ+0x258], R2 ;  /* 0x00025802000075a7 */ /* 0x0044e400080211ff */
[----:B---3--:R-:W-:Y:S05]  /*c680*/  @!P1 NANOSLEEP.SYNCS 0x989680 ;  /* 0x009896800000995d */ /* 0x008fea0003900000 */
[----:B------:R-:W3:Y:S02]  /*c690*/  @!P1 SYNCS.PHASECHK.TRANS64 P1, [R0+URZ+0x258], R2 ;  /* 0x00025802000095a7 */ /* 0x000ee400080210ff */
[----:B---3--:R-:W-:Y:S05]  /*c6a0*/  @!P1 BRA `(.L_x_262) ;  /* 0xfffffffc00f09947 */ /* 0x008fea000383ffff */
[----:B------:R-:W-:Y:S05]  /*c6b0*/  BRA `(.L_x_118) ;  /* 0xffffff9800687947 */ /* 0x000fea000383ffff */
.L_x_122:
[----:B--2---:R-:W-:Y:S07]  /*c6c0*/  MOV R0, UR21 ;  /* 0x0000001500007c02 */ /* 0x004fee0008000f00 */
.L_x_263:
[----:B--2---:R2:W3:Y:S02]  /*c6d0*/  SYNCS.PHASECHK.TRANS64.TRYWAIT P0, [R0+URZ+0x230], R4 ;  /* 0x00023004000075a7 */ /* 0x0044e400080011ff */
[----:B---3--:R-:W-:Y:S05]  /*c6e0*/  @!P0 NANOSLEEP.SYNCS 0x989680 ;  /* 0x009896800000895d */ /* 0x008fea0003900000 */
[----:B------:R-:W3:Y:S02]  /*c6f0*/  @!P0 SYNCS.PHASECHK.TRANS64 P0, [R0+URZ+0x230], R4 ;  /* 0x00023004000085a7 */ /* 0x000ee400080010ff */
[----:B---3--:R-:W-:Y:S05]  /*c700*/  @!P0 BRA `(.L_x_263) ;  /* 0xfffffffc00f08947 */ /* 0x008fea000383ffff */
[----:B------:R-:W-:Y:S05]  /*c710*/  BRA `(.L_x_264) ;  /* 0xffffff9800c07947 */ /* 0x000fea000383ffff */
.L_x_123:
[----:B------:R-:W-:Y:S07]  /*c720*/  MOV R0, UR21 ;  /* 0x0000001500007c02 */ /* 0x000fee0008000f00 */
.L_x_265:
[----:B--2---:R2:W3:Y:S02]  /*c730*/  SYNCS.PHASECHK.TRANS64.TRYWAIT P0, [R0+URZ+0x238], R4 ;  /* 0x00023804000075a7 */ /* 0x0044e400080011ff */
[----:B---3--:R-:W-:Y:S05]  /*c740*/  @!P0 NANOSLEEP.SYNCS 0x989680 ;  /* 0x009896800000895d */ /* 0x008fea0003900000 */
[----:B------:R-:W3:Y:S02]  /*c750*/  @!P0 SYNCS.PHASECHK.TRANS64 P0, [R0+URZ+0x238], R4 ;  /* 0x00023804000085a7 */ /* 0x000ee400080010ff */
[----:B---3--:R-:W-:Y:S05]  /*c760*/  @!P0 BRA `(.L_x_265) ;  /* 0xfffffffc00f08947 */ /* 0x008fea000383ffff */
[----:B------:R-:W-:Y:S05]  /*c770*/  BRA `(.L_x_266) ;  /* 0xffffff9c001c7947 */ /* 0x000fea000383ffff */
.L_x_124:
[----:B------:R-:W-:Y:S07]  /*c780*/  MOV R0, UR21 ;  /* 0x0000001500007c02 */ /* 0x000fee0008000f00 */
.L_x_267:
[----:B--2---:R2:W3:Y:S02]  /*c790*/  SYNCS.PHASECHK.TRANS64.TRYWAIT P0, [R0+URZ+0x240], R4 ;  /* 0x00024004000075a7 */ /* 0x0044e400080011ff */
[----:B---3--:R-:W-:Y:S05]  /*c7a0*/  @!P0 NANOSLEEP.SYNCS 0x989680 ;  /* 0x009896800000895d */ /* 0x008fea0003900000 */
[----:B------:R-:W3:Y:S02]  /*c7b0*/  @!P0 SYNCS.PHASECHK.TRANS64 P0, [R0+URZ+0x240], R4 ;  /* 0x00024004000085a7 */ /* 0x000ee400080010ff */
[----:B---3--:R-:W-:Y:S05]  /*c7c0*/  @!P0 BRA `(.L_x_267) ;  /* 0xfffffffc00f08947 */ /* 0x008fea000383ffff */
[----:B------:R-:W-:Y:S05]  /*c7d0*/  BRA `(.L_x_268) ;  /* 0xffffff9c007c7947 */ /* 0x000fea000383ffff */
.L_x_125:
[----:B------:R-:W-:Y:S07]  /*c7e0*/  MOV R0, UR21 ;  /* 0x0000001500007c02 */ /* 0x000fee0008000f00 */
.L_x_269:
[----:B--2---:R2:W3:Y:S02]  /*c7f0*/  SYNCS.PHASECHK.TRANS64.TRYWAIT P0, [R0+URZ+0x248], R4 ;  /* 0x00024804000075a7 */ /* 0x0044e400080011ff */
[----:B---3--:R-:W-:Y:S05]  /*c800*/  @!P0 NANOSLEEP.SYNCS 0x989680 ;  /* 0x009896800000895d */ /* 0x008fea0003900000 */
[----:B------:R-:W3:Y:S02]  /*c810*/  @!P0 SYNCS.PHASECHK.TRANS64 P0, [R0+URZ+0x248], R4 ;  /* 0x00024804000085a7 */ /* 0x000ee400080010ff */
[----:B---3--:R-:W-:Y:S05]  /*c820*/  @!P0 BRA `(.L_x_269) ;  /* 0xfffffffc00f08947 */ /* 0x008fea000383ffff */
[----:B------:R-:W-:Y:S05]  /*c830*/  BRA `(.L_x_270) ;  /* 0xffffff9c00e47947 */ /* 0x000fea000383ffff */
.L_x_127:
[----:B------:R-:W-:-:S07]  /*c840*/  MOV R0, UR21 ;  /* 0x0000001500007c02 */ /* 0x000fce0008000f00 */
.L_x_271:
[----:B---3--:R3:W4:Y:S02]  /*c850*/  SYNCS.PHASECHK.TRANS64.TRYWAIT P0, [R0+URZ+0x230], R2 ;  /* 0x00023002000075a7 */ /* 0x00872400080011ff */
[----:B----4-:R-:W-:Y:S05]  /*c860*/  @!P0 NANOSLEEP.SYNCS 0x989680 ;  /* 0x009896800000895d */ /* 0x010fea0003900000 */
[----:B------:R-:W4:Y:S02]  /*c870*/  @!P0 SYNCS.PHASECHK.TRANS64 P0, [R0+URZ+0x230], R2 ;  /* 0x00023002000085a7 */ /* 0x000f2400080010ff */
[----:B----4-:R-:W-:Y:S05]  /*c880*/  @!P0 BRA `(.L_x_271) ;  /* 0xfffffffc00f08947 */ /* 0x010fea000383ffff */
[----:B------:R-:W-:Y:S05]  /*c890*/  BRA `(.L_x_272) ;  /* 0xffffffa000707947 */ /* 0x000fea000383ffff */
.L_x_128:
[----:B---3--:R-:W-:-:S07]  /*c8a0*/  MOV R0, UR21 ;  /* 0x0000001500007c02 */ /* 0x008fce0008000f00 */
.L_x_273:
[----:B---3--:R3:W4:Y:S02]  /*c8b0*/  SYNCS.PHASECHK.TRANS64.TRYWAIT P0, [R0+URZ+0x238], R2 ;  /* 0x00023802000075a7 */ /* 0x00872400080011ff */
[----:B----4-:R-:W-:Y:S05]  /*c8c0*/  @!P0 NANOSLEEP.SYNCS 0x989680 ;  /* 0x009896800000895d */ /* 0x010fea0003900000 */
[----:B------:R-:W4:Y:S02]  /*c8d0*/  @!P0 SYNCS.PHASECHK.TRANS64 P0, [R0+URZ+0x238], R2 ;  /* 0x00023802000085a7 */ /* 0x000f2400080010ff */
[----:B----4-:R-:W-:Y:S05]  /*c8e0*/  @!P0 BRA `(.L_x_273) ;  /* 0xfffffffc00f08947 */ /* 0x010fea000383ffff */
[----:B------:R-:W-:Y:S05]  /*c8f0*/  BRA `(.L_x_274) ;  /* 0xffffffa000607947 */ /* 0x000fea000383ffff */
.L_x_129:
[----:B---3--:R-:W-:-:S07]  /*c900*/  MOV R0, UR21 ;  /* 0x0000001500007c02 */ /* 0x008fce0008000f00 */
.L_x_275:
[----:B---3--:R3:W4:Y:S02]  /*c910*/  SYNCS.PHASECHK.TRANS64.TRYWAIT P0, [R0+URZ+0x240], R2 ;  /* 0x00024002000075a7 */ /* 0x00872400080011ff */
[----:B----4-:R-:W-:Y:S05]  /*c920*/  @!P0 NANOSLEEP.SYNCS 0x989680 ;  /* 0x009896800000895d */ /* 0x010fea0003900000 */
[----:B------:R-:W4:Y:S02]  /*c930*/  @!P0 SYNCS.PHASECHK.TRANS64 P0, [R0+URZ+0x240], R2 ;  /* 0x00024002000085a7 */ /* 0x000f2400080010ff */
[----:B----4-:R-:W-:Y:S05]  /*c940*/  @!P0 BRA `(.L_x_275) ;  /* 0xfffffffc00f08947 */ /* 0x010fea000383ffff */
[----:B------:R-:W-:Y:S05]  /*c950*/  BRA `(.L_x_276) ;  /* 0xffffffa000507947 */ /* 0x000fea000383ffff */
.L_x_131:
[----:B-1----:R1:W2:Y:S02]  /*c960*/  SYNCS.PHASECHK.TRANS64.TRYWAIT P0, [R3+URZ+0x260], R0 ;  /* 0x00026000030075a7 */ /* 0x0022a400080011ff */
[----:B--2---:R-:W-:Y:S05]  /*c970*/  @!P0 NANOSLEEP.SYNCS 0x989680 ;  /* 0x009896800000895d */ /* 0x004fea0003900000 */
[----:B------:R-:W2:Y:S02]  /*c980*/  @!P0 SYNCS.PHASECHK.TRANS64 P0, [R3+URZ+0x260], R0 ;  /* 0x00026000030085a7 */ /* 0x000ea400080010ff */
[----:B--2---:R-:W-:Y:S05]  /*c990*/  @!P0 BRA `(.L_x_131) ;  /* 0xfffffffc00f08947 */ /* 0x004fea000383ffff */
[----:B------:R-:W-:Y:S05]  /*c9a0*/  BRA `(.L_x_277) ;  /* 0xffffffa4000c7947 */ /* 0x000fea000383ffff */
.L_x_142:
[----:B-1----:R1:W2:Y:S02]  /*c9b0*/  SYNCS.PHASECHK.TRANS64.TRYWAIT P1, [R3+URZ+0x210], R0 ;  /* 0x00021000030075a7 */ /* 0x0022a400080211ff */
[----:B--2---:R-:W-:Y:S05]  /*c9c0*/  @!P1 NANOSLEEP.SYNCS 0x989680 ;  /* 0x009896800000995d */ /* 0x004fea0003900000 */
[----:B------:R-:W2:Y:S02]  /*c9d0*/  @!P1 SYNCS.PHASECHK.TRANS64 P1, [R3+URZ+0x210], R0 ;  /* 0x00021000030095a7 */ /* 0x000ea400080210ff */
[----:B--2---:R-:W-:Y:S05]  /*c9e0*/  @!P1 BRA `(.L_x_142) ;  /* 0xfffffffc00f09947 */ /* 0x004fea000383ffff */
[----:B------:R-:W-:Y:S05]  /*c9f0*/  BRA `(.L_x_141) ;  /* 0xffffffb000747947 */ /* 0x000fea000383ffff */
.L_x_144:
[----:B-1----:R1:W2:Y:S02]  /*ca00*/  SYNCS.PHASECHK.TRANS64.TRYWAIT P0, [R80+URZ+0x280], R4 ;  /* 0x00028004500075a7 */ /* 0x0022a400080011ff */
[----:B--2---:R-:W-:Y:S05]  /*ca10*/  @!P0 NANOSLEEP.SYNCS 0x989680 ;  /* 0x009896800000895d */ /* 0x004fea0003900000 */
[----:B------:R-:W2:Y:S02]  /*ca20*/  @!P0 SYNCS.PHASECHK.TRANS64 P0, [R80+URZ+0x280], R4 ;  /* 0x00028004500085a7 */ /* 0x000ea400080010ff */
[----:B--2---:R-:W-:Y:S05]  /*ca30*/  @!P0 BRA `(.L_x_144) ;  /* 0xfffffffc00f08947 */ /* 0x004fea000383ffff */
[----:B------:R-:W-:Y:S05]  /*ca40*/  BRA `(.L_x_143) ;  /* 0xffffffb000c87947 */ /* 0x000fea000383ffff */
.L_x_152:
[----:B--2---:R2:W3:Y:S02]  /*ca50*/  SYNCS.PHASECHK.TRANS64.TRYWAIT P0, [R0+URZ+0x210], R2 ;  /* 0x00021002000075a7 */ /* 0x0044e400080011ff */
[----:B---3--:R-:W-:Y:S05]  /*ca60*/  @!P0 NANOSLEEP.SYNCS 0x989680 ;  /* 0x009896800000895d */ /* 0x008fea0003900000 */
[----:B------:R-:W3:Y:S02]  /*ca70*/  @!P0 SYNCS.PHASECHK.TRANS64 P0, [R0+URZ+0x210], R2 ;  /* 0x00021002000085a7 */ /* 0x000ee400080010ff */
[----:B---3--:R-:W-:Y:S05]  /*ca80*/  @!P0 BRA `(.L_x_152) ;  /* 0xfffffffc00f08947 */ /* 0x008fea000383ffff */
[----:B------:R-:W-:Y:S05]  /*ca90*/  BRA `(.L_x_151) ;  /* 0xffffffbc00d47947 */ /* 0x000fea000383ffff */
.L_x_160:
[----:B--2---:R2:W3:Y:S02]  /*caa0*/  SYNCS.PHASECHK.TRANS64.TRYWAIT P0, [R0+URZ+0x210], R4 ;  /* 0x00021004000075a7 */ /* 0x0044e400080011ff */
[----:B---3--:R-:W-:Y:S05]  /*cab0*/  @!P0 NANOSLEEP.SYNCS 0x989680 ;  /* 0x009896800000895d */ /* 0x008fea0003900000 */
[----:B------:R-:W3:Y:S02]  /*cac0*/  @!P0 SYNCS.PHASECHK.TRANS64 P0, [R0+URZ+0x210], R4 ;  /* 0x00021004000085a7 */ /* 0x000ee400080010ff */
[----:B---3--:R-:W-:Y:S05]  /*cad0*/  @!P0 BRA `(.L_x_160) ;  /* 0xfffffffc00f08947 */ /* 0x008fea000383ffff */
[----:B------:R-:W-:Y:S05]  /*cae0*/  BRA `(.L_x_159) ;  /* 0xffffffcc00247947 */ /* 0x000fea000383ffff */
.L_x_168:
[----:B--2---:R2:W3:Y:S02]  /*caf0*/  SYNCS.PHASECHK.TRANS64.TRYWAIT P0, [R0+URZ+0x210], R2 ;  /* 0x00021002000075a7 */ /* 0x0044e400080011ff */
[----:B---3--:R-:W-:Y:S05]  /*cb00*/  @!P0 NANOSLEEP.SYNCS 0x989680 ;  /* 0x009896800000895d */ /* 0x008fea0003900000 */
[----:B------:R-:W3:Y:S02]  /*cb10*/  @!P0 SYNCS.PHASECHK.TRANS64 P0, [R0+URZ+0x210], R2 ;  /* 0x00021002000085a7 */ /* 0x000ee400080010ff */
[----:B---3--:R-:W-:Y:S05]  /*cb20*/  @!P0 BRA `(.L_x_168) ;  /* 0xfffffffc00f08947 */ /* 0x008fea000383ffff */
[----:B------:R-:W-:Y:S05]  /*cb30*/  BRA `(.L_x_167) ;  /* 0xffffffd800807947 */ /* 0x000fea000383ffff */
        .weak           $__internal_0_$__cuda_sm10x_tcgen05_guardrail_trap_col_being_dealloced_not_returned_by_alloc
        .type           $__internal_0_$__cuda_sm10x_tcgen05_guardrail_trap_col_being_dealloced_not_returned_by_alloc,@function
        .size           $__internal_0_$__cuda_sm10x_tcgen05_guardrail_trap_col_being_dealloced_not_returned_by_alloc,($__internal_1_$__cuda_sm10x_tcgen05_guardrail_trap_phase_invalid_during_alloc - $__internal_0_$__cuda_sm10x_tcgen05_guardrail_trap_col_being_dealloced_not_returned_by_alloc)
$__internal_0_$__cuda_sm10x_tcgen05_guardrail_trap_col_being_dealloced_not_returned_by_alloc:
[----:B------:R-:W-:Y:S05]  /*cb40*/  BPT.TRAP 0x1 ;  /* 0x000000040000795c */ /* 0x000fea0000300000 */
[----:B------:R-:W-:-:S04]  /*cb50*/  HFMA2 R3, -RZ, RZ, 0, 0 ;  /* 0x00000000ff037431 */ /* 0x000fc800000001ff */
[----:B------:R-:W-:Y:S05]  /*cb60*/  RET.REL.NODEC R2 `(_ZN7cutlass13device_kernelINS_4gemm6kernel13GemmUniversalIN4cute5tupleIJiiiiEEENS1_10collective13CollectiveMmaINS1_35MainloopSm100TmaUmmaWarpSpecializedILi33ELi2ELi4ENS5_IJNS4_1CILi8EEENSA_ILi1EEESC_EEEEENS5_IJNSA_ILi128EEENSA_ILi256EEENSA_ILi32EEEEEEaNS5_IJlSC_lEEEaSJ_NS4_8TiledMMAINS4_8MMA_AtomIJNS4_21SM100_MMA_S8_2x1SM_SSIaaiLi128ELi256ELNS4_4UMMA5MajorE0ELSO_0ELNSN_8SaturateE0EEEEEENS4_6LayoutINS5_IJSC_SC_SC_EEENS5_IJNSA_ILi0EEESU_SU_EEEEENS5_IJNS4_10UnderscoreESX_SX_EEEEENS4_18SM100_TMA_2SM_LOADENS4_14ComposedLayoutINS4_7SwizzleILi1ELi4ELi3EEENS4_18smem_ptr_flag_bitsILi8EEENSS_INS5_IJSB_SH_EEENS5_IJSH_SC_EEEEEEEvNS4_8identityENS4_28SM100_TMA_2SM_LOAD_MULTICASTES19_vS1A_EENS_8epilogue10collective18CollectiveEpilogueINS1D_23Sm100TmaWarpSpecializedILi4ELi2ELi32ELb0ELb0EEEJNS5_IJNSA_ILi64EEESG_SH_EEENS5_IJNSS_IS1I_SC_EENSS_INS5_IJSH_NSA_ILi2EEEEEENS5_IJSC_SF_EEEEEEEEaSJ_aSJ_NS1D_6fusion15FusionCallbacksIS1H_NS1Q_17LinearCombinationIaiaiLNS_15FloatRoundStyleE2EEES1J_S1P_JEEENS4_5SM1004TMEM4LOAD26SM100_TMEM_LOAD_32dp32b32xENS4_13SM90_TMA_LOADES19_NS4_39AutoVectorizingCopyWithAssumedAlignmentILi128EEENS4_14SM90_TMA_STOREES19_S22_S22_EEEvvEEEEvNT_6ParamsE) ;  /* 0xffffff3402247950 */ /* 0x000fea0003c3ffff */
        .weak           $__internal_1_$__cuda_sm10x_tcgen05_guardrail_trap_phase_invalid_during_alloc
        .type           $__internal_1_$__cuda_sm10x_tcgen05_guardrail_trap_phase_invalid_during_alloc,@function
        .size           $__internal_1_$__cuda_sm10x_tcgen05_guardrail_trap_phase_invalid_during_alloc,($__internal_2_$__cuda_sm10x_tcgen05_guardrail_trap_unallocated_columns_being_dealloced - $__internal_1_$__cuda_sm10x_tcgen05_guardrail_trap_phase_invalid_during_alloc)
$__internal_1_$__cuda_sm10x_tcgen05_guardrail_trap_phase_invalid_during_alloc:
[----:B------:R-:W-:Y:S05]  /*cb70*/  BPT.TRAP 0x1 ;  /* 0x000000040000795c */ /* 0x000fea0000300000 */
[----:B------:R-:W-:-:S04]  /*cb80*/  MOV R5, 0x0 ;  /* 0x0000000000057802 */ /* 0x000fc80000000f00 */
[----:B------:R-:W-:Y:S05]  /*cb90*/  RET.REL.NODEC R4 `(_ZN7cutlass13device_kernelINS_4gemm6kernel13GemmUniversalIN4cute5tupleIJiiiiEEENS1_10collective13CollectiveMmaINS1_35MainloopSm100TmaUmmaWarpSpecializedILi33ELi2ELi4ENS5_IJNS4_1CILi8EEENSA_ILi1EEESC_EEEEENS5_IJNSA_ILi128EEENSA_ILi256EEENSA_ILi32EEEEEEaNS5_IJlSC_lEEEaSJ_NS4_8TiledMMAINS4_8MMA_AtomIJNS4_21SM100_MMA_S8_2x1SM_SSIaaiLi128ELi256ELNS4_4UMMA5MajorE0ELSO_0ELNSN_8SaturateE0EEEEEENS4_6LayoutINS5_IJSC_SC_SC_EEENS5_IJNSA_ILi0EEESU_SU_EEEEENS5_IJNS4_10UnderscoreESX_SX_EEEEENS4_18SM100_TMA_2SM_LOADENS4_14ComposedLayoutINS4_7SwizzleILi1ELi4ELi3EEENS4_18smem_ptr_flag_bitsILi8EEENSS_INS5_IJSB_SH_EEENS5_IJSH_SC_EEEEEEEvNS4_8identityENS4_28SM100_TMA_2SM_LOAD_MULTICASTES19_vS1A_EENS_8epilogue10collective18CollectiveEpilogueINS1D_23Sm100TmaWarpSpecializedILi4ELi2ELi32ELb0ELb0EEEJNS5_IJNSA_ILi64EEESG_SH_EEENS5_IJNSS_IS1I_SC_EENSS_INS5_IJSH_NSA_ILi2EEEEEENS5_IJSC_SF_EEEEEEEEaSJ_aSJ_NS1D_6fusion15FusionCallbacksIS1H_NS1Q_17LinearCombinationIaiaiLNS_15FloatRoundStyleE2EEES1J_S1P_JEEENS4_5SM1004TMEM4LOAD26SM100_TMEM_LOAD_32dp32b32xENS4_13SM90_TMA_LOADES19_NS4_39AutoVectorizingCopyWithAssumedAlignmentILi128EEENS4_14SM90_TMA_STOREES19_S22_S22_EEEvvEEEEvNT_6ParamsE) ;  /* 0xffffff3404187950 */ /* 0x000fea0003c3ffff */
        .weak           $__internal_2_$__cuda_sm10x_tcgen05_guardrail_trap_unallocated_columns_being_dealloced
        .type           $__internal_2_$__cuda_sm10x_tcgen05_guardrail_trap_unallocated_columns_being_dealloced,@function
        .size           $__internal_2_$__cuda_sm10x_tcgen05_guardrail_trap_unallocated_columns_being_dealloced,(.L_x_279 - $__internal_2_$__cuda_sm10x_tcgen05_guardrail_trap_unallocated_columns_being_dealloced)
$__internal_2_$__cuda_sm10x_tcgen05_guardrail_trap_unallocated_columns_being_dealloced:
[----:B------:R-:W-:Y:S05]  /*cba0*/  BPT.TRAP 0x1 ;  /* 0x000000040000795c */ /* 0x000fea0000300000 */
[----:B------:R-:W-:-:S04]  /*cbb0*/  HFMA2 R3, -RZ, RZ, 0, 0 ;  /* 0x00000000ff037431 */ /* 0x000fc800000001ff */
[----:B------:R-:W-:Y:S05]  /*cbc0*/  RET.REL.NODEC R2 `(_ZN7cutlass13device_kernelINS_4gemm6kernel13GemmUniversalIN4cute5tupleIJiiiiEEENS1_10collective13CollectiveMmaINS1_35MainloopSm100TmaUmmaWarpSpecializedILi33ELi2ELi4ENS5_IJNS4_1CILi8EEENSA_ILi1EEESC_EEEEENS5_IJNSA_ILi128EEENSA_ILi256EEENSA_ILi32EEEEEEaNS5_IJlSC_lEEEaSJ_NS4_8TiledMMAINS4_8MMA_AtomIJNS4_21SM100_MMA_S8_2x1SM_SSIaaiLi128ELi256ELNS4_4UMMA5MajorE0ELSO_0ELNSN_8SaturateE0EEEEEENS4_6LayoutINS5_IJSC_SC_SC_EEENS5_IJNSA_ILi0EEESU_SU_EEEEENS5_IJNS4_10UnderscoreESX_SX_EEEEENS4_18SM100_TMA_2SM_LOADENS4_14ComposedLayoutINS4_7SwizzleILi1ELi4ELi3EEENS4_18smem_ptr_flag_bitsILi8EEENSS_INS5_IJSB_SH_EEENS5_IJSH_SC_EEEEEEEvNS4_8identityENS4_28SM100_TMA_2SM_LOAD_MULTICASTES19_vS1A_EENS_8epilogue10collective18CollectiveEpilogueINS1D_23Sm100TmaWarpSpecializedILi4ELi2ELi32ELb0ELb0EEEJNS5_IJNSA_ILi64EEESG_SH_EEENS5_IJNSS_IS1I_SC_EENSS_INS5_IJSH_NSA_ILi2EEEEEENS5_IJSC_SF_EEEEEEEEaSJ_aSJ_NS1D_6fusion15FusionCallbacksIS1H_NS1Q_17LinearCombinationIaiaiLNS_15FloatRoundStyleE2EEES1J_S1P_JEEENS4_5SM1004TMEM4LOAD26SM100_TMEM_LOAD_32dp32b32xENS4_13SM90_TMA_LOADES19_NS4_39AutoVectorizingCopyWithAssumedAlignmentILi128EEENS4_14SM90_TMA_STOREES19_S22_S22_EEEvvEEEEvNT_6ParamsE) ;  /* 0xffffff34020c7950 */ /* 0x000fea0003c3ffff */
.L_x_278:
[----:B------:R-:W-:-:S00]  /*cbd0*/  BRA `(.L_x_278) ;  /* 0xfffffffc00fc7947 */ /* 0x000fc0000383ffff */
[----:B------:R-:W-:-:S00]  /*cbe0*/  NOP ;  /* 0x0000000000007918 */ /* 0x000fc00000000000 */
        /* <DEDUP_REMOVED lines=9> */
.L_x_279:


//--------------------- .nv.global.init           --------------------------
	.section	.nv.global.init,"aw",@progbits
.nv.global.init:
	.type		$str$27,@object
	.size		$str$27,($str$28 - $str$27)
$str$27:
        /*0000*/ 	.byte	0x28, 0x61, 0x64, 0x64, 0x72, 0x65, 0x73, 0x73, 0x20, 0x26, 0x20, 0x6d, 0x61, 0x73, 0x6b, 0x29
        /*0010*/ 	.byte	0x20, 0x3d, 0x3d, 0x20, 0x30, 0x00
	.type		$str$28,@object
	.size		$str$28,($str$26 - $str$28)
$str$28:
        /*0016*/ 	.byte	0x2f, 0x74, 0x6d, 0x70, 0x2f, 0x63, 0x75, 0x74, 0x6c, 0x61, 0x73, 0x73, 0x5f, 0x73, 0x77, 0x65
        /*0026*/ 	.byte	0x65, 0x70, 0x5f, 0x73, 0x72, 0x63, 0x2f, 0x69, 0x6e, 0x63, 0x6c, 0x75, 0x64, 0x65, 0x2f, 0x63
        /*0036*/ 	.byte	0x75, 0x74, 0x65, 0x2f, 0x70, 0x6f, 0x69, 0x6e, 0x74, 0x65, 0x72, 0x5f, 0x66, 0x6c, 0x61, 0x67
        /*0046*/ 	.byte	0x67, 0x65, 0x64, 0x2e, 0x68, 0x70, 0x70, 0x00
	.type		$str$26,@object
	.size		$str$26,($str$25 - $str$26)
$str$26:
        /*004e*/ 	.byte	0x2f, 0x74, 0x6d, 0x70, 0x2f, 0x63, 0x75, 0x74, 0x6c, 0x61, 0x73, 0x73, 0x5f, 0x73, 0x77, 0x65
        /*005e*/ 	.byte	0x65, 0x70, 0x5f, 0x73, 0x72, 0x63, 0x2f, 0x69, 0x6e, 0x63, 0x6c, 0x75, 0x64, 0x65, 0x2f, 0x63
        /*006e*/ 	.byte	0x75, 0x74, 0x65, 0x2f, 0x61, 0x74, 0x6f, 0x6d, 0x2f, 0x63, 0x6f, 0x70, 0x79, 0x5f, 0x74, 0x72
        /*007e*/ 	.byte	0x61, 0x69, 0x74, 0x73, 0x5f, 0x73, 0x6d, 0x31, 0x30, 0x30, 0x2e, 0x68, 0x70, 0x70, 0x00
	.type		$str$25,@object
	.size		$str$25,(__unnamed_1 - $str$25)
$str$25:
        /*008d*/ 	.byte	0x28, 0x28, 0x75, 0x69, 0x6e, 0x74, 0x33, 0x32, 0x5f, 0x74, 0x28, 0x74, 0x68, 0x72, 0x65, 0x61
        /*009d*/ 	.byte	0x64, 0x49, 0x64, 0x78, 0x2e, 0x78, 0x29, 0x20, 0x2f, 0x20, 0x33, 0x32, 0x29, 0x20, 0x25, 0x20
        /*00ad*/ 	.byte	0x34, 0x29, 0x20, 0x3d, 0x3d, 0x20, 0x28, 0x28, 0x28, 0x74, 0x6d, 0x65, 0x6d, 0x5f, 0x61, 0x64
        /*00bd*/ 	.byte	0x64, 0x72, 0x20, 0x3e, 0x3e, 0x20, 0x31, 0x36, 0x29, 0x20, 0x2f, 0x20, 0x33, 0x32, 0x29, 0x20
        /*00cd*/ 	.byte	0x25, 0x20, 0x34, 0x29, 0x00
	.type		__unnamed_1,@object
	.size		__unnamed_1,(__unnamed_2 - __unnamed_1)
__unnamed_1:
        /*00d2*/ 	.byte	0x61, 0x75, 0x74, 0x6f, 0x20, 0x63, 0x75, 0x74, 0x65, 0x3a, 0x3a, 0x61, 0x73, 0x5f, 0x70, 0x6f
        /* <DEDUP_REMOVED lines=24> */
        /*0262*/ 	.byte	0x3e, 0x3e, 0x5d, 0x00
	.type		__unnamed_2,@object
	.size		__unnamed_2,(__unnamed_3 - __unnamed_2)
__unnamed_2:
        /* <DEDUP_REMOVED lines=26> */
	.type		__unnamed_3,@object
	.size		__unnamed_3,(.L_3 - __unnamed_3)
__unnamed_3:
        /* <DEDUP_REMOVED lines=41> */
.L_3:


//--------------------- .nv.shared._ZN7cutlass13device_kernelINS_4gemm6kernel13GemmUniversalIN4cute5tupleIJiiiiEEENS1_10collective13CollectiveMmaINS1_35MainloopSm100TmaUmmaWarpSpecializedILi33ELi2ELi4ENS5_IJNS4_1CILi8EEENSA_ILi1EEESC_EEEEENS5_IJNSA_ILi128EEENSA_ILi256EEENSA_ILi32EEEEEEaNS5_IJlSC_lEEEaSJ_NS4_8TiledMMAINS4_8MMA_AtomIJNS4_21SM100_MMA_S8_2x1SM_SSIaaiLi128ELi256ELNS4_4UMMA5MajorE0ELSO_0ELNSN_8SaturateE0EEEEEENS4_6LayoutINS5_IJSC_SC_SC_EEENS5_IJNSA_ILi0EEESU_SU_EEEEENS5_IJNS4_10UnderscoreESX_SX_EEEEENS4_18SM100_TMA_2SM_LOADENS4_14ComposedLayoutINS4_7SwizzleILi1ELi4ELi3EEENS4_18smem_ptr_flag_bitsILi8EEENSS_INS5_IJSB_SH_EEENS5_IJSH_SC_EEEEEEEvNS4_8identityENS4_28SM100_TMA_2SM_LOAD_MULTICASTES19_vS1A_EENS_8epilogue10collective18CollectiveEpilogueINS1D_23Sm100TmaWarpSpecializedILi4ELi2ELi32ELb0ELb0EEEJNS5_IJNSA_ILi64EEESG_SH_EEENS5_IJNSS_IS1I_SC_EENSS_INS5_IJSH_NSA_ILi2EEEEEENS5_IJSC_SF_EEEEEEEEaSJ_aSJ_NS1D_6fusion15FusionCallbacksIS1H_NS1Q_17LinearCombinationIaiaiLNS_15FloatRoundStyleE2EEES1J_S1P_JEEENS4_5SM1004TMEM4LOAD26SM100_TMEM_LOAD_32dp32b32xENS4_13SM90_TMA_LOADES19_NS4_39AutoVectorizingCopyWithAssumedAlignmentILi128EEENS4_14SM90_TMA_STOREES19_S22_S22_EEEvvEEEEvNT_6ParamsE --------------------------
	.section	.nv.shared._ZN7cutlass13device_kernelINS_4gemm6kernel13GemmUniversalIN4cute5tupleIJiiiiEEENS1_10collective13CollectiveMmaINS1_35MainloopSm100TmaUmmaWarpSpecializedILi33ELi2ELi4ENS5_IJNS4_1CILi8EEENSA_ILi1EEESC_EEEEENS5_IJNSA_ILi128EEENSA_ILi256EEENSA_ILi32EEEEEEaNS5_IJlSC_lEEEaSJ_NS4_8TiledMMAINS4_8MMA_AtomIJNS4_21SM100_MMA_S8_2x1SM_SSIaaiLi128ELi256ELNS4_4UMMA5MajorE0ELSO_0ELNSN_8SaturateE0EEEEEENS4_6LayoutINS5_IJSC_SC_SC_EEENS5_IJNSA_ILi0EEESU_SU_EEEEENS5_IJNS4_10UnderscoreESX_SX_EEEEENS4_18SM100_TMA_2SM_LOADENS4_14ComposedLayoutINS4_7SwizzleILi1ELi4ELi3EEENS4_18smem_ptr_flag_bitsILi8EEENSS_INS5_IJSB_SH_EEENS5_IJSH_SC_EEEEEEEvNS4_8identityENS4_28SM100_TMA_2SM_LOAD_MULTICASTES19_vS1A_EENS_8epilogue10collective18CollectiveEpilogueINS1D_23Sm100TmaWarpSpecializedILi4ELi2ELi32ELb0ELb0EEEJNS5_IJNSA_ILi64EEESG_SH_EEENS5_IJNSS_IS1I_SC_EENSS_INS5_IJSH_NSA_ILi2EEEEEENS5_IJSC_SF_EEEEEEEEaSJ_aSJ_NS1D_6fusion15FusionCallbacksIS1H_NS1Q_17LinearCombinationIaiaiLNS_15FloatRoundStyleE2EEES1J_S1P_JEEENS4_5SM1004TMEM4LOAD26SM100_TMEM_LOAD_32dp32b32xENS4_13SM90_TMA_LOADES19_NS4_39AutoVectorizingCopyWithAssumedAlignmentILi128EEENS4_14SM90_TMA_STOREES19_S22_S22_EEEvvEEEEvNT_6ParamsE,"aw",@nobits
	.sectionflags	@""
	.align	16
	.zero		1024


//--------------------- .nv.shared.reserved.0     --------------------------
	.section	.nv.shared.reserved.0,"aw",@nobits
	.weak		__nv_reservedSMEM_offset_0_alias
	.size		__nv_reservedSMEM_offset_0_alias, 0, 64
	.other		__nv_reservedSMEM_offset_0_alias,@"STO_CUDA_RESERVED_SHARED STV_DEFAULT"
__nv_reservedSMEM_offset_0_alias:
	.zero		0
.nv.shared.reserved.0:
	.zero		64
	.weak		__nv_reservedSMEM_tcgen05_partition
	.type		__nv_reservedSMEM_tcgen05_partition,@object
	.size		__nv_reservedSMEM_tcgen05_partition,(.L_0 - __nv_reservedSMEM_tcgen05_partition)
__nv_reservedSMEM_tcgen05_partition:
	.zero		32
.L_0:


//--------------------- .nv.global                --------------------------
	.section	.nv.global,"aw",@nobits
.nv.global:
	.type		_ZN40_INTERNAL_8e37073e_4_k_cu_81f0b9af_267144cute1_E,@object
	.size		_ZN40_INTERNAL_8e37073e_4_k_cu_81f0b9af_267144cute1_E,(_ZN40_INTERNAL_8e37073e_4_k_cu_81f0b9af_267144cuda3std3__45__cpo6cbeginE - _ZN40_INTERNAL_8e37073e_4_k_cu_81f0b9af_267144cute1_E)
_ZN40_INTERNAL_8e37073e_4_k_cu_81f0b9af_267144cute1_E:
	.zero		1
	.type		_ZN40_INTERNAL_8e37073e_4_k_cu_81f0b9af_267144cuda3std3__45__cpo6cbeginE,@object
	.size		_ZN40_INTERNAL_8e37073e_4_k_cu_81f0b9af_267144cuda3std3__45__cpo6cbeginE,(_ZN40_INTERNAL_8e37073e_4_k_cu_81f0b9af_267144cuda3std3__48in_placeE - _ZN40_INTERNAL_8e37073e_4_k_cu_81f0b9af_267144cuda3std3__45__cpo6cbeginE)
_ZN40_INTERNAL_8e37073e_4_k_cu_81f0b9af_267144cuda3std3__45__cpo6cbeginE:
	.zero		1
	.type		_ZN40_INTERNAL_8e37073e_4_k_cu_81f0b9af_267144cuda3std3__48in_placeE,@object
	.size		_ZN40_INTERNAL_8e37073e_4_k_cu_81f0b9af_267144cuda3std3__48in_placeE,(_ZN40_INTERNAL_8e37073e_4_k_cu_81f0b9af_267144cuda3std6ranges3__45__cpo9iter_moveE - _ZN40_INTERNAL_8e37073e_4_k_cu_81f0b9af_267144cuda3std3__48in_placeE)
_ZN40_INTERNAL_8e37073e_4_k_cu_81f0b9af_267144cuda3std3__48in_placeE:
	.zero		1
	.type		_ZN40_INTERNAL_8e37073e_4_k_cu_81f0b9af_267144cuda3std6ranges3__45__cpo9iter_moveE,@object
	.size		_ZN40_INTERNAL_8e37073e_4_k_cu_81f0b9af_267144cuda3std6ranges3__45__cpo9iter_moveE,(_ZN40_INTERNAL_8e37073e_4_k_cu_81f0b9af_267144cuda3std3__45__cpo5beginE - _ZN40_INTERNAL_8e37073e_4_k_cu_81f0b9af_267144cuda3std6ranges3__45__cpo9iter_moveE)
_ZN40_INTERNAL_8e37073e_4_k_cu_81f0b9af_267144cuda3std6ranges3__45__cpo9iter_moveE:
	.zero		1
	.type		_ZN40_INTERNAL_8e37073e_4_k_cu_81f0b9af_267144cuda3std3__45__cpo5beginE,@object
	.size		_ZN40_INTERNAL_8e37073e_4_k_cu_81f0b9af_267144cuda3std3__45__cpo5beginE,(_ZN40_INTERNAL_8e37073e_4_k_cu_81f0b9af_267144cuda3std3__442_GLOBAL__N__8e37073e_4_k_cu_81f0b9af_267146ignoreE - _ZN40_INTERNAL_8e37073e_4_k_cu_81f0b9af_267144cuda3std3__45__cpo5beginE)
_ZN40_INTERNAL_8e37073e_4_k_cu_81f0b9af_267144cuda3std3__45__cpo5beginE:
	.zero		1
	.type		_ZN40_INTERNAL_8e37073e_4_k_cu_81f0b9af_267144cuda3std3__442_GLOBAL__N__8e37073e_4_k_cu_81f0b9af_267146ignoreE,@object
	.size		_ZN40_INTERNAL_8e37073e_4_k_cu_81f0b9af_267144cuda3std3__442_GLOBAL__N__8e37073e_4_k_cu_81f0b9af_267146ignoreE,(_ZN40_INTERNAL_8e37073e_4_k_cu_81f0b9af_267144cute7productE - _ZN40_INTERNAL_8e37073e_4_k_cu_81f0b9af_267144cuda3std3__442_GLOBAL__N__8e37073e_4_k_cu_81f0b9af_267146ignoreE)
_ZN40_INTERNAL_8e37073e_4_k_cu_81f0b9af_267144cuda3std3__442_GLOBAL__N__8e37073e_4_k_cu_81f0b9af_267146ignoreE:
	.zero		1
	.type		_ZN40_INTERNAL_8e37073e_4_k_cu_81f0b9af_267144cute7productE,@object
	.size		_ZN40_INTERNAL_8e37073e_4_k_cu_81f0b9af_267144cute7productE,(_ZN40_INTERNAL_8e37073e_4_k_cu_81f0b9af_267144cuda3std3__45__cpo3endE - _ZN40_INTERNAL_8e37073e_4_k_cu_81f0b9af_267144cute7productE)
_ZN40_INTERNAL_8e37073e_4_k_cu_81f0b9af_267144cute7productE:
	.zero		1
	.type		_ZN40_INTERNAL_8e37073e_4_k_cu_81f0b9af_267144cuda3std3__45__cpo3endE,@object
	.size		_ZN40_INTERNAL_8e37073e_4_k_cu_81f0b9af_267144cuda3std3__45__cpo3endE,(_ZN40_INTERNAL_8e37073e_4_k_cu_81f0b9af_267144cuda3std3__419piecewise_constructE - _ZN40_INTERNAL_8e37073e_4_k_cu_81f0b9af_267144cuda3std3__45__cpo3endE)
_ZN40_INTERNAL_8e37073e_4_k_cu_81f0b9af_267144cuda3std3__45__cpo3endE:
	.zero		1
	.type		_ZN40_INTERNAL_8e37073e_4_k_cu_81f0b9af_267144cuda3std3__419piecewise_constructE,@object
	.size		_ZN40_INTERNAL_8e37073e_4_k_cu_81f0b9af_267144cuda3std3__419piecewise_constructE,(_ZN40_INTERNAL_8e37073e_4_k_cu_81f0b9af_267144cuda3std3__45__cpo4cendE - _ZN40_INTERNAL_8e37073e_4_k_cu_81f0b9af_267144cuda3std3__419piecewise_constructE)
_ZN40_INTERNAL_8e37073e_4_k_cu_81f0b9af_267144cuda3std3__419piecewise_constructE:
	.zero		1
	.type		_ZN40_INTERNAL_8e37073e_4_k_cu_81f0b9af_267144cuda3std3__45__cpo4cendE,@object
	.size		_ZN40_INTERNAL_8e37073e_4_k_cu_81f0b9af_267144cuda3std3__45__cpo4cendE,(_ZN40_INTERNAL_8e37073e_4_k_cu_81f0b9af_267144cuda3std6ranges3__45__cpo4swapE - _ZN40_INTERNAL_8e37073e_4_k_cu_81f0b9af_267144cuda3std3__45__cpo4cendE)
_ZN40_INTERNAL_8e37073e_4_k_cu_81f0b9af_267144cuda3std3__45__cpo4cendE:
	.zero		1
	.type		_ZN40_INTERNAL_8e37073e_4_k_cu_81f0b9af_267144cuda3std6ranges3__45__cpo4swapE,@object
	.size		_ZN40_INTERNAL_8e37073e_4_k_cu_81f0b9af_267144cuda3std6ranges3__45__cpo4swapE,(.L_11 - _ZN40_INTERNAL_8e37073e_4_k_cu_81f0b9af_267144cuda3std6ranges3__45__cpo4swapE)
_ZN40_INTERNAL_8e37073e_4_k_cu_81f0b9af_267144cuda3std6ranges3__45__cpo4swapE:
	.zero		1
.L_11:


//--------------------- .nv.constant0._ZN7cutlass13device_kernelINS_4gemm6kernel13GemmUniversalIN4cute5tupleIJiiiiEEENS1_10collective13CollectiveMmaINS1_35MainloopSm100TmaUmmaWarpSpecializedILi33ELi2ELi4ENS5_IJNS4_1CILi8EEENSA_ILi1EEESC_EEEEENS5_IJNSA_ILi128EEENSA_ILi256EEENSA_ILi32EEEEEEaNS5_IJlSC_lEEEaSJ_NS4_8TiledMMAINS4_8MMA_AtomIJNS4_21SM100_MMA_S8_2x1SM_SSIaaiLi128ELi256ELNS4_4UMMA5MajorE0ELSO_0ELNSN_8SaturateE0EEEEEENS4_6LayoutINS5_IJSC_SC_SC_EEENS5_IJNSA_ILi0EEESU_SU_EEEEENS5_IJNS4_10UnderscoreESX_SX_EEEEENS4_18SM100_TMA_2SM_LOADENS4_14ComposedLayoutINS4_7SwizzleILi1ELi4ELi3EEENS4_18smem_ptr_flag_bitsILi8EEENSS_INS5_IJSB_SH_EEENS5_IJSH_SC_EEEEEEEvNS4_8identityENS4_28SM100_TMA_2SM_LOAD_MULTICASTES19_vS1A_EENS_8epilogue10collective18CollectiveEpilogueINS1D_23Sm100TmaWarpSpecializedILi4ELi2ELi32ELb0ELb0EEEJNS5_IJNSA_ILi64EEESG_SH_EEENS5_IJNSS_IS1I_SC_EENSS_INS5_IJSH_NSA_ILi2EEEEEENS5_IJSC_SF_EEEEEEEEaSJ_aSJ_NS1D_6fusion15FusionCallbacksIS1H_NS1Q_17LinearCombinationIaiaiLNS_15FloatRoundStyleE2EEES1J_S1P_JEEENS4_5SM1004TMEM4LOAD26SM100_TMEM_LOAD_32dp32b32xENS4_13SM90_TMA_LOADES19_NS4_39AutoVectorizingCopyWithAssumedAlignmentILi128EEENS4_14SM90_TMA_STOREES19_S22_S22_EEEvvEEEEvNT_6ParamsE --------------------------
	.section	.nv.constant0._ZN7cutlass13device_kernelINS_4gemm6kernel13GemmUniversalIN4cute5tupleIJiiiiEEENS1_10collective13CollectiveMmaINS1_35MainloopSm100TmaUmmaWarpSpecializedILi33ELi2ELi4ENS5_IJNS4_1CILi8EEENSA_ILi1EEESC_EEEEENS5_IJNSA_ILi128EEENSA_ILi256EEENSA_ILi32EEEEEEaNS5_IJlSC_lEEEaSJ_NS4_8TiledMMAINS4_8MMA_AtomIJNS4_21SM100_MMA_S8_2x1SM_SSIaaiLi128ELi256ELNS4_4UMMA5MajorE0ELSO_0ELNSN_8SaturateE0EEEEEENS4_6LayoutINS5_IJSC_SC_SC_EEENS5_IJNSA_ILi0EEESU_SU_EEEEENS5_IJNS4_10UnderscoreESX_SX_EEEEENS4_18SM100_TMA_2SM_LOADENS4_14ComposedLayoutINS4_7SwizzleILi1ELi4ELi3EEENS4_18smem_ptr_flag_bitsILi8EEENSS_INS5_IJSB_SH_EEENS5_IJSH_SC_EEEEEEEvNS4_8identityENS4_28SM100_TMA_2SM_LOAD_MULTICASTES19_vS1A_EENS_8epilogue10collective18CollectiveEpilogueINS1D_23Sm100TmaWarpSpecializedILi4ELi2ELi32ELb0ELb0EEEJNS5_IJNSA_ILi64EEESG_SH_EEENS5_IJNSS_IS1I_SC_EENSS_INS5_IJSH_NSA_ILi2EEEEEENS5_IJSC_SF_EEEEEEEEaSJ_aSJ_NS1D_6fusion15FusionCallbacksIS1H_NS1Q_17LinearCombinationIaiaiLNS_15FloatRoundStyleE2EEES1J_S1P_JEEENS4_5SM1004TMEM4LOAD26SM100_TMEM_LOAD_32dp32b32xENS4_13SM90_TMA_LOADES19_NS4_39AutoVectorizingCopyWithAssumedAlignmentILi128EEENS4_14SM90_TMA_STOREES19_S22_S22_EEEvvEEEEvNT_6ParamsE,"a",@progbits
	.sectionflags	@""
	.align	4
.nv.constant0._ZN7cutlass13device_kernelINS_4gemm6kernel13GemmUniversalIN4cute5tupleIJiiiiEEENS1_10collective13CollectiveMmaINS1_35MainloopSm100TmaUmmaWarpSpecializedILi33ELi2ELi4ENS5_IJNS4_1CILi8EEENSA_ILi1EEESC_EEEEENS5_IJNSA_ILi128EEENSA_ILi256EEENSA_ILi32EEEEEEaNS5_IJlSC_lEEEaSJ_NS4_8TiledMMAINS4_8MMA_AtomIJNS4_21SM100_MMA_S8_2x1SM_SSIaaiLi128ELi256ELNS4_4UMMA5MajorE0ELSO_0ELNSN_8SaturateE0EEEEEENS4_6LayoutINS5_IJSC_SC_SC_EEENS5_IJNSA_ILi0EEESU_SU_EEEEENS5_IJNS4_10UnderscoreESX_SX_EEEEENS4_18SM100_TMA_2SM_LOADENS4_14ComposedLayoutINS4_7SwizzleILi1ELi4ELi3EEENS4_18smem_ptr_flag_bitsILi8EEENSS_INS5_IJSB_SH_EEENS5_IJSH_SC_EEEEEEEvNS4_8identityENS4_28SM100_TMA_2SM_LOAD_MULTICASTES19_vS1A_EENS_8epilogue10collective18CollectiveEpilogueINS1D_23Sm100TmaWarpSpecializedILi4ELi2ELi32ELb0ELb0EEEJNS5_IJNSA_ILi64EEESG_SH_EEENS5_IJNSS_IS1I_SC_EENSS_INS5_IJSH_NSA_ILi2EEEEEENS5_IJSC_SF_EEEEEEEEaSJ_aSJ_NS1D_6fusion15FusionCallbacksIS1H_NS1Q_17LinearCombinationIaiaiLNS_15FloatRoundStyleE2EEES1J_S1P_JEEENS4_5SM1004TMEM4LOAD26SM100_TMEM_LOAD_32dp32b32xENS4_13SM90_TMA_LOADES19_NS4_39AutoVectorizingCopyWithAssumedAlignmentILi128EEENS4_14SM90_TMA_STOREES19_S22_S22_EEEvvEEEEvNT_6ParamsE:
	.zero		2944


//--------------------- SYMBOLS --------------------------

	.type		.nv.reservedSmem.offset0,@object
	.size		.nv.reservedSmem.offset0,0x4
	.type		.nv.reservedSmem.cap,@object
	.size		.nv.reservedSmem.cap,0x4
	.type		__assertfail,@function
